//
// Generated by NVIDIA NVVM Compiler
//
// Compiler Build ID: CL-36424714
// Cuda compilation tools, release 13.0, V13.0.88
// Based on NVVM 20.0.0
//

.version 9.0
.target sm_100
.address_size 64

	// .globl	_Z19matrixVectorProductPdS_S_ii
.extern .func  (.param .b32 func_retval0) vprintf
(
	.param .b64 vprintf_param_0,
	.param .b64 vprintf_param_1
)
;
.global .align 1 .b8 $str[16] = {65, 114, 114, 97, 121, 91, 37, 100, 93, 32, 61, 32, 37, 102, 10};

.visible .entry _Z19matrixVectorProductPdS_S_ii(
	.param .u64 .ptr .align 1 _Z19matrixVectorProductPdS_S_ii_param_0,
	.param .u64 .ptr .align 1 _Z19matrixVectorProductPdS_S_ii_param_1,
	.param .u64 .ptr .align 1 _Z19matrixVectorProductPdS_S_ii_param_2,
	.param .u32 _Z19matrixVectorProductPdS_S_ii_param_3,
	.param .u32 _Z19matrixVectorProductPdS_S_ii_param_4
)
{
	.reg .pred 	%p<11>;
	.reg .b32 	%r<38>;
	.reg .b64 	%rd<31>;
	.reg .b64 	%fd<112>;

	ld.param.u64 	%rd11, [_Z19matrixVectorProductPdS_S_ii_param_0];
	ld.param.u64 	%rd12, [_Z19matrixVectorProductPdS_S_ii_param_1];
	ld.param.u64 	%rd10, [_Z19matrixVectorProductPdS_S_ii_param_2];
	ld.param.u32 	%r24, [_Z19matrixVectorProductPdS_S_ii_param_3];
	ld.param.u32 	%r23, [_Z19matrixVectorProductPdS_S_ii_param_4];
	cvta.to.global.u64 	%rd1, %rd12;
	cvta.to.global.u64 	%rd2, %rd11;
	mov.u32 	%r25, %ctaid.x;
	mov.u32 	%r26, %ntid.x;
	mov.u32 	%r27, %tid.x;
	mad.lo.s32 	%r1, %r25, %r26, %r27;
	setp.ge.s32 	%p1, %r1, %r24;
	@%p1 bra 	$L__BB0_15;
	setp.lt.s32 	%p2, %r23, 1;
	mov.f64 	%fd111, 0d0000000000000000;
	@%p2 bra 	$L__BB0_14;
	mul.lo.s32 	%r2, %r23, %r1;
	and.b32  	%r3, %r23, 15;
	setp.lt.u32 	%p3, %r23, 16;
	mov.f64 	%fd111, 0d0000000000000000;
	mov.b32 	%r34, 0;
	@%p3 bra 	$L__BB0_5;
	and.b32  	%r34, %r23, 2147483632;
	neg.s32 	%r32, %r34;
	add.s64 	%rd3, %rd2, 64;
	add.s64 	%rd29, %rd1, 64;
	mov.f64 	%fd111, 0d0000000000000000;
	mov.u32 	%r31, %r2;
$L__BB0_4:
	.pragma "nounroll";
	mul.wide.s32 	%rd13, %r31, 8;
	add.s64 	%rd14, %rd3, %rd13;
	ld.global.f64 	%fd18, [%rd14+-64];
	ld.global.f64 	%fd19, [%rd29+-64];
	fma.rn.f64 	%fd20, %fd18, %fd19, %fd111;
	ld.global.f64 	%fd21, [%rd14+-56];
	ld.global.f64 	%fd22, [%rd29+-56];
	fma.rn.f64 	%fd23, %fd21, %fd22, %fd20;
	ld.global.f64 	%fd24, [%rd14+-48];
	ld.global.f64 	%fd25, [%rd29+-48];
	fma.rn.f64 	%fd26, %fd24, %fd25, %fd23;
	ld.global.f64 	%fd27, [%rd14+-40];
	ld.global.f64 	%fd28, [%rd29+-40];
	fma.rn.f64 	%fd29, %fd27, %fd28, %fd26;
	ld.global.f64 	%fd30, [%rd14+-32];
	ld.global.f64 	%fd31, [%rd29+-32];
	fma.rn.f64 	%fd32, %fd30, %fd31, %fd29;
	ld.global.f64 	%fd33, [%rd14+-24];
	ld.global.f64 	%fd34, [%rd29+-24];
	fma.rn.f64 	%fd35, %fd33, %fd34, %fd32;
	ld.global.f64 	%fd36, [%rd14+-16];
	ld.global.f64 	%fd37, [%rd29+-16];
	fma.rn.f64 	%fd38, %fd36, %fd37, %fd35;
	ld.global.f64 	%fd39, [%rd14+-8];
	ld.global.f64 	%fd40, [%rd29+-8];
	fma.rn.f64 	%fd41, %fd39, %fd40, %fd38;
	ld.global.f64 	%fd42, [%rd14];
	ld.global.f64 	%fd43, [%rd29];
	fma.rn.f64 	%fd44, %fd42, %fd43, %fd41;
	ld.global.f64 	%fd45, [%rd14+8];
	ld.global.f64 	%fd46, [%rd29+8];
	fma.rn.f64 	%fd47, %fd45, %fd46, %fd44;
	ld.global.f64 	%fd48, [%rd14+16];
	ld.global.f64 	%fd49, [%rd29+16];
	fma.rn.f64 	%fd50, %fd48, %fd49, %fd47;
	ld.global.f64 	%fd51, [%rd14+24];
	ld.global.f64 	%fd52, [%rd29+24];
	fma.rn.f64 	%fd53, %fd51, %fd52, %fd50;
	ld.global.f64 	%fd54, [%rd14+32];
	ld.global.f64 	%fd55, [%rd29+32];
	fma.rn.f64 	%fd56, %fd54, %fd55, %fd53;
	ld.global.f64 	%fd57, [%rd14+40];
	ld.global.f64 	%fd58, [%rd29+40];
	fma.rn.f64 	%fd59, %fd57, %fd58, %fd56;
	ld.global.f64 	%fd60, [%rd14+48];
	ld.global.f64 	%fd61, [%rd29+48];
	fma.rn.f64 	%fd62, %fd60, %fd61, %fd59;
	ld.global.f64 	%fd63, [%rd14+56];
	ld.global.f64 	%fd64, [%rd29+56];
	fma.rn.f64 	%fd111, %fd63, %fd64, %fd62;
	add.s32 	%r32, %r32, 16;
	add.s32 	%r31, %r31, 16;
	add.s64 	%rd29, %rd29, 128;
	setp.ne.s32 	%p4, %r32, 0;
	@%p4 bra 	$L__BB0_4;
$L__BB0_5:
	setp.eq.s32 	%p5, %r3, 0;
	@%p5 bra 	$L__BB0_14;
	and.b32  	%r11, %r23, 7;
	setp.lt.u32 	%p6, %r3, 8;
	@%p6 bra 	$L__BB0_8;
	add.s32 	%r29, %r34, %r2;
	mul.wide.s32 	%rd15, %r29, 8;
	add.s64 	%rd16, %rd2, %rd15;
	ld.global.f64 	%fd66, [%rd16];
	mul.wide.u32 	%rd17, %r34, 8;
	add.s64 	%rd18, %rd1, %rd17;
	ld.global.f64 	%fd67, [%rd18];
	fma.rn.f64 	%fd68, %fd66, %fd67, %fd111;
	ld.global.f64 	%fd69, [%rd16+8];
	ld.global.f64 	%fd70, [%rd18+8];
	fma.rn.f64 	%fd71, %fd69, %fd70, %fd68;
	ld.global.f64 	%fd72, [%rd16+16];
	ld.global.f64 	%fd73, [%rd18+16];
	fma.rn.f64 	%fd74, %fd72, %fd73, %fd71;
	ld.global.f64 	%fd75, [%rd16+24];
	ld.global.f64 	%fd76, [%rd18+24];
	fma.rn.f64 	%fd77, %fd75, %fd76, %fd74;
	ld.global.f64 	%fd78, [%rd16+32];
	ld.global.f64 	%fd79, [%rd18+32];
	fma.rn.f64 	%fd80, %fd78, %fd79, %fd77;
	ld.global.f64 	%fd81, [%rd16+40];
	ld.global.f64 	%fd82, [%rd18+40];
	fma.rn.f64 	%fd83, %fd81, %fd82, %fd80;
	ld.global.f64 	%fd84, [%rd16+48];
	ld.global.f64 	%fd85, [%rd18+48];
	fma.rn.f64 	%fd86, %fd84, %fd85, %fd83;
	ld.global.f64 	%fd87, [%rd16+56];
	ld.global.f64 	%fd88, [%rd18+56];
	fma.rn.f64 	%fd111, %fd87, %fd88, %fd86;
	add.s32 	%r34, %r34, 8;
$L__BB0_8:
	setp.eq.s32 	%p7, %r11, 0;
	@%p7 bra 	$L__BB0_14;
	and.b32  	%r14, %r23, 3;
	setp.lt.u32 	%p8, %r11, 4;
	@%p8 bra 	$L__BB0_11;
	add.s32 	%r30, %r34, %r2;
	mul.wide.s32 	%rd19, %r30, 8;
	add.s64 	%rd20, %rd2, %rd19;
	ld.global.f64 	%fd90, [%rd20];
	mul.wide.u32 	%rd21, %r34, 8;
	add.s64 	%rd22, %rd1, %rd21;
	ld.global.f64 	%fd91, [%rd22];
	fma.rn.f64 	%fd92, %fd90, %fd91, %fd111;
	ld.global.f64 	%fd93, [%rd20+8];
	ld.global.f64 	%fd94, [%rd22+8];
	fma.rn.f64 	%fd95, %fd93, %fd94, %fd92;
	ld.global.f64 	%fd96, [%rd20+16];
	ld.global.f64 	%fd97, [%rd22+16];
	fma.rn.f64 	%fd98, %fd96, %fd97, %fd95;
	ld.global.f64 	%fd99, [%rd20+24];
	ld.global.f64 	%fd100, [%rd22+24];
	fma.rn.f64 	%fd111, %fd99, %fd100, %fd98;
	add.s32 	%r34, %r34, 4;
$L__BB0_11:
	setp.eq.s32 	%p9, %r14, 0;
	@%p9 bra 	$L__BB0_14;
	mul.wide.u32 	%rd23, %r34, 8;
	add.s64 	%rd30, %rd1, %rd23;
	add.s32 	%r37, %r34, %r2;
	neg.s32 	%r36, %r14;
$L__BB0_13:
	.pragma "nounroll";
	mul.wide.s32 	%rd24, %r37, 8;
	add.s64 	%rd25, %rd2, %rd24;
	ld.global.f64 	%fd101, [%rd25];
	ld.global.f64 	%fd102, [%rd30];
	fma.rn.f64 	%fd111, %fd101, %fd102, %fd111;
	add.s64 	%rd30, %rd30, 8;
	add.s32 	%r37, %r37, 1;
	add.s32 	%r36, %r36, 1;
	setp.ne.s32 	%p10, %r36, 0;
	@%p10 bra 	$L__BB0_13;
$L__BB0_14:
	cvta.to.global.u64 	%rd26, %rd10;
	mul.wide.s32 	%rd27, %r1, 8;
	add.s64 	%rd28, %rd26, %rd27;
	st.global.f64 	[%rd28], %fd111;
$L__BB0_15:
	ret;

}
	// .globl	_Z11initMatrixAPdi
.visible .entry _Z11initMatrixAPdi(
	.param .u64 .ptr .align 1 _Z11initMatrixAPdi_param_0,
	.param .u32 _Z11initMatrixAPdi_param_1
)
{
	.reg .pred 	%p<11>;
	.reg .b32 	%r<14>;
	.reg .b64 	%rd<6>;
	.reg .b64 	%fd<2>;

	ld.param.u64 	%rd2, [_Z11initMatrixAPdi_param_0];
	ld.param.u32 	%r2, [_Z11initMatrixAPdi_param_1];
	mov.u32 	%r3, %tid.x;
	mov.u32 	%r4, %ctaid.x;
	mov.u32 	%r5, %ntid.x;
	mad.lo.s32 	%r1, %r4, %r5, %r3;
	mul.lo.s32 	%r6, %r2, %r2;
	setp.ge.s32 	%p1, %r1, %r6;
	@%p1 bra 	$L__BB1_3;
	cvta.to.global.u64 	%rd3, %rd2;
	div.s32 	%r7, %r1, %r2;
	mul.lo.s32 	%r9, %r7, %r2;
	sub.s32 	%r10, %r1, %r9;
	mul.wide.s32 	%rd4, %r1, 8;
	add.s64 	%rd1, %rd3, %rd4;
	setp.eq.s32 	%p2, %r7, %r10;
	selp.f64 	%fd1, 0d4000000000000000, 0d0000000000000000, %p2;
	st.global.f64 	[%rd1], %fd1;
	setp.gt.s32 	%p3, %r7, 0;
	add.s32 	%r11, %r7, -1;
	setp.eq.s32 	%p4, %r10, %r11;
	and.pred  	%p5, %p3, %p4;
	add.s32 	%r12, %r2, -1;
	setp.lt.s32 	%p6, %r7, %r12;
	add.s32 	%r13, %r7, 1;
	setp.eq.s32 	%p7, %r10, %r13;
	and.pred  	%p8, %p6, %p7;
	or.pred  	%p9, %p5, %p8;
	not.pred 	%p10, %p9;
	@%p10 bra 	$L__BB1_3;
	mov.b64 	%rd5, -4616189618054758400;
	st.global.u64 	[%rd1], %rd5;
$L__BB1_3:
	ret;

}
	// .globl	_Z14weightedJacobiPdS_S_S_i
.visible .entry _Z14weightedJacobiPdS_S_S_i(
	.param .u64 .ptr .align 1 _Z14weightedJacobiPdS_S_S_i_param_0,
	.param .u64 .ptr .align 1 _Z14weightedJacobiPdS_S_S_i_param_1,
	.param .u64 .ptr .align 1 _Z14weightedJacobiPdS_S_S_i_param_2,
	.param .u64 .ptr .align 1 _Z14weightedJacobiPdS_S_S_i_param_3,
	.param .u32 _Z14weightedJacobiPdS_S_S_i_param_4
)
{
	.reg .pred 	%p<22>;
	.reg .b32 	%r<83>;
	.reg .b64 	%rd<65>;
	.reg .b64 	%fd<234>;

	ld.param.u64 	%rd19, [_Z14weightedJacobiPdS_S_S_i_param_0];
	ld.param.u64 	%rd17, [_Z14weightedJacobiPdS_S_S_i_param_1];
	ld.param.u64 	%rd20, [_Z14weightedJacobiPdS_S_S_i_param_2];
	ld.param.u64 	%rd18, [_Z14weightedJacobiPdS_S_S_i_param_3];
	ld.param.u32 	%r51, [_Z14weightedJacobiPdS_S_S_i_param_4];
	cvta.to.global.u64 	%rd1, %rd20;
	cvta.to.global.u64 	%rd2, %rd19;
	mov.u32 	%r52, %ntid.x;
	mov.u32 	%r53, %ctaid.x;
	mov.u32 	%r54, %tid.x;
	mad.lo.s32 	%r1, %r52, %r53, %r54;
	setp.ge.s32 	%p1, %r1, %r51;
	@%p1 bra 	$L__BB2_32;
	setp.lt.s32 	%p2, %r1, 1;
	mov.f64 	%fd222, 0d0000000000000000;
	mov.b32 	%r78, 0;
	@%p2 bra 	$L__BB2_14;
	mul.lo.s32 	%r2, %r51, %r1;
	min.s32 	%r57, %r1, %r51;
	max.s32 	%r78, %r57, 1;
	and.b32  	%r4, %r78, 15;
	setp.lt.s32 	%p3, %r57, 16;
	mov.f64 	%fd222, 0d0000000000000000;
	mov.b32 	%r69, 0;
	@%p3 bra 	$L__BB2_5;
	and.b32  	%r69, %r78, 2147483632;
	neg.s32 	%r67, %r69;
	add.s64 	%rd3, %rd2, 64;
	add.s64 	%rd61, %rd1, 64;
	mov.f64 	%fd222, 0d0000000000000000;
	mov.u32 	%r66, %r2;
$L__BB2_4:
	.pragma "nounroll";
	mul.wide.s32 	%rd21, %r66, 8;
	add.s64 	%rd22, %rd3, %rd21;
	ld.global.f64 	%fd34, [%rd22+-64];
	ld.global.f64 	%fd35, [%rd61+-64];
	fma.rn.f64 	%fd36, %fd34, %fd35, %fd222;
	ld.global.f64 	%fd37, [%rd22+-56];
	ld.global.f64 	%fd38, [%rd61+-56];
	fma.rn.f64 	%fd39, %fd37, %fd38, %fd36;
	ld.global.f64 	%fd40, [%rd22+-48];
	ld.global.f64 	%fd41, [%rd61+-48];
	fma.rn.f64 	%fd42, %fd40, %fd41, %fd39;
	ld.global.f64 	%fd43, [%rd22+-40];
	ld.global.f64 	%fd44, [%rd61+-40];
	fma.rn.f64 	%fd45, %fd43, %fd44, %fd42;
	ld.global.f64 	%fd46, [%rd22+-32];
	ld.global.f64 	%fd47, [%rd61+-32];
	fma.rn.f64 	%fd48, %fd46, %fd47, %fd45;
	ld.global.f64 	%fd49, [%rd22+-24];
	ld.global.f64 	%fd50, [%rd61+-24];
	fma.rn.f64 	%fd51, %fd49, %fd50, %fd48;
	ld.global.f64 	%fd52, [%rd22+-16];
	ld.global.f64 	%fd53, [%rd61+-16];
	fma.rn.f64 	%fd54, %fd52, %fd53, %fd51;
	ld.global.f64 	%fd55, [%rd22+-8];
	ld.global.f64 	%fd56, [%rd61+-8];
	fma.rn.f64 	%fd57, %fd55, %fd56, %fd54;
	ld.global.f64 	%fd58, [%rd22];
	ld.global.f64 	%fd59, [%rd61];
	fma.rn.f64 	%fd60, %fd58, %fd59, %fd57;
	ld.global.f64 	%fd61, [%rd22+8];
	ld.global.f64 	%fd62, [%rd61+8];
	fma.rn.f64 	%fd63, %fd61, %fd62, %fd60;
	ld.global.f64 	%fd64, [%rd22+16];
	ld.global.f64 	%fd65, [%rd61+16];
	fma.rn.f64 	%fd66, %fd64, %fd65, %fd63;
	ld.global.f64 	%fd67, [%rd22+24];
	ld.global.f64 	%fd68, [%rd61+24];
	fma.rn.f64 	%fd69, %fd67, %fd68, %fd66;
	ld.global.f64 	%fd70, [%rd22+32];
	ld.global.f64 	%fd71, [%rd61+32];
	fma.rn.f64 	%fd72, %fd70, %fd71, %fd69;
	ld.global.f64 	%fd73, [%rd22+40];
	ld.global.f64 	%fd74, [%rd61+40];
	fma.rn.f64 	%fd75, %fd73, %fd74, %fd72;
	ld.global.f64 	%fd76, [%rd22+48];
	ld.global.f64 	%fd77, [%rd61+48];
	fma.rn.f64 	%fd78, %fd76, %fd77, %fd75;
	ld.global.f64 	%fd79, [%rd22+56];
	ld.global.f64 	%fd80, [%rd61+56];
	fma.rn.f64 	%fd222, %fd79, %fd80, %fd78;
	add.s32 	%r67, %r67, 16;
	add.s32 	%r66, %r66, 16;
	add.s64 	%rd61, %rd61, 128;
	setp.ne.s32 	%p4, %r67, 0;
	@%p4 bra 	$L__BB2_4;
$L__BB2_5:
	setp.eq.s32 	%p5, %r4, 0;
	@%p5 bra 	$L__BB2_14;
	and.b32  	%r12, %r78, 7;
	setp.lt.u32 	%p6, %r4, 8;
	@%p6 bra 	$L__BB2_8;
	add.s32 	%r58, %r69, %r2;
	mul.wide.s32 	%rd23, %r58, 8;
	add.s64 	%rd24, %rd2, %rd23;
	ld.global.f64 	%fd82, [%rd24];
	mul.wide.u32 	%rd25, %r69, 8;
	add.s64 	%rd26, %rd1, %rd25;
	ld.global.f64 	%fd83, [%rd26];
	fma.rn.f64 	%fd84, %fd82, %fd83, %fd222;
	ld.global.f64 	%fd85, [%rd24+8];
	ld.global.f64 	%fd86, [%rd26+8];
	fma.rn.f64 	%fd87, %fd85, %fd86, %fd84;
	ld.global.f64 	%fd88, [%rd24+16];
	ld.global.f64 	%fd89, [%rd26+16];
	fma.rn.f64 	%fd90, %fd88, %fd89, %fd87;
	ld.global.f64 	%fd91, [%rd24+24];
	ld.global.f64 	%fd92, [%rd26+24];
	fma.rn.f64 	%fd93, %fd91, %fd92, %fd90;
	ld.global.f64 	%fd94, [%rd24+32];
	ld.global.f64 	%fd95, [%rd26+32];
	fma.rn.f64 	%fd96, %fd94, %fd95, %fd93;
	ld.global.f64 	%fd97, [%rd24+40];
	ld.global.f64 	%fd98, [%rd26+40];
	fma.rn.f64 	%fd99, %fd97, %fd98, %fd96;
	ld.global.f64 	%fd100, [%rd24+48];
	ld.global.f64 	%fd101, [%rd26+48];
	fma.rn.f64 	%fd102, %fd100, %fd101, %fd99;
	ld.global.f64 	%fd103, [%rd24+56];
	ld.global.f64 	%fd104, [%rd26+56];
	fma.rn.f64 	%fd222, %fd103, %fd104, %fd102;
	add.s32 	%r69, %r69, 8;
$L__BB2_8:
	setp.eq.s32 	%p7, %r12, 0;
	@%p7 bra 	$L__BB2_14;
	and.b32  	%r15, %r78, 3;
	setp.lt.u32 	%p8, %r12, 4;
	@%p8 bra 	$L__BB2_11;
	add.s32 	%r59, %r69, %r2;
	mul.wide.s32 	%rd27, %r59, 8;
	add.s64 	%rd28, %rd2, %rd27;
	ld.global.f64 	%fd106, [%rd28];
	mul.wide.u32 	%rd29, %r69, 8;
	add.s64 	%rd30, %rd1, %rd29;
	ld.global.f64 	%fd107, [%rd30];
	fma.rn.f64 	%fd108, %fd106, %fd107, %fd222;
	ld.global.f64 	%fd109, [%rd28+8];
	ld.global.f64 	%fd110, [%rd30+8];
	fma.rn.f64 	%fd111, %fd109, %fd110, %fd108;
	ld.global.f64 	%fd112, [%rd28+16];
	ld.global.f64 	%fd113, [%rd30+16];
	fma.rn.f64 	%fd114, %fd112, %fd113, %fd111;
	ld.global.f64 	%fd115, [%rd28+24];
	ld.global.f64 	%fd116, [%rd30+24];
	fma.rn.f64 	%fd222, %fd115, %fd116, %fd114;
	add.s32 	%r69, %r69, 4;
$L__BB2_11:
	setp.eq.s32 	%p9, %r15, 0;
	@%p9 bra 	$L__BB2_14;
	mul.wide.u32 	%rd31, %r69, 8;
	add.s64 	%rd62, %rd1, %rd31;
	add.s32 	%r72, %r69, %r2;
	neg.s32 	%r71, %r15;
$L__BB2_13:
	.pragma "nounroll";
	mul.wide.s32 	%rd32, %r72, 8;
	add.s64 	%rd33, %rd2, %rd32;
	ld.global.f64 	%fd117, [%rd33];
	ld.global.f64 	%fd118, [%rd62];
	fma.rn.f64 	%fd222, %fd117, %fd118, %fd222;
	add.s64 	%rd62, %rd62, 8;
	add.s32 	%r72, %r72, 1;
	add.s32 	%r71, %r71, 1;
	setp.ne.s32 	%p10, %r71, 0;
	@%p10 bra 	$L__BB2_13;
$L__BB2_14:
	setp.ge.s32 	%p11, %r78, %r51;
	@%p11 bra 	$L__BB2_18;
	setp.eq.s32 	%p12, %r1, %r78;
	@%p12 bra 	$L__BB2_17;
	mad.lo.s32 	%r60, %r51, %r1, %r78;
	mul.wide.s32 	%rd34, %r60, 8;
	add.s64 	%rd35, %rd2, %rd34;
	ld.global.f64 	%fd119, [%rd35];
	mul.wide.u32 	%rd36, %r78, 8;
	add.s64 	%rd37, %rd1, %rd36;
	ld.global.f64 	%fd120, [%rd37];
	fma.rn.f64 	%fd222, %fd119, %fd120, %fd222;
$L__BB2_17:
	add.s32 	%r78, %r78, 1;
$L__BB2_18:
	setp.ge.s32 	%p13, %r78, %r51;
	@%p13 bra 	$L__BB2_31;
	mul.lo.s32 	%r27, %r51, %r1;
	sub.s32 	%r28, %r51, %r78;
	and.b32  	%r29, %r28, 15;
	sub.s32 	%r61, %r78, %r51;
	setp.gt.u32 	%p14, %r61, -16;
	@%p14 bra 	$L__BB2_22;
	and.b32  	%r62, %r28, -16;
	neg.s32 	%r76, %r62;
	add.s64 	%rd10, %rd2, 64;
	add.s32 	%r75, %r78, %r27;
	mul.wide.u32 	%rd38, %r78, 8;
	add.s64 	%rd39, %rd38, %rd1;
	add.s64 	%rd63, %rd39, 64;
$L__BB2_21:
	.pragma "nounroll";
	mul.wide.s32 	%rd40, %r75, 8;
	add.s64 	%rd41, %rd10, %rd40;
	ld.global.f64 	%fd122, [%rd41+-64];
	ld.global.f64 	%fd123, [%rd63+-64];
	fma.rn.f64 	%fd124, %fd122, %fd123, %fd222;
	ld.global.f64 	%fd125, [%rd41+-56];
	ld.global.f64 	%fd126, [%rd63+-56];
	fma.rn.f64 	%fd127, %fd125, %fd126, %fd124;
	ld.global.f64 	%fd128, [%rd41+-48];
	ld.global.f64 	%fd129, [%rd63+-48];
	fma.rn.f64 	%fd130, %fd128, %fd129, %fd127;
	ld.global.f64 	%fd131, [%rd41+-40];
	ld.global.f64 	%fd132, [%rd63+-40];
	fma.rn.f64 	%fd133, %fd131, %fd132, %fd130;
	ld.global.f64 	%fd134, [%rd41+-32];
	ld.global.f64 	%fd135, [%rd63+-32];
	fma.rn.f64 	%fd136, %fd134, %fd135, %fd133;
	ld.global.f64 	%fd137, [%rd41+-24];
	ld.global.f64 	%fd138, [%rd63+-24];
	fma.rn.f64 	%fd139, %fd137, %fd138, %fd136;
	ld.global.f64 	%fd140, [%rd41+-16];
	ld.global.f64 	%fd141, [%rd63+-16];
	fma.rn.f64 	%fd142, %fd140, %fd141, %fd139;
	ld.global.f64 	%fd143, [%rd41+-8];
	ld.global.f64 	%fd144, [%rd63+-8];
	fma.rn.f64 	%fd145, %fd143, %fd144, %fd142;
	ld.global.f64 	%fd146, [%rd41];
	ld.global.f64 	%fd147, [%rd63];
	fma.rn.f64 	%fd148, %fd146, %fd147, %fd145;
	ld.global.f64 	%fd149, [%rd41+8];
	ld.global.f64 	%fd150, [%rd63+8];
	fma.rn.f64 	%fd151, %fd149, %fd150, %fd148;
	ld.global.f64 	%fd152, [%rd41+16];
	ld.global.f64 	%fd153, [%rd63+16];
	fma.rn.f64 	%fd154, %fd152, %fd153, %fd151;
	ld.global.f64 	%fd155, [%rd41+24];
	ld.global.f64 	%fd156, [%rd63+24];
	fma.rn.f64 	%fd157, %fd155, %fd156, %fd154;
	ld.global.f64 	%fd158, [%rd41+32];
	ld.global.f64 	%fd159, [%rd63+32];
	fma.rn.f64 	%fd160, %fd158, %fd159, %fd157;
	ld.global.f64 	%fd161, [%rd41+40];
	ld.global.f64 	%fd162, [%rd63+40];
	fma.rn.f64 	%fd163, %fd161, %fd162, %fd160;
	ld.global.f64 	%fd164, [%rd41+48];
	ld.global.f64 	%fd165, [%rd63+48];
	fma.rn.f64 	%fd166, %fd164, %fd165, %fd163;
	ld.global.f64 	%fd167, [%rd41+56];
	ld.global.f64 	%fd168, [%rd63+56];
	fma.rn.f64 	%fd222, %fd167, %fd168, %fd166;
	add.s32 	%r78, %r78, 16;
	add.s32 	%r76, %r76, 16;
	add.s32 	%r75, %r75, 16;
	add.s64 	%rd63, %rd63, 128;
	setp.ne.s32 	%p15, %r76, 0;
	@%p15 bra 	$L__BB2_21;
$L__BB2_22:
	setp.eq.s32 	%p16, %r29, 0;
	@%p16 bra 	$L__BB2_31;
	and.b32  	%r39, %r28, 7;
	setp.lt.u32 	%p17, %r29, 8;
	@%p17 bra 	$L__BB2_25;
	add.s32 	%r63, %r78, %r27;
	mul.wide.s32 	%rd42, %r63, 8;
	add.s64 	%rd43, %rd2, %rd42;
	ld.global.f64 	%fd170, [%rd43];
	mul.wide.u32 	%rd44, %r78, 8;
	add.s64 	%rd45, %rd1, %rd44;
	ld.global.f64 	%fd171, [%rd45];
	fma.rn.f64 	%fd172, %fd170, %fd171, %fd222;
	ld.global.f64 	%fd173, [%rd43+8];
	ld.global.f64 	%fd174, [%rd45+8];
	fma.rn.f64 	%fd175, %fd173, %fd174, %fd172;
	ld.global.f64 	%fd176, [%rd43+16];
	ld.global.f64 	%fd177, [%rd45+16];
	fma.rn.f64 	%fd178, %fd176, %fd177, %fd175;
	ld.global.f64 	%fd179, [%rd43+24];
	ld.global.f64 	%fd180, [%rd45+24];
	fma.rn.f64 	%fd181, %fd179, %fd180, %fd178;
	ld.global.f64 	%fd182, [%rd43+32];
	ld.global.f64 	%fd183, [%rd45+32];
	fma.rn.f64 	%fd184, %fd182, %fd183, %fd181;
	ld.global.f64 	%fd185, [%rd43+40];
	ld.global.f64 	%fd186, [%rd45+40];
	fma.rn.f64 	%fd187, %fd185, %fd186, %fd184;
	ld.global.f64 	%fd188, [%rd43+48];
	ld.global.f64 	%fd189, [%rd45+48];
	fma.rn.f64 	%fd190, %fd188, %fd189, %fd187;
	ld.global.f64 	%fd191, [%rd43+56];
	ld.global.f64 	%fd192, [%rd45+56];
	fma.rn.f64 	%fd222, %fd191, %fd192, %fd190;
	add.s32 	%r78, %r78, 8;
$L__BB2_25:
	setp.eq.s32 	%p18, %r39, 0;
	@%p18 bra 	$L__BB2_31;
	and.b32  	%r42, %r28, 3;
	setp.lt.u32 	%p19, %r39, 4;
	@%p19 bra 	$L__BB2_28;
	add.s32 	%r64, %r78, %r27;
	mul.wide.s32 	%rd46, %r64, 8;
	add.s64 	%rd47, %rd2, %rd46;
	ld.global.f64 	%fd194, [%rd47];
	mul.wide.u32 	%rd48, %r78, 8;
	add.s64 	%rd49, %rd1, %rd48;
	ld.global.f64 	%fd195, [%rd49];
	fma.rn.f64 	%fd196, %fd194, %fd195, %fd222;
	ld.global.f64 	%fd197, [%rd47+8];
	ld.global.f64 	%fd198, [%rd49+8];
	fma.rn.f64 	%fd199, %fd197, %fd198, %fd196;
	ld.global.f64 	%fd200, [%rd47+16];
	ld.global.f64 	%fd201, [%rd49+16];
	fma.rn.f64 	%fd202, %fd200, %fd201, %fd199;
	ld.global.f64 	%fd203, [%rd47+24];
	ld.global.f64 	%fd204, [%rd49+24];
	fma.rn.f64 	%fd222, %fd203, %fd204, %fd202;
	add.s32 	%r78, %r78, 4;
$L__BB2_28:
	setp.eq.s32 	%p20, %r42, 0;
	@%p20 bra 	$L__BB2_31;
	mul.wide.u32 	%rd50, %r78, 8;
	add.s64 	%rd64, %rd1, %rd50;
	add.s32 	%r82, %r78, %r27;
	neg.s32 	%r81, %r42;
$L__BB2_30:
	.pragma "nounroll";
	mul.wide.s32 	%rd51, %r82, 8;
	add.s64 	%rd52, %rd2, %rd51;
	ld.global.f64 	%fd205, [%rd52];
	ld.global.f64 	%fd206, [%rd64];
	fma.rn.f64 	%fd222, %fd205, %fd206, %fd222;
	add.s64 	%rd64, %rd64, 8;
	add.s32 	%r82, %r82, 1;
	add.s32 	%r81, %r81, 1;
	setp.ne.s32 	%p21, %r81, 0;
	@%p21 bra 	$L__BB2_30;
$L__BB2_31:
	cvta.to.global.u64 	%rd53, %rd17;
	mul.wide.s32 	%rd54, %r1, 8;
	add.s64 	%rd55, %rd53, %rd54;
	ld.global.f64 	%fd207, [%rd55];
	sub.f64 	%fd208, %fd207, %fd222;
	mul.f64 	%fd209, %fd208, 0d3FE5555555555555;
	mad.lo.s32 	%r65, %r51, %r1, %r1;
	mul.wide.s32 	%rd56, %r65, 8;
	add.s64 	%rd57, %rd2, %rd56;
	ld.global.f64 	%fd210, [%rd57];
	div.rn.f64 	%fd211, %fd209, %fd210;
	add.s64 	%rd58, %rd1, %rd54;
	ld.global.f64 	%fd212, [%rd58];
	fma.rn.f64 	%fd213, %fd212, 0d3FD5555555555556, %fd211;
	cvta.to.global.u64 	%rd59, %rd18;
	add.s64 	%rd60, %rd59, %rd54;
	st.global.f64 	[%rd60], %fd213;
$L__BB2_32:
	ret;

}
	// .globl	_Z18weightedJacobiLastPdS_S_S_i
.visible .entry _Z18weightedJacobiLastPdS_S_S_i(
	.param .u64 .ptr .align 1 _Z18weightedJacobiLastPdS_S_S_i_param_0,
	.param .u64 .ptr .align 1 _Z18weightedJacobiLastPdS_S_S_i_param_1,
	.param .u64 .ptr .align 1 _Z18weightedJacobiLastPdS_S_S_i_param_2,
	.param .u64 .ptr .align 1 _Z18weightedJacobiLastPdS_S_S_i_param_3,
	.param .u32 _Z18weightedJacobiLastPdS_S_S_i_param_4
)
{
	.reg .pred 	%p<22>;
	.reg .b32 	%r<83>;
	.reg .b64 	%rd<65>;
	.reg .b64 	%fd<234>;

	ld.param.u64 	%rd19, [_Z18weightedJacobiLastPdS_S_S_i_param_0];
	ld.param.u64 	%rd17, [_Z18weightedJacobiLastPdS_S_S_i_param_1];
	ld.param.u64 	%rd20, [_Z18weightedJacobiLastPdS_S_S_i_param_2];
	ld.param.u64 	%rd18, [_Z18weightedJacobiLastPdS_S_S_i_param_3];
	ld.param.u32 	%r51, [_Z18weightedJacobiLastPdS_S_S_i_param_4];
	cvta.to.global.u64 	%rd1, %rd20;
	cvta.to.global.u64 	%rd2, %rd19;
	mov.u32 	%r52, %ntid.x;
	mov.u32 	%r53, %ctaid.x;
	mov.u32 	%r54, %tid.x;
	mad.lo.s32 	%r1, %r52, %r53, %r54;
	setp.ge.s32 	%p1, %r1, %r51;
	@%p1 bra 	$L__BB3_32;
	setp.lt.s32 	%p2, %r1, 1;
	mov.f64 	%fd222, 0d0000000000000000;
	mov.b32 	%r78, 0;
	@%p2 bra 	$L__BB3_14;
	mul.lo.s32 	%r2, %r51, %r1;
	min.s32 	%r57, %r1, %r51;
	max.s32 	%r78, %r57, 1;
	and.b32  	%r4, %r78, 15;
	setp.lt.s32 	%p3, %r57, 16;
	mov.f64 	%fd222, 0d0000000000000000;
	mov.b32 	%r69, 0;
	@%p3 bra 	$L__BB3_5;
	and.b32  	%r69, %r78, 2147483632;
	neg.s32 	%r67, %r69;
	add.s64 	%rd3, %rd2, 64;
	add.s64 	%rd61, %rd1, 64;
	mov.f64 	%fd222, 0d0000000000000000;
	mov.u32 	%r66, %r2;
$L__BB3_4:
	.pragma "nounroll";
	mul.wide.s32 	%rd21, %r66, 8;
	add.s64 	%rd22, %rd3, %rd21;
	ld.global.f64 	%fd34, [%rd22+-64];
	ld.global.f64 	%fd35, [%rd61+-64];
	fma.rn.f64 	%fd36, %fd34, %fd35, %fd222;
	ld.global.f64 	%fd37, [%rd22+-56];
	ld.global.f64 	%fd38, [%rd61+-56];
	fma.rn.f64 	%fd39, %fd37, %fd38, %fd36;
	ld.global.f64 	%fd40, [%rd22+-48];
	ld.global.f64 	%fd41, [%rd61+-48];
	fma.rn.f64 	%fd42, %fd40, %fd41, %fd39;
	ld.global.f64 	%fd43, [%rd22+-40];
	ld.global.f64 	%fd44, [%rd61+-40];
	fma.rn.f64 	%fd45, %fd43, %fd44, %fd42;
	ld.global.f64 	%fd46, [%rd22+-32];
	ld.global.f64 	%fd47, [%rd61+-32];
	fma.rn.f64 	%fd48, %fd46, %fd47, %fd45;
	ld.global.f64 	%fd49, [%rd22+-24];
	ld.global.f64 	%fd50, [%rd61+-24];
	fma.rn.f64 	%fd51, %fd49, %fd50, %fd48;
	ld.global.f64 	%fd52, [%rd22+-16];
	ld.global.f64 	%fd53, [%rd61+-16];
	fma.rn.f64 	%fd54, %fd52, %fd53, %fd51;
	ld.global.f64 	%fd55, [%rd22+-8];
	ld.global.f64 	%fd56, [%rd61+-8];
	fma.rn.f64 	%fd57, %fd55, %fd56, %fd54;
	ld.global.f64 	%fd58, [%rd22];
	ld.global.f64 	%fd59, [%rd61];
	fma.rn.f64 	%fd60, %fd58, %fd59, %fd57;
	ld.global.f64 	%fd61, [%rd22+8];
	ld.global.f64 	%fd62, [%rd61+8];
	fma.rn.f64 	%fd63, %fd61, %fd62, %fd60;
	ld.global.f64 	%fd64, [%rd22+16];
	ld.global.f64 	%fd65, [%rd61+16];
	fma.rn.f64 	%fd66, %fd64, %fd65, %fd63;
	ld.global.f64 	%fd67, [%rd22+24];
	ld.global.f64 	%fd68, [%rd61+24];
	fma.rn.f64 	%fd69, %fd67, %fd68, %fd66;
	ld.global.f64 	%fd70, [%rd22+32];
	ld.global.f64 	%fd71, [%rd61+32];
	fma.rn.f64 	%fd72, %fd70, %fd71, %fd69;
	ld.global.f64 	%fd73, [%rd22+40];
	ld.global.f64 	%fd74, [%rd61+40];
	fma.rn.f64 	%fd75, %fd73, %fd74, %fd72;
	ld.global.f64 	%fd76, [%rd22+48];
	ld.global.f64 	%fd77, [%rd61+48];
	fma.rn.f64 	%fd78, %fd76, %fd77, %fd75;
	ld.global.f64 	%fd79, [%rd22+56];
	ld.global.f64 	%fd80, [%rd61+56];
	fma.rn.f64 	%fd222, %fd79, %fd80, %fd78;
	add.s32 	%r67, %r67, 16;
	add.s32 	%r66, %r66, 16;
	add.s64 	%rd61, %rd61, 128;
	setp.ne.s32 	%p4, %r67, 0;
	@%p4 bra 	$L__BB3_4;
$L__BB3_5:
	setp.eq.s32 	%p5, %r4, 0;
	@%p5 bra 	$L__BB3_14;
	and.b32  	%r12, %r78, 7;
	setp.lt.u32 	%p6, %r4, 8;
	@%p6 bra 	$L__BB3_8;
	add.s32 	%r58, %r69, %r2;
	mul.wide.s32 	%rd23, %r58, 8;
	add.s64 	%rd24, %rd2, %rd23;
	ld.global.f64 	%fd82, [%rd24];
	mul.wide.u32 	%rd25, %r69, 8;
	add.s64 	%rd26, %rd1, %rd25;
	ld.global.f64 	%fd83, [%rd26];
	fma.rn.f64 	%fd84, %fd82, %fd83, %fd222;
	ld.global.f64 	%fd85, [%rd24+8];
	ld.global.f64 	%fd86, [%rd26+8];
	fma.rn.f64 	%fd87, %fd85, %fd86, %fd84;
	ld.global.f64 	%fd88, [%rd24+16];
	ld.global.f64 	%fd89, [%rd26+16];
	fma.rn.f64 	%fd90, %fd88, %fd89, %fd87;
	ld.global.f64 	%fd91, [%rd24+24];
	ld.global.f64 	%fd92, [%rd26+24];
	fma.rn.f64 	%fd93, %fd91, %fd92, %fd90;
	ld.global.f64 	%fd94, [%rd24+32];
	ld.global.f64 	%fd95, [%rd26+32];
	fma.rn.f64 	%fd96, %fd94, %fd95, %fd93;
	ld.global.f64 	%fd97, [%rd24+40];
	ld.global.f64 	%fd98, [%rd26+40];
	fma.rn.f64 	%fd99, %fd97, %fd98, %fd96;
	ld.global.f64 	%fd100, [%rd24+48];
	ld.global.f64 	%fd101, [%rd26+48];
	fma.rn.f64 	%fd102, %fd100, %fd101, %fd99;
	ld.global.f64 	%fd103, [%rd24+56];
	ld.global.f64 	%fd104, [%rd26+56];
	fma.rn.f64 	%fd222, %fd103, %fd104, %fd102;
	add.s32 	%r69, %r69, 8;
$L__BB3_8:
	setp.eq.s32 	%p7, %r12, 0;
	@%p7 bra 	$L__BB3_14;
	and.b32  	%r15, %r78, 3;
	setp.lt.u32 	%p8, %r12, 4;
	@%p8 bra 	$L__BB3_11;
	add.s32 	%r59, %r69, %r2;
	mul.wide.s32 	%rd27, %r59, 8;
	add.s64 	%rd28, %rd2, %rd27;
	ld.global.f64 	%fd106, [%rd28];
	mul.wide.u32 	%rd29, %r69, 8;
	add.s64 	%rd30, %rd1, %rd29;
	ld.global.f64 	%fd107, [%rd30];
	fma.rn.f64 	%fd108, %fd106, %fd107, %fd222;
	ld.global.f64 	%fd109, [%rd28+8];
	ld.global.f64 	%fd110, [%rd30+8];
	fma.rn.f64 	%fd111, %fd109, %fd110, %fd108;
	ld.global.f64 	%fd112, [%rd28+16];
	ld.global.f64 	%fd113, [%rd30+16];
	fma.rn.f64 	%fd114, %fd112, %fd113, %fd111;
	ld.global.f64 	%fd115, [%rd28+24];
	ld.global.f64 	%fd116, [%rd30+24];
	fma.rn.f64 	%fd222, %fd115, %fd116, %fd114;
	add.s32 	%r69, %r69, 4;
$L__BB3_11:
	setp.eq.s32 	%p9, %r15, 0;
	@%p9 bra 	$L__BB3_14;
	mul.wide.u32 	%rd31, %r69, 8;
	add.s64 	%rd62, %rd1, %rd31;
	add.s32 	%r72, %r69, %r2;
	neg.s32 	%r71, %r15;
$L__BB3_13:
	.pragma "nounroll";
	mul.wide.s32 	%rd32, %r72, 8;
	add.s64 	%rd33, %rd2, %rd32;
	ld.global.f64 	%fd117, [%rd33];
	ld.global.f64 	%fd118, [%rd62];
	fma.rn.f64 	%fd222, %fd117, %fd118, %fd222;
	add.s64 	%rd62, %rd62, 8;
	add.s32 	%r72, %r72, 1;
	add.s32 	%r71, %r71, 1;
	setp.ne.s32 	%p10, %r71, 0;
	@%p10 bra 	$L__BB3_13;
$L__BB3_14:
	setp.ge.s32 	%p11, %r78, %r51;
	@%p11 bra 	$L__BB3_18;
	setp.eq.s32 	%p12, %r1, %r78;
	@%p12 bra 	$L__BB3_17;
	mad.lo.s32 	%r60, %r51, %r1, %r78;
	mul.wide.s32 	%rd34, %r60, 8;
	add.s64 	%rd35, %rd2, %rd34;
	ld.global.f64 	%fd119, [%rd35];
	mul.wide.u32 	%rd36, %r78, 8;
	add.s64 	%rd37, %rd1, %rd36;
	ld.global.f64 	%fd120, [%rd37];
	fma.rn.f64 	%fd222, %fd119, %fd120, %fd222;
$L__BB3_17:
	add.s32 	%r78, %r78, 1;
$L__BB3_18:
	setp.ge.s32 	%p13, %r78, %r51;
	@%p13 bra 	$L__BB3_31;
	mul.lo.s32 	%r27, %r51, %r1;
	sub.s32 	%r28, %r51, %r78;
	and.b32  	%r29, %r28, 15;
	sub.s32 	%r61, %r78, %r51;
	setp.gt.u32 	%p14, %r61, -16;
	@%p14 bra 	$L__BB3_22;
	and.b32  	%r62, %r28, -16;
	neg.s32 	%r76, %r62;
	add.s64 	%rd10, %rd2, 64;
	add.s32 	%r75, %r78, %r27;
	mul.wide.u32 	%rd38, %r78, 8;
	add.s64 	%rd39, %rd38, %rd1;
	add.s64 	%rd63, %rd39, 64;
$L__BB3_21:
	.pragma "nounroll";
	mul.wide.s32 	%rd40, %r75, 8;
	add.s64 	%rd41, %rd10, %rd40;
	ld.global.f64 	%fd122, [%rd41+-64];
	ld.global.f64 	%fd123, [%rd63+-64];
	fma.rn.f64 	%fd124, %fd122, %fd123, %fd222;
	ld.global.f64 	%fd125, [%rd41+-56];
	ld.global.f64 	%fd126, [%rd63+-56];
	fma.rn.f64 	%fd127, %fd125, %fd126, %fd124;
	ld.global.f64 	%fd128, [%rd41+-48];
	ld.global.f64 	%fd129, [%rd63+-48];
	fma.rn.f64 	%fd130, %fd128, %fd129, %fd127;
	ld.global.f64 	%fd131, [%rd41+-40];
	ld.global.f64 	%fd132, [%rd63+-40];
	fma.rn.f64 	%fd133, %fd131, %fd132, %fd130;
	ld.global.f64 	%fd134, [%rd41+-32];
	ld.global.f64 	%fd135, [%rd63+-32];
	fma.rn.f64 	%fd136, %fd134, %fd135, %fd133;
	ld.global.f64 	%fd137, [%rd41+-24];
	ld.global.f64 	%fd138, [%rd63+-24];
	fma.rn.f64 	%fd139, %fd137, %fd138, %fd136;
	ld.global.f64 	%fd140, [%rd41+-16];
	ld.global.f64 	%fd141, [%rd63+-16];
	fma.rn.f64 	%fd142, %fd140, %fd141, %fd139;
	ld.global.f64 	%fd143, [%rd41+-8];
	ld.global.f64 	%fd144, [%rd63+-8];
	fma.rn.f64 	%fd145, %fd143, %fd144, %fd142;
	ld.global.f64 	%fd146, [%rd41];
	ld.global.f64 	%fd147, [%rd63];
	fma.rn.f64 	%fd148, %fd146, %fd147, %fd145;
	ld.global.f64 	%fd149, [%rd41+8];
	ld.global.f64 	%fd150, [%rd63+8];
	fma.rn.f64 	%fd151, %fd149, %fd150, %fd148;
	ld.global.f64 	%fd152, [%rd41+16];
	ld.global.f64 	%fd153, [%rd63+16];
	fma.rn.f64 	%fd154, %fd152, %fd153, %fd151;
	ld.global.f64 	%fd155, [%rd41+24];
	ld.global.f64 	%fd156, [%rd63+24];
	fma.rn.f64 	%fd157, %fd155, %fd156, %fd154;
	ld.global.f64 	%fd158, [%rd41+32];
	ld.global.f64 	%fd159, [%rd63+32];
	fma.rn.f64 	%fd160, %fd158, %fd159, %fd157;
	ld.global.f64 	%fd161, [%rd41+40];
	ld.global.f64 	%fd162, [%rd63+40];
	fma.rn.f64 	%fd163, %fd161, %fd162, %fd160;
	ld.global.f64 	%fd164, [%rd41+48];
	ld.global.f64 	%fd165, [%rd63+48];
	fma.rn.f64 	%fd166, %fd164, %fd165, %fd163;
	ld.global.f64 	%fd167, [%rd41+56];
	ld.global.f64 	%fd168, [%rd63+56];
	fma.rn.f64 	%fd222, %fd167, %fd168, %fd166;
	add.s32 	%r78, %r78, 16;
	add.s32 	%r76, %r76, 16;
	add.s32 	%r75, %r75, 16;
	add.s64 	%rd63, %rd63, 128;
	setp.ne.s32 	%p15, %r76, 0;
	@%p15 bra 	$L__BB3_21;
$L__BB3_22:
	setp.eq.s32 	%p16, %r29, 0;
	@%p16 bra 	$L__BB3_31;
	and.b32  	%r39, %r28, 7;
	setp.lt.u32 	%p17, %r29, 8;
	@%p17 bra 	$L__BB3_25;
	add.s32 	%r63, %r78, %r27;
	mul.wide.s32 	%rd42, %r63, 8;
	add.s64 	%rd43, %rd2, %rd42;
	ld.global.f64 	%fd170, [%rd43];
	mul.wide.u32 	%rd44, %r78, 8;
	add.s64 	%rd45, %rd1, %rd44;
	ld.global.f64 	%fd171, [%rd45];
	fma.rn.f64 	%fd172, %fd170, %fd171, %fd222;
	ld.global.f64 	%fd173, [%rd43+8];
	ld.global.f64 	%fd174, [%rd45+8];
	fma.rn.f64 	%fd175, %fd173, %fd174, %fd172;
	ld.global.f64 	%fd176, [%rd43+16];
	ld.global.f64 	%fd177, [%rd45+16];
	fma.rn.f64 	%fd178, %fd176, %fd177, %fd175;
	ld.global.f64 	%fd179, [%rd43+24];
	ld.global.f64 	%fd180, [%rd45+24];
	fma.rn.f64 	%fd181, %fd179, %fd180, %fd178;
	ld.global.f64 	%fd182, [%rd43+32];
	ld.global.f64 	%fd183, [%rd45+32];
	fma.rn.f64 	%fd184, %fd182, %fd183, %fd181;
	ld.global.f64 	%fd185, [%rd43+40];
	ld.global.f64 	%fd186, [%rd45+40];
	fma.rn.f64 	%fd187, %fd185, %fd186, %fd184;
	ld.global.f64 	%fd188, [%rd43+48];
	ld.global.f64 	%fd189, [%rd45+48];
	fma.rn.f64 	%fd190, %fd188, %fd189, %fd187;
	ld.global.f64 	%fd191, [%rd43+56];
	ld.global.f64 	%fd192, [%rd45+56];
	fma.rn.f64 	%fd222, %fd191, %fd192, %fd190;
	add.s32 	%r78, %r78, 8;
$L__BB3_25:
	setp.eq.s32 	%p18, %r39, 0;
	@%p18 bra 	$L__BB3_31;
	and.b32  	%r42, %r28, 3;
	setp.lt.u32 	%p19, %r39, 4;
	@%p19 bra 	$L__BB3_28;
	add.s32 	%r64, %r78, %r27;
	mul.wide.s32 	%rd46, %r64, 8;
	add.s64 	%rd47, %rd2, %rd46;
	ld.global.f64 	%fd194, [%rd47];
	mul.wide.u32 	%rd48, %r78, 8;
	add.s64 	%rd49, %rd1, %rd48;
	ld.global.f64 	%fd195, [%rd49];
	fma.rn.f64 	%fd196, %fd194, %fd195, %fd222;
	ld.global.f64 	%fd197, [%rd47+8];
	ld.global.f64 	%fd198, [%rd49+8];
	fma.rn.f64 	%fd199, %fd197, %fd198, %fd196;
	ld.global.f64 	%fd200, [%rd47+16];
	ld.global.f64 	%fd201, [%rd49+16];
	fma.rn.f64 	%fd202, %fd200, %fd201, %fd199;
	ld.global.f64 	%fd203, [%rd47+24];
	ld.global.f64 	%fd204, [%rd49+24];
	fma.rn.f64 	%fd222, %fd203, %fd204, %fd202;
	add.s32 	%r78, %r78, 4;
$L__BB3_28:
	setp.eq.s32 	%p20, %r42, 0;
	@%p20 bra 	$L__BB3_31;
	mul.wide.u32 	%rd50, %r78, 8;
	add.s64 	%rd64, %rd1, %rd50;
	add.s32 	%r82, %r78, %r27;
	neg.s32 	%r81, %r42;
$L__BB3_30:
	.pragma "nounroll";
	mul.wide.s32 	%rd51, %r82, 8;
	add.s64 	%rd52, %rd2, %rd51;
	ld.global.f64 	%fd205, [%rd52];
	ld.global.f64 	%fd206, [%rd64];
	fma.rn.f64 	%fd222, %fd205, %fd206, %fd222;
	add.s64 	%rd64, %rd64, 8;
	add.s32 	%r82, %r82, 1;
	add.s32 	%r81, %r81, 1;
	setp.ne.s32 	%p21, %r81, 0;
	@%p21 bra 	$L__BB3_30;
$L__BB3_31:
	cvta.to.global.u64 	%rd53, %rd17;
	mul.wide.s32 	%rd54, %r1, 8;
	add.s64 	%rd55, %rd53, %rd54;
	ld.global.f64 	%fd207, [%rd55];
	sub.f64 	%fd208, %fd207, %fd222;
	mul.f64 	%fd209, %fd208, 0d3FE5555555555555;
	mad.lo.s32 	%r65, %r51, %r1, %r1;
	mul.wide.s32 	%rd56, %r65, 8;
	add.s64 	%rd57, %rd2, %rd56;
	ld.global.f64 	%fd210, [%rd57];
	div.rn.f64 	%fd211, %fd209, %fd210;
	add.s64 	%rd58, %rd1, %rd54;
	ld.global.f64 	%fd212, [%rd58];
	fma.rn.f64 	%fd213, %fd212, 0d3FD5555555555556, %fd211;
	cvta.to.global.u64 	%rd59, %rd18;
	add.s64 	%rd60, %rd59, %rd54;
	st.global.f64 	[%rd60], %fd213;
$L__BB3_32:
	ret;

}
	// .globl	_Z19weightedJacobiFirstPdS_S_S_i
.visible .entry _Z19weightedJacobiFirstPdS_S_S_i(
	.param .u64 .ptr .align 1 _Z19weightedJacobiFirstPdS_S_S_i_param_0,
	.param .u64 .ptr .align 1 _Z19weightedJacobiFirstPdS_S_S_i_param_1,
	.param .u64 .ptr .align 1 _Z19weightedJacobiFirstPdS_S_S_i_param_2,
	.param .u64 .ptr .align 1 _Z19weightedJacobiFirstPdS_S_S_i_param_3,
	.param .u32 _Z19weightedJacobiFirstPdS_S_S_i_param_4
)
{
	.reg .pred 	%p<22>;
	.reg .b32 	%r<83>;
	.reg .b64 	%rd<65>;
	.reg .b64 	%fd<234>;

	ld.param.u64 	%rd19, [_Z19weightedJacobiFirstPdS_S_S_i_param_0];
	ld.param.u64 	%rd17, [_Z19weightedJacobiFirstPdS_S_S_i_param_1];
	ld.param.u64 	%rd20, [_Z19weightedJacobiFirstPdS_S_S_i_param_2];
	ld.param.u64 	%rd18, [_Z19weightedJacobiFirstPdS_S_S_i_param_3];
	ld.param.u32 	%r51, [_Z19weightedJacobiFirstPdS_S_S_i_param_4];
	cvta.to.global.u64 	%rd1, %rd20;
	cvta.to.global.u64 	%rd2, %rd19;
	mov.u32 	%r52, %ntid.x;
	mov.u32 	%r53, %ctaid.x;
	mov.u32 	%r54, %tid.x;
	mad.lo.s32 	%r1, %r52, %r53, %r54;
	setp.ge.s32 	%p1, %r1, %r51;
	@%p1 bra 	$L__BB4_32;
	setp.lt.s32 	%p2, %r1, 1;
	mov.f64 	%fd222, 0d0000000000000000;
	mov.b32 	%r78, 0;
	@%p2 bra 	$L__BB4_14;
	mul.lo.s32 	%r2, %r51, %r1;
	min.s32 	%r57, %r1, %r51;
	max.s32 	%r78, %r57, 1;
	and.b32  	%r4, %r78, 15;
	setp.lt.s32 	%p3, %r57, 16;
	mov.f64 	%fd222, 0d0000000000000000;
	mov.b32 	%r69, 0;
	@%p3 bra 	$L__BB4_5;
	and.b32  	%r69, %r78, 2147483632;
	neg.s32 	%r67, %r69;
	add.s64 	%rd3, %rd2, 64;
	add.s64 	%rd61, %rd1, 64;
	mov.f64 	%fd222, 0d0000000000000000;
	mov.u32 	%r66, %r2;
$L__BB4_4:
	.pragma "nounroll";
	mul.wide.s32 	%rd21, %r66, 8;
	add.s64 	%rd22, %rd3, %rd21;
	ld.global.f64 	%fd34, [%rd22+-64];
	ld.global.f64 	%fd35, [%rd61+-64];
	fma.rn.f64 	%fd36, %fd34, %fd35, %fd222;
	ld.global.f64 	%fd37, [%rd22+-56];
	ld.global.f64 	%fd38, [%rd61+-56];
	fma.rn.f64 	%fd39, %fd37, %fd38, %fd36;
	ld.global.f64 	%fd40, [%rd22+-48];
	ld.global.f64 	%fd41, [%rd61+-48];
	fma.rn.f64 	%fd42, %fd40, %fd41, %fd39;
	ld.global.f64 	%fd43, [%rd22+-40];
	ld.global.f64 	%fd44, [%rd61+-40];
	fma.rn.f64 	%fd45, %fd43, %fd44, %fd42;
	ld.global.f64 	%fd46, [%rd22+-32];
	ld.global.f64 	%fd47, [%rd61+-32];
	fma.rn.f64 	%fd48, %fd46, %fd47, %fd45;
	ld.global.f64 	%fd49, [%rd22+-24];
	ld.global.f64 	%fd50, [%rd61+-24];
	fma.rn.f64 	%fd51, %fd49, %fd50, %fd48;
	ld.global.f64 	%fd52, [%rd22+-16];
	ld.global.f64 	%fd53, [%rd61+-16];
	fma.rn.f64 	%fd54, %fd52, %fd53, %fd51;
	ld.global.f64 	%fd55, [%rd22+-8];
	ld.global.f64 	%fd56, [%rd61+-8];
	fma.rn.f64 	%fd57, %fd55, %fd56, %fd54;
	ld.global.f64 	%fd58, [%rd22];
	ld.global.f64 	%fd59, [%rd61];
	fma.rn.f64 	%fd60, %fd58, %fd59, %fd57;
	ld.global.f64 	%fd61, [%rd22+8];
	ld.global.f64 	%fd62, [%rd61+8];
	fma.rn.f64 	%fd63, %fd61, %fd62, %fd60;
	ld.global.f64 	%fd64, [%rd22+16];
	ld.global.f64 	%fd65, [%rd61+16];
	fma.rn.f64 	%fd66, %fd64, %fd65, %fd63;
	ld.global.f64 	%fd67, [%rd22+24];
	ld.global.f64 	%fd68, [%rd61+24];
	fma.rn.f64 	%fd69, %fd67, %fd68, %fd66;
	ld.global.f64 	%fd70, [%rd22+32];
	ld.global.f64 	%fd71, [%rd61+32];
	fma.rn.f64 	%fd72, %fd70, %fd71, %fd69;
	ld.global.f64 	%fd73, [%rd22+40];
	ld.global.f64 	%fd74, [%rd61+40];
	fma.rn.f64 	%fd75, %fd73, %fd74, %fd72;
	ld.global.f64 	%fd76, [%rd22+48];
	ld.global.f64 	%fd77, [%rd61+48];
	fma.rn.f64 	%fd78, %fd76, %fd77, %fd75;
	ld.global.f64 	%fd79, [%rd22+56];
	ld.global.f64 	%fd80, [%rd61+56];
	fma.rn.f64 	%fd222, %fd79, %fd80, %fd78;
	add.s32 	%r67, %r67, 16;
	add.s32 	%r66, %r66, 16;
	add.s64 	%rd61, %rd61, 128;
	setp.ne.s32 	%p4, %r67, 0;
	@%p4 bra 	$L__BB4_4;
$L__BB4_5:
	setp.eq.s32 	%p5, %r4, 0;
	@%p5 bra 	$L__BB4_14;
	and.b32  	%r12, %r78, 7;
	setp.lt.u32 	%p6, %r4, 8;
	@%p6 bra 	$L__BB4_8;
	add.s32 	%r58, %r69, %r2;
	mul.wide.s32 	%rd23, %r58, 8;
	add.s64 	%rd24, %rd2, %rd23;
	ld.global.f64 	%fd82, [%rd24];
	mul.wide.u32 	%rd25, %r69, 8;
	add.s64 	%rd26, %rd1, %rd25;
	ld.global.f64 	%fd83, [%rd26];
	fma.rn.f64 	%fd84, %fd82, %fd83, %fd222;
	ld.global.f64 	%fd85, [%rd24+8];
	ld.global.f64 	%fd86, [%rd26+8];
	fma.rn.f64 	%fd87, %fd85, %fd86, %fd84;
	ld.global.f64 	%fd88, [%rd24+16];
	ld.global.f64 	%fd89, [%rd26+16];
	fma.rn.f64 	%fd90, %fd88, %fd89, %fd87;
	ld.global.f64 	%fd91, [%rd24+24];
	ld.global.f64 	%fd92, [%rd26+24];
	fma.rn.f64 	%fd93, %fd91, %fd92, %fd90;
	ld.global.f64 	%fd94, [%rd24+32];
	ld.global.f64 	%fd95, [%rd26+32];
	fma.rn.f64 	%fd96, %fd94, %fd95, %fd93;
	ld.global.f64 	%fd97, [%rd24+40];
	ld.global.f64 	%fd98, [%rd26+40];
	fma.rn.f64 	%fd99, %fd97, %fd98, %fd96;
	ld.global.f64 	%fd100, [%rd24+48];
	ld.global.f64 	%fd101, [%rd26+48];
	fma.rn.f64 	%fd102, %fd100, %fd101, %fd99;
	ld.global.f64 	%fd103, [%rd24+56];
	ld.global.f64 	%fd104, [%rd26+56];
	fma.rn.f64 	%fd222, %fd103, %fd104, %fd102;
	add.s32 	%r69, %r69, 8;
$L__BB4_8:
	setp.eq.s32 	%p7, %r12, 0;
	@%p7 bra 	$L__BB4_14;
	and.b32  	%r15, %r78, 3;
	setp.lt.u32 	%p8, %r12, 4;
	@%p8 bra 	$L__BB4_11;
	add.s32 	%r59, %r69, %r2;
	mul.wide.s32 	%rd27, %r59, 8;
	add.s64 	%rd28, %rd2, %rd27;
	ld.global.f64 	%fd106, [%rd28];
	mul.wide.u32 	%rd29, %r69, 8;
	add.s64 	%rd30, %rd1, %rd29;
	ld.global.f64 	%fd107, [%rd30];
	fma.rn.f64 	%fd108, %fd106, %fd107, %fd222;
	ld.global.f64 	%fd109, [%rd28+8];
	ld.global.f64 	%fd110, [%rd30+8];
	fma.rn.f64 	%fd111, %fd109, %fd110, %fd108;
	ld.global.f64 	%fd112, [%rd28+16];
	ld.global.f64 	%fd113, [%rd30+16];
	fma.rn.f64 	%fd114, %fd112, %fd113, %fd111;
	ld.global.f64 	%fd115, [%rd28+24];
	ld.global.f64 	%fd116, [%rd30+24];
	fma.rn.f64 	%fd222, %fd115, %fd116, %fd114;
	add.s32 	%r69, %r69, 4;
$L__BB4_11:
	setp.eq.s32 	%p9, %r15, 0;
	@%p9 bra 	$L__BB4_14;
	mul.wide.u32 	%rd31, %r69, 8;
	add.s64 	%rd62, %rd1, %rd31;
	add.s32 	%r72, %r69, %r2;
	neg.s32 	%r71, %r15;
$L__BB4_13:
	.pragma "nounroll";
	mul.wide.s32 	%rd32, %r72, 8;
	add.s64 	%rd33, %rd2, %rd32;
	ld.global.f64 	%fd117, [%rd33];
	ld.global.f64 	%fd118, [%rd62];
	fma.rn.f64 	%fd222, %fd117, %fd118, %fd222;
	add.s64 	%rd62, %rd62, 8;
	add.s32 	%r72, %r72, 1;
	add.s32 	%r71, %r71, 1;
	setp.ne.s32 	%p10, %r71, 0;
	@%p10 bra 	$L__BB4_13;
$L__BB4_14:
	setp.ge.s32 	%p11, %r78, %r51;
	@%p11 bra 	$L__BB4_18;
	setp.eq.s32 	%p12, %r1, %r78;
	@%p12 bra 	$L__BB4_17;
	mad.lo.s32 	%r60, %r51, %r1, %r78;
	mul.wide.s32 	%rd34, %r60, 8;
	add.s64 	%rd35, %rd2, %rd34;
	ld.global.f64 	%fd119, [%rd35];
	mul.wide.u32 	%rd36, %r78, 8;
	add.s64 	%rd37, %rd1, %rd36;
	ld.global.f64 	%fd120, [%rd37];
	fma.rn.f64 	%fd222, %fd119, %fd120, %fd222;
$L__BB4_17:
	add.s32 	%r78, %r78, 1;
$L__BB4_18:
	setp.ge.s32 	%p13, %r78, %r51;
	@%p13 bra 	$L__BB4_31;
	mul.lo.s32 	%r27, %r51, %r1;
	sub.s32 	%r28, %r51, %r78;
	and.b32  	%r29, %r28, 15;
	sub.s32 	%r61, %r78, %r51;
	setp.gt.u32 	%p14, %r61, -16;
	@%p14 bra 	$L__BB4_22;
	and.b32  	%r62, %r28, -16;
	neg.s32 	%r76, %r62;
	add.s64 	%rd10, %rd2, 64;
	add.s32 	%r75, %r78, %r27;
	mul.wide.u32 	%rd38, %r78, 8;
	add.s64 	%rd39, %rd38, %rd1;
	add.s64 	%rd63, %rd39, 64;
$L__BB4_21:
	.pragma "nounroll";
	mul.wide.s32 	%rd40, %r75, 8;
	add.s64 	%rd41, %rd10, %rd40;
	ld.global.f64 	%fd122, [%rd41+-64];
	ld.global.f64 	%fd123, [%rd63+-64];
	fma.rn.f64 	%fd124, %fd122, %fd123, %fd222;
	ld.global.f64 	%fd125, [%rd41+-56];
	ld.global.f64 	%fd126, [%rd63+-56];
	fma.rn.f64 	%fd127, %fd125, %fd126, %fd124;
	ld.global.f64 	%fd128, [%rd41+-48];
	ld.global.f64 	%fd129, [%rd63+-48];
	fma.rn.f64 	%fd130, %fd128, %fd129, %fd127;
	ld.global.f64 	%fd131, [%rd41+-40];
	ld.global.f64 	%fd132, [%rd63+-40];
	fma.rn.f64 	%fd133, %fd131, %fd132, %fd130;
	ld.global.f64 	%fd134, [%rd41+-32];
	ld.global.f64 	%fd135, [%rd63+-32];
	fma.rn.f64 	%fd136, %fd134, %fd135, %fd133;
	ld.global.f64 	%fd137, [%rd41+-24];
	ld.global.f64 	%fd138, [%rd63+-24];
	fma.rn.f64 	%fd139, %fd137, %fd138, %fd136;
	ld.global.f64 	%fd140, [%rd41+-16];
	ld.global.f64 	%fd141, [%rd63+-16];
	fma.rn.f64 	%fd142, %fd140, %fd141, %fd139;
	ld.global.f64 	%fd143, [%rd41+-8];
	ld.global.f64 	%fd144, [%rd63+-8];
	fma.rn.f64 	%fd145, %fd143, %fd144, %fd142;
	ld.global.f64 	%fd146, [%rd41];
	ld.global.f64 	%fd147, [%rd63];
	fma.rn.f64 	%fd148, %fd146, %fd147, %fd145;
	ld.global.f64 	%fd149, [%rd41+8];
	ld.global.f64 	%fd150, [%rd63+8];
	fma.rn.f64 	%fd151, %fd149, %fd150, %fd148;
	ld.global.f64 	%fd152, [%rd41+16];
	ld.global.f64 	%fd153, [%rd63+16];
	fma.rn.f64 	%fd154, %fd152, %fd153, %fd151;
	ld.global.f64 	%fd155, [%rd41+24];
	ld.global.f64 	%fd156, [%rd63+24];
	fma.rn.f64 	%fd157, %fd155, %fd156, %fd154;
	ld.global.f64 	%fd158, [%rd41+32];
	ld.global.f64 	%fd159, [%rd63+32];
	fma.rn.f64 	%fd160, %fd158, %fd159, %fd157;
	ld.global.f64 	%fd161, [%rd41+40];
	ld.global.f64 	%fd162, [%rd63+40];
	fma.rn.f64 	%fd163, %fd161, %fd162, %fd160;
	ld.global.f64 	%fd164, [%rd41+48];
	ld.global.f64 	%fd165, [%rd63+48];
	fma.rn.f64 	%fd166, %fd164, %fd165, %fd163;
	ld.global.f64 	%fd167, [%rd41+56];
	ld.global.f64 	%fd168, [%rd63+56];
	fma.rn.f64 	%fd222, %fd167, %fd168, %fd166;
	add.s32 	%r78, %r78, 16;
	add.s32 	%r76, %r76, 16;
	add.s32 	%r75, %r75, 16;
	add.s64 	%rd63, %rd63, 128;
	setp.ne.s32 	%p15, %r76, 0;
	@%p15 bra 	$L__BB4_21;
$L__BB4_22:
	setp.eq.s32 	%p16, %r29, 0;
	@%p16 bra 	$L__BB4_31;
	and.b32  	%r39, %r28, 7;
	setp.lt.u32 	%p17, %r29, 8;
	@%p17 bra 	$L__BB4_25;
	add.s32 	%r63, %r78, %r27;
	mul.wide.s32 	%rd42, %r63, 8;
	add.s64 	%rd43, %rd2, %rd42;
	ld.global.f64 	%fd170, [%rd43];
	mul.wide.u32 	%rd44, %r78, 8;
	add.s64 	%rd45, %rd1, %rd44;
	ld.global.f64 	%fd171, [%rd45];
	fma.rn.f64 	%fd172, %fd170, %fd171, %fd222;
	ld.global.f64 	%fd173, [%rd43+8];
	ld.global.f64 	%fd174, [%rd45+8];
	fma.rn.f64 	%fd175, %fd173, %fd174, %fd172;
	ld.global.f64 	%fd176, [%rd43+16];
	ld.global.f64 	%fd177, [%rd45+16];
	fma.rn.f64 	%fd178, %fd176, %fd177, %fd175;
	ld.global.f64 	%fd179, [%rd43+24];
	ld.global.f64 	%fd180, [%rd45+24];
	fma.rn.f64 	%fd181, %fd179, %fd180, %fd178;
	ld.global.f64 	%fd182, [%rd43+32];
	ld.global.f64 	%fd183, [%rd45+32];
	fma.rn.f64 	%fd184, %fd182, %fd183, %fd181;
	ld.global.f64 	%fd185, [%rd43+40];
	ld.global.f64 	%fd186, [%rd45+40];
	fma.rn.f64 	%fd187, %fd185, %fd186, %fd184;
	ld.global.f64 	%fd188, [%rd43+48];
	ld.global.f64 	%fd189, [%rd45+48];
	fma.rn.f64 	%fd190, %fd188, %fd189, %fd187;
	ld.global.f64 	%fd191, [%rd43+56];
	ld.global.f64 	%fd192, [%rd45+56];
	fma.rn.f64 	%fd222, %fd191, %fd192, %fd190;
	add.s32 	%r78, %r78, 8;
$L__BB4_25:
	setp.eq.s32 	%p18, %r39, 0;
	@%p18 bra 	$L__BB4_31;
	and.b32  	%r42, %r28, 3;
	setp.lt.u32 	%p19, %r39, 4;
	@%p19 bra 	$L__BB4_28;
	add.s32 	%r64, %r78, %r27;
	mul.wide.s32 	%rd46, %r64, 8;
	add.s64 	%rd47, %rd2, %rd46;
	ld.global.f64 	%fd194, [%rd47];
	mul.wide.u32 	%rd48, %r78, 8;
	add.s64 	%rd49, %rd1, %rd48;
	ld.global.f64 	%fd195, [%rd49];
	fma.rn.f64 	%fd196, %fd194, %fd195, %fd222;
	ld.global.f64 	%fd197, [%rd47+8];
	ld.global.f64 	%fd198, [%rd49+8];
	fma.rn.f64 	%fd199, %fd197, %fd198, %fd196;
	ld.global.f64 	%fd200, [%rd47+16];
	ld.global.f64 	%fd201, [%rd49+16];
	fma.rn.f64 	%fd202, %fd200, %fd201, %fd199;
	ld.global.f64 	%fd203, [%rd47+24];
	ld.global.f64 	%fd204, [%rd49+24];
	fma.rn.f64 	%fd222, %fd203, %fd204, %fd202;
	add.s32 	%r78, %r78, 4;
$L__BB4_28:
	setp.eq.s32 	%p20, %r42, 0;
	@%p20 bra 	$L__BB4_31;
	mul.wide.u32 	%rd50, %r78, 8;
	add.s64 	%rd64, %rd1, %rd50;
	add.s32 	%r82, %r78, %r27;
	neg.s32 	%r81, %r42;
$L__BB4_30:
	.pragma "nounroll";
	mul.wide.s32 	%rd51, %r82, 8;
	add.s64 	%rd52, %rd2, %rd51;
	ld.global.f64 	%fd205, [%rd52];
	ld.global.f64 	%fd206, [%rd64];
	fma.rn.f64 	%fd222, %fd205, %fd206, %fd222;
	add.s64 	%rd64, %rd64, 8;
	add.s32 	%r82, %r82, 1;
	add.s32 	%r81, %r81, 1;
	setp.ne.s32 	%p21, %r81, 0;
	@%p21 bra 	$L__BB4_30;
$L__BB4_31:
	cvta.to.global.u64 	%rd53, %rd17;
	mul.wide.s32 	%rd54, %r1, 8;
	add.s64 	%rd55, %rd53, %rd54;
	ld.global.f64 	%fd207, [%rd55];
	sub.f64 	%fd208, %fd207, %fd222;
	mul.f64 	%fd209, %fd208, 0d3FE5555555555555;
	mad.lo.s32 	%r65, %r51, %r1, %r1;
	mul.wide.s32 	%rd56, %r65, 8;
	add.s64 	%rd57, %rd2, %rd56;
	ld.global.f64 	%fd210, [%rd57];
	div.rn.f64 	%fd211, %fd209, %fd210;
	add.s64 	%rd58, %rd1, %rd54;
	ld.global.f64 	%fd212, [%rd58];
	fma.rn.f64 	%fd213, %fd212, 0d3FD5555555555556, %fd211;
	cvta.to.global.u64 	%rd59, %rd18;
	add.s64 	%rd60, %rd59, %rd54;
	st.global.f64 	[%rd60], %fd213;
$L__BB4_32:
	bar.sync 	0;
	ret;

}
	// .globl	_Z17calculateResidualPdS_S_S_i
.visible .entry _Z17calculateResidualPdS_S_S_i(
	.param .u64 .ptr .align 1 _Z17calculateResidualPdS_S_S_i_param_0,
	.param .u64 .ptr .align 1 _Z17calculateResidualPdS_S_S_i_param_1,
	.param .u64 .ptr .align 1 _Z17calculateResidualPdS_S_S_i_param_2,
	.param .u64 .ptr .align 1 _Z17calculateResidualPdS_S_S_i_param_3,
	.param .u32 _Z17calculateResidualPdS_S_S_i_param_4
)
{
	.reg .pred 	%p<11>;
	.reg .b32 	%r<37>;
	.reg .b64 	%rd<34>;
	.reg .b64 	%fd<114>;

	ld.param.u64 	%rd12, [_Z17calculateResidualPdS_S_S_i_param_0];
	ld.param.u64 	%rd13, [_Z17calculateResidualPdS_S_S_i_param_1];
	ld.param.u64 	%rd10, [_Z17calculateResidualPdS_S_S_i_param_2];
	ld.param.u64 	%rd11, [_Z17calculateResidualPdS_S_S_i_param_3];
	ld.param.u32 	%r23, [_Z17calculateResidualPdS_S_S_i_param_4];
	cvta.to.global.u64 	%rd1, %rd13;
	cvta.to.global.u64 	%rd2, %rd12;
	mov.u32 	%r24, %ntid.x;
	mov.u32 	%r25, %ctaid.x;
	mov.u32 	%r26, %tid.x;
	mad.lo.s32 	%r1, %r24, %r25, %r26;
	setp.ge.s32 	%p1, %r1, %r23;
	@%p1 bra 	$L__BB5_15;
	setp.lt.s32 	%p2, %r23, 1;
	mov.f64 	%fd113, 0d0000000000000000;
	@%p2 bra 	$L__BB5_14;
	mul.lo.s32 	%r2, %r23, %r1;
	and.b32  	%r3, %r23, 15;
	setp.lt.u32 	%p3, %r23, 16;
	mov.f64 	%fd113, 0d0000000000000000;
	mov.b32 	%r33, 0;
	@%p3 bra 	$L__BB5_5;
	and.b32  	%r33, %r23, 2147483632;
	neg.s32 	%r31, %r33;
	add.s64 	%rd3, %rd2, 64;
	add.s64 	%rd32, %rd1, 64;
	mov.f64 	%fd113, 0d0000000000000000;
	mov.u32 	%r30, %r2;
$L__BB5_4:
	.pragma "nounroll";
	mul.wide.s32 	%rd14, %r30, 8;
	add.s64 	%rd15, %rd3, %rd14;
	ld.global.f64 	%fd18, [%rd15+-64];
	ld.global.f64 	%fd19, [%rd32+-64];
	fma.rn.f64 	%fd20, %fd18, %fd19, %fd113;
	ld.global.f64 	%fd21, [%rd15+-56];
	ld.global.f64 	%fd22, [%rd32+-56];
	fma.rn.f64 	%fd23, %fd21, %fd22, %fd20;
	ld.global.f64 	%fd24, [%rd15+-48];
	ld.global.f64 	%fd25, [%rd32+-48];
	fma.rn.f64 	%fd26, %fd24, %fd25, %fd23;
	ld.global.f64 	%fd27, [%rd15+-40];
	ld.global.f64 	%fd28, [%rd32+-40];
	fma.rn.f64 	%fd29, %fd27, %fd28, %fd26;
	ld.global.f64 	%fd30, [%rd15+-32];
	ld.global.f64 	%fd31, [%rd32+-32];
	fma.rn.f64 	%fd32, %fd30, %fd31, %fd29;
	ld.global.f64 	%fd33, [%rd15+-24];
	ld.global.f64 	%fd34, [%rd32+-24];
	fma.rn.f64 	%fd35, %fd33, %fd34, %fd32;
	ld.global.f64 	%fd36, [%rd15+-16];
	ld.global.f64 	%fd37, [%rd32+-16];
	fma.rn.f64 	%fd38, %fd36, %fd37, %fd35;
	ld.global.f64 	%fd39, [%rd15+-8];
	ld.global.f64 	%fd40, [%rd32+-8];
	fma.rn.f64 	%fd41, %fd39, %fd40, %fd38;
	ld.global.f64 	%fd42, [%rd15];
	ld.global.f64 	%fd43, [%rd32];
	fma.rn.f64 	%fd44, %fd42, %fd43, %fd41;
	ld.global.f64 	%fd45, [%rd15+8];
	ld.global.f64 	%fd46, [%rd32+8];
	fma.rn.f64 	%fd47, %fd45, %fd46, %fd44;
	ld.global.f64 	%fd48, [%rd15+16];
	ld.global.f64 	%fd49, [%rd32+16];
	fma.rn.f64 	%fd50, %fd48, %fd49, %fd47;
	ld.global.f64 	%fd51, [%rd15+24];
	ld.global.f64 	%fd52, [%rd32+24];
	fma.rn.f64 	%fd53, %fd51, %fd52, %fd50;
	ld.global.f64 	%fd54, [%rd15+32];
	ld.global.f64 	%fd55, [%rd32+32];
	fma.rn.f64 	%fd56, %fd54, %fd55, %fd53;
	ld.global.f64 	%fd57, [%rd15+40];
	ld.global.f64 	%fd58, [%rd32+40];
	fma.rn.f64 	%fd59, %fd57, %fd58, %fd56;
	ld.global.f64 	%fd60, [%rd15+48];
	ld.global.f64 	%fd61, [%rd32+48];
	fma.rn.f64 	%fd62, %fd60, %fd61, %fd59;
	ld.global.f64 	%fd63, [%rd15+56];
	ld.global.f64 	%fd64, [%rd32+56];
	fma.rn.f64 	%fd113, %fd63, %fd64, %fd62;
	add.s32 	%r31, %r31, 16;
	add.s32 	%r30, %r30, 16;
	add.s64 	%rd32, %rd32, 128;
	setp.ne.s32 	%p4, %r31, 0;
	@%p4 bra 	$L__BB5_4;
$L__BB5_5:
	setp.eq.s32 	%p5, %r3, 0;
	@%p5 bra 	$L__BB5_14;
	and.b32  	%r11, %r23, 7;
	setp.lt.u32 	%p6, %r3, 8;
	@%p6 bra 	$L__BB5_8;
	add.s32 	%r28, %r33, %r2;
	mul.wide.s32 	%rd16, %r28, 8;
	add.s64 	%rd17, %rd2, %rd16;
	ld.global.f64 	%fd66, [%rd17];
	mul.wide.u32 	%rd18, %r33, 8;
	add.s64 	%rd19, %rd1, %rd18;
	ld.global.f64 	%fd67, [%rd19];
	fma.rn.f64 	%fd68, %fd66, %fd67, %fd113;
	ld.global.f64 	%fd69, [%rd17+8];
	ld.global.f64 	%fd70, [%rd19+8];
	fma.rn.f64 	%fd71, %fd69, %fd70, %fd68;
	ld.global.f64 	%fd72, [%rd17+16];
	ld.global.f64 	%fd73, [%rd19+16];
	fma.rn.f64 	%fd74, %fd72, %fd73, %fd71;
	ld.global.f64 	%fd75, [%rd17+24];
	ld.global.f64 	%fd76, [%rd19+24];
	fma.rn.f64 	%fd77, %fd75, %fd76, %fd74;
	ld.global.f64 	%fd78, [%rd17+32];
	ld.global.f64 	%fd79, [%rd19+32];
	fma.rn.f64 	%fd80, %fd78, %fd79, %fd77;
	ld.global.f64 	%fd81, [%rd17+40];
	ld.global.f64 	%fd82, [%rd19+40];
	fma.rn.f64 	%fd83, %fd81, %fd82, %fd80;
	ld.global.f64 	%fd84, [%rd17+48];
	ld.global.f64 	%fd85, [%rd19+48];
	fma.rn.f64 	%fd86, %fd84, %fd85, %fd83;
	ld.global.f64 	%fd87, [%rd17+56];
	ld.global.f64 	%fd88, [%rd19+56];
	fma.rn.f64 	%fd113, %fd87, %fd88, %fd86;
	add.s32 	%r33, %r33, 8;
$L__BB5_8:
	setp.eq.s32 	%p7, %r11, 0;
	@%p7 bra 	$L__BB5_14;
	and.b32  	%r14, %r23, 3;
	setp.lt.u32 	%p8, %r11, 4;
	@%p8 bra 	$L__BB5_11;
	add.s32 	%r29, %r33, %r2;
	mul.wide.s32 	%rd20, %r29, 8;
	add.s64 	%rd21, %rd2, %rd20;
	ld.global.f64 	%fd90, [%rd21];
	mul.wide.u32 	%rd22, %r33, 8;
	add.s64 	%rd23, %rd1, %rd22;
	ld.global.f64 	%fd91, [%rd23];
	fma.rn.f64 	%fd92, %fd90, %fd91, %fd113;
	ld.global.f64 	%fd93, [%rd21+8];
	ld.global.f64 	%fd94, [%rd23+8];
	fma.rn.f64 	%fd95, %fd93, %fd94, %fd92;
	ld.global.f64 	%fd96, [%rd21+16];
	ld.global.f64 	%fd97, [%rd23+16];
	fma.rn.f64 	%fd98, %fd96, %fd97, %fd95;
	ld.global.f64 	%fd99, [%rd21+24];
	ld.global.f64 	%fd100, [%rd23+24];
	fma.rn.f64 	%fd113, %fd99, %fd100, %fd98;
	add.s32 	%r33, %r33, 4;
$L__BB5_11:
	setp.eq.s32 	%p9, %r14, 0;
	@%p9 bra 	$L__BB5_14;
	mul.wide.u32 	%rd24, %r33, 8;
	add.s64 	%rd33, %rd1, %rd24;
	add.s32 	%r36, %r33, %r2;
	neg.s32 	%r35, %r14;
$L__BB5_13:
	.pragma "nounroll";
	mul.wide.s32 	%rd25, %r36, 8;
	add.s64 	%rd26, %rd2, %rd25;
	ld.global.f64 	%fd101, [%rd26];
	ld.global.f64 	%fd102, [%rd33];
	fma.rn.f64 	%fd113, %fd101, %fd102, %fd113;
	add.s64 	%rd33, %rd33, 8;
	add.s32 	%r36, %r36, 1;
	add.s32 	%r35, %r35, 1;
	setp.ne.s32 	%p10, %r35, 0;
	@%p10 bra 	$L__BB5_13;
$L__BB5_14:
	cvta.to.global.u64 	%rd27, %rd10;
	mul.wide.s32 	%rd28, %r1, 8;
	add.s64 	%rd29, %rd27, %rd28;
	ld.global.f64 	%fd103, [%rd29];
	sub.f64 	%fd104, %fd103, %fd113;
	cvta.to.global.u64 	%rd30, %rd11;
	add.s64 	%rd31, %rd30, %rd28;
	st.global.f64 	[%rd31], %fd104;
$L__BB5_15:
	ret;

}
	// .globl	_Z21fullWeightRestrictionPdS_i
.visible .entry _Z21fullWeightRestrictionPdS_i(
	.param .u64 .ptr .align 1 _Z21fullWeightRestrictionPdS_i_param_0,
	.param .u64 .ptr .align 1 _Z21fullWeightRestrictionPdS_i_param_1,
	.param .u32 _Z21fullWeightRestrictionPdS_i_param_2
)
{
	.reg .pred 	%p<3>;
	.reg .b32 	%r<11>;
	.reg .b64 	%rd<9>;
	.reg .b64 	%fd<7>;

	ld.param.u64 	%rd1, [_Z21fullWeightRestrictionPdS_i_param_0];
	ld.param.u64 	%rd2, [_Z21fullWeightRestrictionPdS_i_param_1];
	ld.param.u32 	%r3, [_Z21fullWeightRestrictionPdS_i_param_2];
	mov.u32 	%r4, %ctaid.x;
	mov.u32 	%r5, %ntid.x;
	mov.u32 	%r6, %tid.x;
	mad.lo.s32 	%r1, %r4, %r5, %r6;
	shr.u32 	%r7, %r3, 31;
	add.s32 	%r8, %r3, %r7;
	shr.s32 	%r9, %r8, 1;
	setp.ge.s32 	%p1, %r1, %r9;
	@%p1 bra 	$L__BB6_3;
	shl.b32 	%r2, %r1, 1;
	add.s32 	%r10, %r2, 2;
	setp.ge.s32 	%p2, %r10, %r3;
	@%p2 bra 	$L__BB6_3;
	cvta.to.global.u64 	%rd3, %rd2;
	mul.wide.s32 	%rd4, %r2, 8;
	add.s64 	%rd5, %rd3, %rd4;
	ld.global.f64 	%fd1, [%rd5];
	ld.global.f64 	%fd2, [%rd5+8];
	fma.rn.f64 	%fd3, %fd2, 0d4000000000000000, %fd1;
	ld.global.f64 	%fd4, [%rd5+16];
	add.f64 	%fd5, %fd4, %fd3;
	mul.f64 	%fd6, %fd5, 0d3FD0000000000000;
	cvta.to.global.u64 	%rd6, %rd1;
	mul.wide.s32 	%rd7, %r1, 8;
	add.s64 	%rd8, %rd6, %rd7;
	st.global.f64 	[%rd8], %fd6;
$L__BB6_3:
	ret;

}
	// .globl	_Z15errorCorrectionPdS_i
.visible .entry _Z15errorCorrectionPdS_i(
	.param .u64 .ptr .align 1 _Z15errorCorrectionPdS_i_param_0,
	.param .u64 .ptr .align 1 _Z15errorCorrectionPdS_i_param_1,
	.param .u32 _Z15errorCorrectionPdS_i_param_2
)
{
	.reg .pred 	%p<10>;
	.reg .b32 	%r<23>;
	.reg .b64 	%rd<28>;
	.reg .b64 	%fd<88>;

	ld.param.u64 	%rd15, [_Z15errorCorrectionPdS_i_param_0];
	ld.param.u64 	%rd16, [_Z15errorCorrectionPdS_i_param_1];
	ld.param.u32 	%r16, [_Z15errorCorrectionPdS_i_param_2];
	cvta.to.global.u64 	%rd1, %rd15;
	cvta.to.global.u64 	%rd2, %rd16;
	setp.lt.s32 	%p1, %r16, 1;
	@%p1 bra 	$L__BB7_13;
	and.b32  	%r1, %r16, 15;
	setp.lt.u32 	%p2, %r16, 16;
	mov.b32 	%r20, 0;
	@%p2 bra 	$L__BB7_4;
	and.b32  	%r20, %r16, 2147483632;
	neg.s32 	%r18, %r20;
	add.s64 	%rd25, %rd2, 64;
	add.s64 	%rd24, %rd1, 64;
$L__BB7_3:
	.pragma "nounroll";
	ld.global.f64 	%fd1, [%rd25+-64];
	ld.global.f64 	%fd2, [%rd24+-64];
	add.f64 	%fd3, %fd1, %fd2;
	st.global.f64 	[%rd24+-64], %fd3;
	ld.global.f64 	%fd4, [%rd25+-56];
	ld.global.f64 	%fd5, [%rd24+-56];
	add.f64 	%fd6, %fd4, %fd5;
	st.global.f64 	[%rd24+-56], %fd6;
	ld.global.f64 	%fd7, [%rd25+-48];
	ld.global.f64 	%fd8, [%rd24+-48];
	add.f64 	%fd9, %fd7, %fd8;
	st.global.f64 	[%rd24+-48], %fd9;
	ld.global.f64 	%fd10, [%rd25+-40];
	ld.global.f64 	%fd11, [%rd24+-40];
	add.f64 	%fd12, %fd10, %fd11;
	st.global.f64 	[%rd24+-40], %fd12;
	ld.global.f64 	%fd13, [%rd25+-32];
	ld.global.f64 	%fd14, [%rd24+-32];
	add.f64 	%fd15, %fd13, %fd14;
	st.global.f64 	[%rd24+-32], %fd15;
	ld.global.f64 	%fd16, [%rd25+-24];
	ld.global.f64 	%fd17, [%rd24+-24];
	add.f64 	%fd18, %fd16, %fd17;
	st.global.f64 	[%rd24+-24], %fd18;
	ld.global.f64 	%fd19, [%rd25+-16];
	ld.global.f64 	%fd20, [%rd24+-16];
	add.f64 	%fd21, %fd19, %fd20;
	st.global.f64 	[%rd24+-16], %fd21;
	ld.global.f64 	%fd22, [%rd25+-8];
	ld.global.f64 	%fd23, [%rd24+-8];
	add.f64 	%fd24, %fd22, %fd23;
	st.global.f64 	[%rd24+-8], %fd24;
	ld.global.f64 	%fd25, [%rd25];
	ld.global.f64 	%fd26, [%rd24];
	add.f64 	%fd27, %fd25, %fd26;
	st.global.f64 	[%rd24], %fd27;
	ld.global.f64 	%fd28, [%rd25+8];
	ld.global.f64 	%fd29, [%rd24+8];
	add.f64 	%fd30, %fd28, %fd29;
	st.global.f64 	[%rd24+8], %fd30;
	ld.global.f64 	%fd31, [%rd25+16];
	ld.global.f64 	%fd32, [%rd24+16];
	add.f64 	%fd33, %fd31, %fd32;
	st.global.f64 	[%rd24+16], %fd33;
	ld.global.f64 	%fd34, [%rd25+24];
	ld.global.f64 	%fd35, [%rd24+24];
	add.f64 	%fd36, %fd34, %fd35;
	st.global.f64 	[%rd24+24], %fd36;
	ld.global.f64 	%fd37, [%rd25+32];
	ld.global.f64 	%fd38, [%rd24+32];
	add.f64 	%fd39, %fd37, %fd38;
	st.global.f64 	[%rd24+32], %fd39;
	ld.global.f64 	%fd40, [%rd25+40];
	ld.global.f64 	%fd41, [%rd24+40];
	add.f64 	%fd42, %fd40, %fd41;
	st.global.f64 	[%rd24+40], %fd42;
	ld.global.f64 	%fd43, [%rd25+48];
	ld.global.f64 	%fd44, [%rd24+48];
	add.f64 	%fd45, %fd43, %fd44;
	st.global.f64 	[%rd24+48], %fd45;
	ld.global.f64 	%fd46, [%rd25+56];
	ld.global.f64 	%fd47, [%rd24+56];
	add.f64 	%fd48, %fd46, %fd47;
	st.global.f64 	[%rd24+56], %fd48;
	add.s32 	%r18, %r18, 16;
	add.s64 	%rd25, %rd25, 128;
	add.s64 	%rd24, %rd24, 128;
	setp.ne.s32 	%p3, %r18, 0;
	@%p3 bra 	$L__BB7_3;
$L__BB7_4:
	setp.eq.s32 	%p4, %r1, 0;
	@%p4 bra 	$L__BB7_13;
	and.b32  	%r7, %r16, 7;
	setp.lt.u32 	%p5, %r1, 8;
	@%p5 bra 	$L__BB7_7;
	mul.wide.u32 	%rd17, %r20, 8;
	add.s64 	%rd18, %rd2, %rd17;
	ld.global.f64 	%fd49, [%rd18];
	add.s64 	%rd19, %rd1, %rd17;
	ld.global.f64 	%fd50, [%rd19];
	add.f64 	%fd51, %fd49, %fd50;
	st.global.f64 	[%rd19], %fd51;
	ld.global.f64 	%fd52, [%rd18+8];
	ld.global.f64 	%fd53, [%rd19+8];
	add.f64 	%fd54, %fd52, %fd53;
	st.global.f64 	[%rd19+8], %fd54;
	ld.global.f64 	%fd55, [%rd18+16];
	ld.global.f64 	%fd56, [%rd19+16];
	add.f64 	%fd57, %fd55, %fd56;
	st.global.f64 	[%rd19+16], %fd57;
	ld.global.f64 	%fd58, [%rd18+24];
	ld.global.f64 	%fd59, [%rd19+24];
	add.f64 	%fd60, %fd58, %fd59;
	st.global.f64 	[%rd19+24], %fd60;
	ld.global.f64 	%fd61, [%rd18+32];
	ld.global.f64 	%fd62, [%rd19+32];
	add.f64 	%fd63, %fd61, %fd62;
	st.global.f64 	[%rd19+32], %fd63;
	ld.global.f64 	%fd64, [%rd18+40];
	ld.global.f64 	%fd65, [%rd19+40];
	add.f64 	%fd66, %fd64, %fd65;
	st.global.f64 	[%rd19+40], %fd66;
	ld.global.f64 	%fd67, [%rd18+48];
	ld.global.f64 	%fd68, [%rd19+48];
	add.f64 	%fd69, %fd67, %fd68;
	st.global.f64 	[%rd19+48], %fd69;
	ld.global.f64 	%fd70, [%rd18+56];
	ld.global.f64 	%fd71, [%rd19+56];
	add.f64 	%fd72, %fd70, %fd71;
	st.global.f64 	[%rd19+56], %fd72;
	add.s32 	%r20, %r20, 8;
$L__BB7_7:
	setp.eq.s32 	%p6, %r7, 0;
	@%p6 bra 	$L__BB7_13;
	and.b32  	%r10, %r16, 3;
	setp.lt.u32 	%p7, %r7, 4;
	@%p7 bra 	$L__BB7_10;
	mul.wide.u32 	%rd20, %r20, 8;
	add.s64 	%rd21, %rd2, %rd20;
	ld.global.f64 	%fd73, [%rd21];
	add.s64 	%rd22, %rd1, %rd20;
	ld.global.f64 	%fd74, [%rd22];
	add.f64 	%fd75, %fd73, %fd74;
	st.global.f64 	[%rd22], %fd75;
	ld.global.f64 	%fd76, [%rd21+8];
	ld.global.f64 	%fd77, [%rd22+8];
	add.f64 	%fd78, %fd76, %fd77;
	st.global.f64 	[%rd22+8], %fd78;
	ld.global.f64 	%fd79, [%rd21+16];
	ld.global.f64 	%fd80, [%rd22+16];
	add.f64 	%fd81, %fd79, %fd80;
	st.global.f64 	[%rd22+16], %fd81;
	ld.global.f64 	%fd82, [%rd21+24];
	ld.global.f64 	%fd83, [%rd22+24];
	add.f64 	%fd84, %fd82, %fd83;
	st.global.f64 	[%rd22+24], %fd84;
	add.s32 	%r20, %r20, 4;
$L__BB7_10:
	setp.eq.s32 	%p8, %r10, 0;
	@%p8 bra 	$L__BB7_13;
	mul.wide.u32 	%rd23, %r20, 8;
	add.s64 	%rd27, %rd1, %rd23;
	add.s64 	%rd26, %rd2, %rd23;
	neg.s32 	%r22, %r10;
$L__BB7_12:
	.pragma "nounroll";
	ld.global.f64 	%fd85, [%rd26];
	ld.global.f64 	%fd86, [%rd27];
	add.f64 	%fd87, %fd85, %fd86;
	st.global.f64 	[%rd27], %fd87;
	add.s64 	%rd27, %rd27, 8;
	add.s64 	%rd26, %rd26, 8;
	add.s32 	%r22, %r22, 1;
	setp.ne.s32 	%p9, %r22, 0;
	@%p9 bra 	$L__BB7_12;
$L__BB7_13:
	ret;

}
	// .globl	_Z18residualCorrectionPdS_S_i
.visible .entry _Z18residualCorrectionPdS_S_i(
	.param .u64 .ptr .align 1 _Z18residualCorrectionPdS_S_i_param_0,
	.param .u64 .ptr .align 1 _Z18residualCorrectionPdS_S_i_param_1,
	.param .u64 .ptr .align 1 _Z18residualCorrectionPdS_S_i_param_2,
	.param .u32 _Z18residualCorrectionPdS_S_i_param_3
)
{
	.reg .pred 	%p<10>;
	.reg .b32 	%r<23>;
	.reg .b64 	%rd<40>;
	.reg .b64 	%fd<88>;

	ld.param.u64 	%rd22, [_Z18residualCorrectionPdS_S_i_param_0];
	ld.param.u64 	%rd23, [_Z18residualCorrectionPdS_S_i_param_1];
	ld.param.u64 	%rd24, [_Z18residualCorrectionPdS_S_i_param_2];
	ld.param.u32 	%r16, [_Z18residualCorrectionPdS_S_i_param_3];
	cvta.to.global.u64 	%rd1, %rd22;
	cvta.to.global.u64 	%rd2, %rd24;
	cvta.to.global.u64 	%rd3, %rd23;
	setp.lt.s32 	%p1, %r16, 1;
	@%p1 bra 	$L__BB8_13;
	and.b32  	%r1, %r16, 15;
	setp.lt.u32 	%p2, %r16, 16;
	mov.b32 	%r20, 0;
	@%p2 bra 	$L__BB8_4;
	and.b32  	%r20, %r16, 2147483632;
	neg.s32 	%r18, %r20;
	add.s64 	%rd36, %rd3, 64;
	add.s64 	%rd35, %rd2, 64;
	add.s64 	%rd34, %rd1, 64;
$L__BB8_3:
	.pragma "nounroll";
	ld.global.f64 	%fd1, [%rd36+-64];
	ld.global.f64 	%fd2, [%rd35+-64];
	sub.f64 	%fd3, %fd1, %fd2;
	st.global.f64 	[%rd34+-64], %fd3;
	ld.global.f64 	%fd4, [%rd36+-56];
	ld.global.f64 	%fd5, [%rd35+-56];
	sub.f64 	%fd6, %fd4, %fd5;
	st.global.f64 	[%rd34+-56], %fd6;
	ld.global.f64 	%fd7, [%rd36+-48];
	ld.global.f64 	%fd8, [%rd35+-48];
	sub.f64 	%fd9, %fd7, %fd8;
	st.global.f64 	[%rd34+-48], %fd9;
	ld.global.f64 	%fd10, [%rd36+-40];
	ld.global.f64 	%fd11, [%rd35+-40];
	sub.f64 	%fd12, %fd10, %fd11;
	st.global.f64 	[%rd34+-40], %fd12;
	ld.global.f64 	%fd13, [%rd36+-32];
	ld.global.f64 	%fd14, [%rd35+-32];
	sub.f64 	%fd15, %fd13, %fd14;
	st.global.f64 	[%rd34+-32], %fd15;
	ld.global.f64 	%fd16, [%rd36+-24];
	ld.global.f64 	%fd17, [%rd35+-24];
	sub.f64 	%fd18, %fd16, %fd17;
	st.global.f64 	[%rd34+-24], %fd18;
	ld.global.f64 	%fd19, [%rd36+-16];
	ld.global.f64 	%fd20, [%rd35+-16];
	sub.f64 	%fd21, %fd19, %fd20;
	st.global.f64 	[%rd34+-16], %fd21;
	ld.global.f64 	%fd22, [%rd36+-8];
	ld.global.f64 	%fd23, [%rd35+-8];
	sub.f64 	%fd24, %fd22, %fd23;
	st.global.f64 	[%rd34+-8], %fd24;
	ld.global.f64 	%fd25, [%rd36];
	ld.global.f64 	%fd26, [%rd35];
	sub.f64 	%fd27, %fd25, %fd26;
	st.global.f64 	[%rd34], %fd27;
	ld.global.f64 	%fd28, [%rd36+8];
	ld.global.f64 	%fd29, [%rd35+8];
	sub.f64 	%fd30, %fd28, %fd29;
	st.global.f64 	[%rd34+8], %fd30;
	ld.global.f64 	%fd31, [%rd36+16];
	ld.global.f64 	%fd32, [%rd35+16];
	sub.f64 	%fd33, %fd31, %fd32;
	st.global.f64 	[%rd34+16], %fd33;
	ld.global.f64 	%fd34, [%rd36+24];
	ld.global.f64 	%fd35, [%rd35+24];
	sub.f64 	%fd36, %fd34, %fd35;
	st.global.f64 	[%rd34+24], %fd36;
	ld.global.f64 	%fd37, [%rd36+32];
	ld.global.f64 	%fd38, [%rd35+32];
	sub.f64 	%fd39, %fd37, %fd38;
	st.global.f64 	[%rd34+32], %fd39;
	ld.global.f64 	%fd40, [%rd36+40];
	ld.global.f64 	%fd41, [%rd35+40];
	sub.f64 	%fd42, %fd40, %fd41;
	st.global.f64 	[%rd34+40], %fd42;
	ld.global.f64 	%fd43, [%rd36+48];
	ld.global.f64 	%fd44, [%rd35+48];
	sub.f64 	%fd45, %fd43, %fd44;
	st.global.f64 	[%rd34+48], %fd45;
	ld.global.f64 	%fd46, [%rd36+56];
	ld.global.f64 	%fd47, [%rd35+56];
	sub.f64 	%fd48, %fd46, %fd47;
	st.global.f64 	[%rd34+56], %fd48;
	add.s32 	%r18, %r18, 16;
	add.s64 	%rd36, %rd36, 128;
	add.s64 	%rd35, %rd35, 128;
	add.s64 	%rd34, %rd34, 128;
	setp.ne.s32 	%p3, %r18, 0;
	@%p3 bra 	$L__BB8_3;
$L__BB8_4:
	setp.eq.s32 	%p4, %r1, 0;
	@%p4 bra 	$L__BB8_13;
	and.b32  	%r7, %r16, 7;
	setp.lt.u32 	%p5, %r1, 8;
	@%p5 bra 	$L__BB8_7;
	mul.wide.u32 	%rd25, %r20, 8;
	add.s64 	%rd26, %rd3, %rd25;
	ld.global.f64 	%fd49, [%rd26];
	add.s64 	%rd27, %rd2, %rd25;
	ld.global.f64 	%fd50, [%rd27];
	sub.f64 	%fd51, %fd49, %fd50;
	add.s64 	%rd28, %rd1, %rd25;
	st.global.f64 	[%rd28], %fd51;
	ld.global.f64 	%fd52, [%rd26+8];
	ld.global.f64 	%fd53, [%rd27+8];
	sub.f64 	%fd54, %fd52, %fd53;
	st.global.f64 	[%rd28+8], %fd54;
	ld.global.f64 	%fd55, [%rd26+16];
	ld.global.f64 	%fd56, [%rd27+16];
	sub.f64 	%fd57, %fd55, %fd56;
	st.global.f64 	[%rd28+16], %fd57;
	ld.global.f64 	%fd58, [%rd26+24];
	ld.global.f64 	%fd59, [%rd27+24];
	sub.f64 	%fd60, %fd58, %fd59;
	st.global.f64 	[%rd28+24], %fd60;
	ld.global.f64 	%fd61, [%rd26+32];
	ld.global.f64 	%fd62, [%rd27+32];
	sub.f64 	%fd63, %fd61, %fd62;
	st.global.f64 	[%rd28+32], %fd63;
	ld.global.f64 	%fd64, [%rd26+40];
	ld.global.f64 	%fd65, [%rd27+40];
	sub.f64 	%fd66, %fd64, %fd65;
	st.global.f64 	[%rd28+40], %fd66;
	ld.global.f64 	%fd67, [%rd26+48];
	ld.global.f64 	%fd68, [%rd27+48];
	sub.f64 	%fd69, %fd67, %fd68;
	st.global.f64 	[%rd28+48], %fd69;
	ld.global.f64 	%fd70, [%rd26+56];
	ld.global.f64 	%fd71, [%rd27+56];
	sub.f64 	%fd72, %fd70, %fd71;
	st.global.f64 	[%rd28+56], %fd72;
	add.s32 	%r20, %r20, 8;
$L__BB8_7:
	setp.eq.s32 	%p6, %r7, 0;
	@%p6 bra 	$L__BB8_13;
	and.b32  	%r10, %r16, 3;
	setp.lt.u32 	%p7, %r7, 4;
	@%p7 bra 	$L__BB8_10;
	mul.wide.u32 	%rd29, %r20, 8;
	add.s64 	%rd30, %rd3, %rd29;
	ld.global.f64 	%fd73, [%rd30];
	add.s64 	%rd31, %rd2, %rd29;
	ld.global.f64 	%fd74, [%rd31];
	sub.f64 	%fd75, %fd73, %fd74;
	add.s64 	%rd32, %rd1, %rd29;
	st.global.f64 	[%rd32], %fd75;
	ld.global.f64 	%fd76, [%rd30+8];
	ld.global.f64 	%fd77, [%rd31+8];
	sub.f64 	%fd78, %fd76, %fd77;
	st.global.f64 	[%rd32+8], %fd78;
	ld.global.f64 	%fd79, [%rd30+16];
	ld.global.f64 	%fd80, [%rd31+16];
	sub.f64 	%fd81, %fd79, %fd80;
	st.global.f64 	[%rd32+16], %fd81;
	ld.global.f64 	%fd82, [%rd30+24];
	ld.global.f64 	%fd83, [%rd31+24];
	sub.f64 	%fd84, %fd82, %fd83;
	st.global.f64 	[%rd32+24], %fd84;
	add.s32 	%r20, %r20, 4;
$L__BB8_10:
	setp.eq.s32 	%p8, %r10, 0;
	@%p8 bra 	$L__BB8_13;
	mul.wide.u32 	%rd33, %r20, 8;
	add.s64 	%rd39, %rd1, %rd33;
	add.s64 	%rd38, %rd2, %rd33;
	add.s64 	%rd37, %rd3, %rd33;
	neg.s32 	%r22, %r10;
$L__BB8_12:
	.pragma "nounroll";
	ld.global.f64 	%fd85, [%rd37];
	ld.global.f64 	%fd86, [%rd38];
	sub.f64 	%fd87, %fd85, %fd86;
	st.global.f64 	[%rd39], %fd87;
	add.s64 	%rd39, %rd39, 8;
	add.s64 	%rd38, %rd38, 8;
	add.s64 	%rd37, %rd37, 8;
	add.s32 	%r22, %r22, 1;
	setp.ne.s32 	%p9, %r22, 0;
	@%p9 bra 	$L__BB8_12;
$L__BB8_13:
	ret;

}
	// .globl	_Z17errorProlongationPdS_i
.visible .entry _Z17errorProlongationPdS_i(
	.param .u64 .ptr .align 1 _Z17errorProlongationPdS_i_param_0,
	.param .u64 .ptr .align 1 _Z17errorProlongationPdS_i_param_1,
	.param .u32 _Z17errorProlongationPdS_i_param_2
)
{
	.reg .pred 	%p<36>;
	.reg .b32 	%r<86>;
	.reg .b64 	%rd<37>;
	.reg .b64 	%fd<119>;

	ld.param.u64 	%rd14, [_Z17errorProlongationPdS_i_param_0];
	ld.param.u64 	%rd13, [_Z17errorProlongationPdS_i_param_1];
	ld.param.u32 	%r41, [_Z17errorProlongationPdS_i_param_2];
	cvta.to.global.u64 	%rd1, %rd14;
	setp.lt.s32 	%p1, %r41, 3;
	@%p1 bra 	$L__BB9_44;
	add.s32 	%r1, %r41, -1;
	shr.u32 	%r44, %r41, 31;
	add.s32 	%r45, %r41, %r44;
	shr.s32 	%r2, %r45, 1;
	cvta.to.global.u64 	%rd2, %rd13;
	mov.b32 	%r73, 1;
	mov.b32 	%r72, 0;
$L__BB9_2:
	mul.wide.u32 	%rd15, %r72, 8;
	add.s64 	%rd16, %rd2, %rd15;
	ld.global.f64 	%fd1, [%rd16];
	mul.wide.u32 	%rd17, %r73, 8;
	add.s64 	%rd18, %rd1, %rd17;
	st.global.f64 	[%rd18], %fd1;
	add.s32 	%r73, %r73, 2;
	setp.lt.s32 	%p2, %r73, %r1;
	shr.u32 	%r72, %r73, 1;
	setp.lt.s32 	%p3, %r72, %r2;
	and.pred  	%p4, %p2, %p3;
	@%p4 bra 	$L__BB9_2;
	add.s32 	%r3, %r41, -3;
	shr.u32 	%r47, %r3, 1;
	add.s32 	%r4, %r47, 1;
	and.b32  	%r5, %r4, 7;
	setp.lt.u32 	%p5, %r3, 14;
	mov.b32 	%r75, 0;
	@%p5 bra 	$L__BB9_23;
	and.b32  	%r49, %r4, 2147483640;
	neg.s32 	%r77, %r49;
	mov.b32 	%r78, 7;
$L__BB9_5:
	.pragma "nounroll";
	add.s32 	%r50, %r78, -7;
	add.s32 	%r51, %r78, -6;
	setp.ge.s32 	%p6, %r51, %r41;
	mul.wide.u32 	%rd19, %r50, 8;
	add.s64 	%rd6, %rd1, %rd19;
	@%p6 bra 	$L__BB9_7;
	ld.global.f64 	%fd2, [%rd6+16];
	mul.f64 	%fd3, %fd2, 0d3FE0000000000000;
	st.global.f64 	[%rd6+8], %fd3;
$L__BB9_7:
	add.s32 	%r52, %r78, -4;
	setp.ge.s32 	%p7, %r52, %r41;
	@%p7 bra 	$L__BB9_9;
	ld.global.f64 	%fd4, [%rd6+32];
	mul.f64 	%fd5, %fd4, 0d3FE0000000000000;
	st.global.f64 	[%rd6+24], %fd5;
$L__BB9_9:
	add.s32 	%r53, %r78, -2;
	setp.ge.s32 	%p8, %r53, %r41;
	@%p8 bra 	$L__BB9_11;
	ld.global.f64 	%fd6, [%rd6+48];
	mul.f64 	%fd7, %fd6, 0d3FE0000000000000;
	st.global.f64 	[%rd6+40], %fd7;
$L__BB9_11:
	setp.ge.s32 	%p9, %r78, %r41;
	@%p9 bra 	$L__BB9_13;
	ld.global.f64 	%fd8, [%rd6+64];
	mul.f64 	%fd9, %fd8, 0d3FE0000000000000;
	st.global.f64 	[%rd6+56], %fd9;
$L__BB9_13:
	add.s32 	%r54, %r78, 2;
	setp.ge.s32 	%p10, %r54, %r41;
	@%p10 bra 	$L__BB9_15;
	ld.global.f64 	%fd10, [%rd6+80];
	mul.f64 	%fd11, %fd10, 0d3FE0000000000000;
	st.global.f64 	[%rd6+72], %fd11;
$L__BB9_15:
	add.s32 	%r55, %r78, 4;
	setp.ge.s32 	%p11, %r55, %r41;
	@%p11 bra 	$L__BB9_17;
	ld.global.f64 	%fd12, [%rd6+96];
	mul.f64 	%fd13, %fd12, 0d3FE0000000000000;
	st.global.f64 	[%rd6+88], %fd13;
$L__BB9_17:
	add.s32 	%r56, %r78, 6;
	setp.ge.s32 	%p12, %r56, %r41;
	@%p12 bra 	$L__BB9_19;
	ld.global.f64 	%fd14, [%rd6+112];
	mul.f64 	%fd15, %fd14, 0d3FE0000000000000;
	st.global.f64 	[%rd6+104], %fd15;
$L__BB9_19:
	add.s32 	%r57, %r78, 8;
	setp.ge.s32 	%p13, %r57, %r41;
	@%p13 bra 	$L__BB9_21;
	ld.global.f64 	%fd16, [%rd6+128];
	mul.f64 	%fd17, %fd16, 0d3FE0000000000000;
	st.global.f64 	[%rd6+120], %fd17;
$L__BB9_21:
	add.s32 	%r78, %r78, 16;
	add.s32 	%r77, %r77, 8;
	setp.eq.s32 	%p14, %r77, 0;
	@%p14 bra 	$L__BB9_22;
	bra.uni 	$L__BB9_5;
$L__BB9_22:
	add.s32 	%r75, %r78, -7;
$L__BB9_23:
	setp.eq.s32 	%p15, %r5, 0;
	@%p15 bra 	$L__BB9_44;
	setp.lt.u32 	%p16, %r5, 4;
	@%p16 bra 	$L__BB9_34;
	add.s32 	%r58, %r75, 1;
	setp.ge.s32 	%p17, %r58, %r41;
	mul.wide.u32 	%rd20, %r75, 8;
	add.s64 	%rd3, %rd1, %rd20;
	@%p17 bra 	$L__BB9_27;
	ld.global.f64 	%fd18, [%rd3+16];
	mul.f64 	%fd19, %fd18, 0d3FE0000000000000;
	st.global.f64 	[%rd3+8], %fd19;
$L__BB9_27:
	add.s32 	%r59, %r75, 3;
	setp.ge.s32 	%p18, %r59, %r41;
	@%p18 bra 	$L__BB9_29;
	ld.global.f64 	%fd20, [%rd3+32];
	mul.f64 	%fd21, %fd20, 0d3FE0000000000000;
	st.global.f64 	[%rd3+24], %fd21;
$L__BB9_29:
	add.s32 	%r60, %r75, 5;
	setp.ge.s32 	%p19, %r60, %r41;
	@%p19 bra 	$L__BB9_31;
	ld.global.f64 	%fd22, [%rd3+48];
	mul.f64 	%fd23, %fd22, 0d3FE0000000000000;
	st.global.f64 	[%rd3+40], %fd23;
$L__BB9_31:
	add.s32 	%r61, %r75, 7;
	setp.ge.s32 	%p20, %r61, %r41;
	@%p20 bra 	$L__BB9_33;
	ld.global.f64 	%fd24, [%rd3+64];
	mul.f64 	%fd25, %fd24, 0d3FE0000000000000;
	st.global.f64 	[%rd3+56], %fd25;
$L__BB9_33:
	add.s32 	%r75, %r75, 8;
$L__BB9_34:
	and.b32  	%r62, %r4, 3;
	setp.eq.s32 	%p21, %r62, 0;
	@%p21 bra 	$L__BB9_44;
	setp.eq.s32 	%p22, %r62, 1;
	@%p22 bra 	$L__BB9_41;
	add.s32 	%r63, %r75, 1;
	setp.ge.s32 	%p23, %r63, %r41;
	mul.wide.u32 	%rd21, %r75, 8;
	add.s64 	%rd4, %rd1, %rd21;
	@%p23 bra 	$L__BB9_38;
	ld.global.f64 	%fd26, [%rd4+16];
	mul.f64 	%fd27, %fd26, 0d3FE0000000000000;
	st.global.f64 	[%rd4+8], %fd27;
$L__BB9_38:
	add.s32 	%r64, %r75, 3;
	setp.ge.s32 	%p24, %r64, %r41;
	@%p24 bra 	$L__BB9_40;
	ld.global.f64 	%fd28, [%rd4+32];
	mul.f64 	%fd29, %fd28, 0d3FE0000000000000;
	st.global.f64 	[%rd4+24], %fd29;
$L__BB9_40:
	add.s32 	%r75, %r75, 4;
$L__BB9_41:
	and.b32  	%r65, %r3, 2;
	setp.ne.s32 	%p25, %r65, 0;
	@%p25 bra 	$L__BB9_44;
	add.s32 	%r66, %r75, 1;
	setp.ge.s32 	%p26, %r66, %r41;
	@%p26 bra 	$L__BB9_44;
	mul.wide.u32 	%rd22, %r75, 8;
	add.s64 	%rd23, %rd1, %rd22;
	ld.global.f64 	%fd30, [%rd23+16];
	mul.f64 	%fd31, %fd30, 0d3FE0000000000000;
	st.global.f64 	[%rd23+8], %fd31;
$L__BB9_44:
	setp.lt.s32 	%p27, %r41, 4;
	@%p27 bra 	$L__BB9_58;
	add.s32 	%r68, %r41, -4;
	shr.u32 	%r69, %r68, 1;
	add.s32 	%r17, %r69, 1;
	and.b32  	%r18, %r17, 15;
	setp.lt.u32 	%p28, %r68, 30;
	mov.b32 	%r82, 3;
	@%p28 bra 	$L__BB9_49;
	and.b32  	%r71, %r17, 2147483632;
	neg.s32 	%r80, %r71;
	add.s64 	%rd35, %rd1, 136;
	mov.b32 	%r79, 0;
$L__BB9_47:
	.pragma "nounroll";
	ld.global.f64 	%fd32, [%rd35+-120];
	ld.global.f64 	%fd33, [%rd35+-112];
	fma.rn.f64 	%fd34, %fd32, 0d3FE0000000000000, %fd33;
	st.global.f64 	[%rd35+-112], %fd34;
	ld.global.f64 	%fd35, [%rd35+-104];
	ld.global.f64 	%fd36, [%rd35+-96];
	fma.rn.f64 	%fd37, %fd35, 0d3FE0000000000000, %fd36;
	st.global.f64 	[%rd35+-96], %fd37;
	ld.global.f64 	%fd38, [%rd35+-88];
	ld.global.f64 	%fd39, [%rd35+-80];
	fma.rn.f64 	%fd40, %fd38, 0d3FE0000000000000, %fd39;
	st.global.f64 	[%rd35+-80], %fd40;
	ld.global.f64 	%fd41, [%rd35+-72];
	ld.global.f64 	%fd42, [%rd35+-64];
	fma.rn.f64 	%fd43, %fd41, 0d3FE0000000000000, %fd42;
	st.global.f64 	[%rd35+-64], %fd43;
	ld.global.f64 	%fd44, [%rd35+-56];
	ld.global.f64 	%fd45, [%rd35+-48];
	fma.rn.f64 	%fd46, %fd44, 0d3FE0000000000000, %fd45;
	st.global.f64 	[%rd35+-48], %fd46;
	ld.global.f64 	%fd47, [%rd35+-40];
	ld.global.f64 	%fd48, [%rd35+-32];
	fma.rn.f64 	%fd49, %fd47, 0d3FE0000000000000, %fd48;
	st.global.f64 	[%rd35+-32], %fd49;
	ld.global.f64 	%fd50, [%rd35+-24];
	ld.global.f64 	%fd51, [%rd35+-16];
	fma.rn.f64 	%fd52, %fd50, 0d3FE0000000000000, %fd51;
	st.global.f64 	[%rd35+-16], %fd52;
	ld.global.f64 	%fd53, [%rd35+-8];
	ld.global.f64 	%fd54, [%rd35];
	fma.rn.f64 	%fd55, %fd53, 0d3FE0000000000000, %fd54;
	st.global.f64 	[%rd35], %fd55;
	ld.global.f64 	%fd56, [%rd35+8];
	ld.global.f64 	%fd57, [%rd35+16];
	fma.rn.f64 	%fd58, %fd56, 0d3FE0000000000000, %fd57;
	st.global.f64 	[%rd35+16], %fd58;
	ld.global.f64 	%fd59, [%rd35+24];
	ld.global.f64 	%fd60, [%rd35+32];
	fma.rn.f64 	%fd61, %fd59, 0d3FE0000000000000, %fd60;
	st.global.f64 	[%rd35+32], %fd61;
	ld.global.f64 	%fd62, [%rd35+40];
	ld.global.f64 	%fd63, [%rd35+48];
	fma.rn.f64 	%fd64, %fd62, 0d3FE0000000000000, %fd63;
	st.global.f64 	[%rd35+48], %fd64;
	ld.global.f64 	%fd65, [%rd35+56];
	ld.global.f64 	%fd66, [%rd35+64];
	fma.rn.f64 	%fd67, %fd65, 0d3FE0000000000000, %fd66;
	st.global.f64 	[%rd35+64], %fd67;
	ld.global.f64 	%fd68, [%rd35+72];
	ld.global.f64 	%fd69, [%rd35+80];
	fma.rn.f64 	%fd70, %fd68, 0d3FE0000000000000, %fd69;
	st.global.f64 	[%rd35+80], %fd70;
	ld.global.f64 	%fd71, [%rd35+88];
	ld.global.f64 	%fd72, [%rd35+96];
	fma.rn.f64 	%fd73, %fd71, 0d3FE0000000000000, %fd72;
	st.global.f64 	[%rd35+96], %fd73;
	ld.global.f64 	%fd74, [%rd35+104];
	ld.global.f64 	%fd75, [%rd35+112];
	fma.rn.f64 	%fd76, %fd74, 0d3FE0000000000000, %fd75;
	st.global.f64 	[%rd35+112], %fd76;
	ld.global.f64 	%fd77, [%rd35+120];
	ld.global.f64 	%fd78, [%rd35+128];
	fma.rn.f64 	%fd79, %fd77, 0d3FE0000000000000, %fd78;
	st.global.f64 	[%rd35+128], %fd79;
	add.s32 	%r80, %r80, 16;
	add.s32 	%r79, %r79, 32;
	add.s64 	%rd35, %rd35, 256;
	setp.ne.s32 	%p29, %r80, 0;
	@%p29 bra 	$L__BB9_47;
	add.s32 	%r82, %r79, 3;
$L__BB9_49:
	setp.eq.s32 	%p30, %r18, 0;
	@%p30 bra 	$L__BB9_58;
	and.b32  	%r30, %r17, 7;
	setp.lt.u32 	%p31, %r18, 8;
	@%p31 bra 	$L__BB9_52;
	mul.wide.s32 	%rd24, %r82, 8;
	add.s64 	%rd25, %rd1, %rd24;
	ld.global.f64 	%fd80, [%rd25+-8];
	mul.wide.u32 	%rd26, %r82, 8;
	add.s64 	%rd27, %rd1, %rd26;
	ld.global.f64 	%fd81, [%rd27];
	fma.rn.f64 	%fd82, %fd80, 0d3FE0000000000000, %fd81;
	st.global.f64 	[%rd27], %fd82;
	ld.global.f64 	%fd83, [%rd25+8];
	ld.global.f64 	%fd84, [%rd27+16];
	fma.rn.f64 	%fd85, %fd83, 0d3FE0000000000000, %fd84;
	st.global.f64 	[%rd27+16], %fd85;
	ld.global.f64 	%fd86, [%rd25+24];
	ld.global.f64 	%fd87, [%rd27+32];
	fma.rn.f64 	%fd88, %fd86, 0d3FE0000000000000, %fd87;
	st.global.f64 	[%rd27+32], %fd88;
	ld.global.f64 	%fd89, [%rd25+40];
	ld.global.f64 	%fd90, [%rd27+48];
	fma.rn.f64 	%fd91, %fd89, 0d3FE0000000000000, %fd90;
	st.global.f64 	[%rd27+48], %fd91;
	ld.global.f64 	%fd92, [%rd25+56];
	ld.global.f64 	%fd93, [%rd27+64];
	fma.rn.f64 	%fd94, %fd92, 0d3FE0000000000000, %fd93;
	st.global.f64 	[%rd27+64], %fd94;
	ld.global.f64 	%fd95, [%rd25+72];
	ld.global.f64 	%fd96, [%rd27+80];
	fma.rn.f64 	%fd97, %fd95, 0d3FE0000000000000, %fd96;
	st.global.f64 	[%rd27+80], %fd97;
	ld.global.f64 	%fd98, [%rd25+88];
	ld.global.f64 	%fd99, [%rd27+96];
	fma.rn.f64 	%fd100, %fd98, 0d3FE0000000000000, %fd99;
	st.global.f64 	[%rd27+96], %fd100;
	ld.global.f64 	%fd101, [%rd25+104];
	ld.global.f64 	%fd102, [%rd27+112];
	fma.rn.f64 	%fd103, %fd101, 0d3FE0000000000000, %fd102;
	st.global.f64 	[%rd27+112], %fd103;
	add.s32 	%r82, %r82, 16;
$L__BB9_52:
	setp.eq.s32 	%p32, %r30, 0;
	@%p32 bra 	$L__BB9_58;
	and.b32  	%r33, %r17, 3;
	setp.lt.u32 	%p33, %r30, 4;
	@%p33 bra 	$L__BB9_55;
	mul.wide.s32 	%rd28, %r82, 8;
	add.s64 	%rd29, %rd1, %rd28;
	ld.global.f64 	%fd104, [%rd29+-8];
	mul.wide.u32 	%rd30, %r82, 8;
	add.s64 	%rd31, %rd1, %rd30;
	ld.global.f64 	%fd105, [%rd31];
	fma.rn.f64 	%fd106, %fd104, 0d3FE0000000000000, %fd105;
	st.global.f64 	[%rd31], %fd106;
	ld.global.f64 	%fd107, [%rd29+8];
	ld.global.f64 	%fd108, [%rd31+16];
	fma.rn.f64 	%fd109, %fd107, 0d3FE0000000000000, %fd108;
	st.global.f64 	[%rd31+16], %fd109;
	ld.global.f64 	%fd110, [%rd29+24];
	ld.global.f64 	%fd111, [%rd31+32];
	fma.rn.f64 	%fd112, %fd110, 0d3FE0000000000000, %fd111;
	st.global.f64 	[%rd31+32], %fd112;
	ld.global.f64 	%fd113, [%rd29+40];
	ld.global.f64 	%fd114, [%rd31+48];
	fma.rn.f64 	%fd115, %fd113, 0d3FE0000000000000, %fd114;
	st.global.f64 	[%rd31+48], %fd115;
	add.s32 	%r82, %r82, 8;
$L__BB9_55:
	setp.eq.s32 	%p34, %r33, 0;
	@%p34 bra 	$L__BB9_58;
	add.s64 	%rd9, %rd1, -8;
	mul.wide.u32 	%rd32, %r82, 8;
	add.s64 	%rd36, %rd1, %rd32;
	neg.s32 	%r84, %r33;
$L__BB9_57:
	.pragma "nounroll";
	mul.wide.s32 	%rd33, %r82, 8;
	add.s64 	%rd34, %rd9, %rd33;
	ld.global.f64 	%fd116, [%rd34];
	ld.global.f64 	%fd117, [%rd36];
	fma.rn.f64 	%fd118, %fd116, 0d3FE0000000000000, %fd117;
	st.global.f64 	[%rd36], %fd118;
	add.s32 	%r82, %r82, 2;
	add.s64 	%rd36, %rd36, 16;
	add.s32 	%r84, %r84, 1;
	setp.ne.s32 	%p35, %r84, 0;
	@%p35 bra 	$L__BB9_57;
$L__BB9_58:
	ret;

}
	// .globl	_Z19checkInitializationPdi
.visible .entry _Z19checkInitializationPdi(
	.param .u64 .ptr .align 1 _Z19checkInitializationPdi_param_0,
	.param .u32 _Z19checkInitializationPdi_param_1
)
{
	.local .align 16 .b8 	__local_depot10[16];
	.reg .b64 	%SP;
	.reg .b64 	%SPL;
	.reg .pred 	%p<2>;
	.reg .b32 	%r<8>;
	.reg .b64 	%rd<9>;
	.reg .b64 	%fd<2>;

	mov.u64 	%SPL, __local_depot10;
	cvta.local.u64 	%SP, %SPL;
	ld.param.u64 	%rd1, [_Z19checkInitializationPdi_param_0];
	ld.param.u32 	%r2, [_Z19checkInitializationPdi_param_1];
	mov.u32 	%r3, %tid.x;
	mov.u32 	%r4, %ctaid.x;
	mov.u32 	%r5, %ntid.x;
	mad.lo.s32 	%r1, %r4, %r5, %r3;
	setp.ge.s32 	%p1, %r1, %r2;
	@%p1 bra 	$L__BB10_2;
	add.u64 	%rd2, %SP, 0;
	add.u64 	%rd3, %SPL, 0;
	cvta.to.global.u64 	%rd4, %rd1;
	mul.wide.s32 	%rd5, %r1, 8;
	add.s64 	%rd6, %rd4, %rd5;
	ld.global.f64 	%fd1, [%rd6];
	st.local.u32 	[%rd3], %r1;
	st.local.f64 	[%rd3+8], %fd1;
	mov.u64 	%rd7, $str;
	cvta.global.u64 	%rd8, %rd7;
	{ // callseq 0, 0
	.param .b64 param0;
	st.param.b64 	[param0], %rd8;
	.param .b64 param1;
	st.param.b64 	[param1], %rd2;
	.param .b32 retval0;
	call.uni (retval0), 
	vprintf, 
	(
	param0, 
	param1
	);
	ld.param.b32 	%r6, [retval0];
	} // callseq 0
$L__BB10_2:
	ret;

}
	// .globl	_Z14discretizeGridPdidd
.visible .entry _Z14discretizeGridPdidd(
	.param .u64 .ptr .align 1 _Z14discretizeGridPdidd_param_0,
	.param .u32 _Z14discretizeGridPdidd_param_1,
	.param .f64 _Z14discretizeGridPdidd_param_2,
	.param .f64 _Z14discretizeGridPdidd_param_3
)
{
	.reg .pred 	%p<18>;
	.reg .b32 	%r<45>;
	.reg .b64 	%rd<51>;
	.reg .b64 	%fd<12>;

	ld.param.u64 	%rd13, [_Z14discretizeGridPdidd_param_0];
	ld.param.u32 	%r27, [_Z14discretizeGridPdidd_param_1];
	ld.param.f64 	%fd4, [_Z14discretizeGridPdidd_param_3];
	cvta.to.global.u64 	%rd1, %rd13;
	setp.lt.s32 	%p1, %r27, 1;
	@%p1 bra 	$L__BB11_28;
	rcp.rn.f64 	%fd5, %fd4;
	mov.f64 	%fd6, 0d0000000000000000;
	div.rn.f64 	%fd7, %fd6, %fd4;
	add.f64 	%fd8, %fd5, %fd7;
	mov.f64 	%fd9, 0d4000000000000000;
	div.rn.f64 	%fd10, %fd9, %fd4;
	add.f64 	%fd1, %fd10, 0d0000000000000000;
	sub.f64 	%fd11, %fd5, %fd7;
	neg.f64 	%fd2, %fd11;
	neg.f64 	%fd3, %fd8;
	add.s32 	%r1, %r27, -1;
	and.b32  	%r2, %r27, 3;
	setp.lt.u32 	%p2, %r27, 4;
	mov.b32 	%r44, 0;
	@%p2 bra 	$L__BB11_14;
	and.b32  	%r44, %r27, 2147483644;
	shl.b32 	%r4, %r27, 2;
	mul.lo.s32 	%r42, %r27, 3;
	shl.b32 	%r41, %r27, 1;
	add.s32 	%r7, %r4, 4;
	mov.b64 	%rd50, 0;
	mov.b32 	%r38, 0;
	mov.u32 	%r39, %r27;
	mov.u32 	%r40, %r27;
$L__BB11_3:
	.pragma "nounroll";
	cvt.u32.u64 	%r13, %rd50;
	cvt.s64.s32 	%rd3, %r42;
	cvt.s64.s32 	%rd4, %r41;
	mul.wide.u32 	%rd15, %r38, 8;
	add.s64 	%rd5, %rd1, %rd15;
	st.global.f64 	[%rd5], %fd1;
	setp.eq.s32 	%p3, %r13, 0;
	@%p3 bra 	$L__BB11_5;
	mul.wide.s32 	%rd16, %r38, 8;
	add.s64 	%rd17, %rd1, %rd16;
	st.global.f64 	[%rd17+-8], %fd3;
$L__BB11_5:
	setp.ge.s32 	%p4, %r13, %r1;
	@%p4 bra 	$L__BB11_7;
	st.global.f64 	[%rd5+8], %fd2;
$L__BB11_7:
	cvt.u64.u32 	%rd18, %r40;
	add.s64 	%rd19, %rd50, %rd18;
	shl.b64 	%rd20, %rd19, 3;
	add.s64 	%rd21, %rd1, %rd20;
	add.s64 	%rd6, %rd21, 16;
	st.global.f64 	[%rd21+8], %fd1;
	mul.wide.s32 	%rd22, %r39, 8;
	add.s64 	%rd23, %rd1, %rd22;
	st.global.f64 	[%rd23], %fd3;
	add.s32 	%r14, %r13, 1;
	setp.ge.s32 	%p5, %r14, %r1;
	@%p5 bra 	$L__BB11_9;
	st.global.f64 	[%rd6], %fd2;
$L__BB11_9:
	cvt.u64.u32 	%rd24, %r41;
	add.s64 	%rd25, %rd50, %rd24;
	shl.b64 	%rd26, %rd25, 3;
	add.s64 	%rd27, %rd1, %rd26;
	add.s64 	%rd7, %rd27, 24;
	st.global.f64 	[%rd27+16], %fd1;
	add.s64 	%rd28, %rd4, %rd50;
	shl.b64 	%rd29, %rd28, 3;
	add.s64 	%rd30, %rd29, %rd1;
	st.global.f64 	[%rd30+8], %fd3;
	add.s32 	%r15, %r14, 1;
	setp.ge.s32 	%p6, %r15, %r1;
	@%p6 bra 	$L__BB11_11;
	st.global.f64 	[%rd7], %fd2;
$L__BB11_11:
	cvt.u64.u32 	%rd31, %r42;
	add.s64 	%rd32, %rd50, %rd31;
	shl.b64 	%rd33, %rd32, 3;
	add.s64 	%rd34, %rd1, %rd33;
	add.s64 	%rd8, %rd34, 32;
	st.global.f64 	[%rd34+24], %fd1;
	add.s64 	%rd35, %rd3, %rd50;
	shl.b64 	%rd36, %rd35, 3;
	add.s64 	%rd37, %rd36, %rd1;
	st.global.f64 	[%rd37+16], %fd3;
	add.s32 	%r30, %r15, 1;
	setp.ge.s32 	%p7, %r30, %r1;
	@%p7 bra 	$L__BB11_13;
	st.global.f64 	[%rd8], %fd2;
$L__BB11_13:
	cvt.u32.u64 	%r31, %rd4;
	cvt.u32.u64 	%r32, %rd3;
	add.s64 	%rd50, %rd50, 4;
	cvt.u32.u64 	%r33, %rd50;
	add.s32 	%r42, %r32, %r4;
	add.s32 	%r41, %r31, %r4;
	add.s32 	%r40, %r40, %r4;
	add.s32 	%r39, %r39, %r7;
	add.s32 	%r38, %r38, %r7;
	setp.ne.s32 	%p8, %r33, %r44;
	@%p8 bra 	$L__BB11_3;
$L__BB11_14:
	setp.eq.s32 	%p9, %r2, 0;
	@%p9 bra 	$L__BB11_28;
	setp.eq.s32 	%p10, %r2, 1;
	@%p10 bra 	$L__BB11_23;
	mul.lo.s32 	%r22, %r44, %r27;
	add.s32 	%r23, %r22, %r44;
	mul.wide.u32 	%rd38, %r23, 8;
	add.s64 	%rd10, %rd1, %rd38;
	st.global.f64 	[%rd10], %fd1;
	setp.eq.s32 	%p11, %r44, 0;
	@%p11 bra 	$L__BB11_18;
	mul.wide.s32 	%rd39, %r23, 8;
	add.s64 	%rd40, %rd1, %rd39;
	st.global.f64 	[%rd40+-8], %fd3;
$L__BB11_18:
	setp.ge.s32 	%p12, %r44, %r1;
	@%p12 bra 	$L__BB11_20;
	st.global.f64 	[%rd10+8], %fd2;
$L__BB11_20:
	add.s32 	%r34, %r44, 1;
	add.s32 	%r35, %r22, %r27;
	cvt.u64.u32 	%rd41, %r35;
	cvt.u64.u32 	%rd42, %r44;
	add.s64 	%rd43, %rd41, %rd42;
	shl.b64 	%rd44, %rd43, 3;
	add.s64 	%rd11, %rd1, %rd44;
	st.global.f64 	[%rd11+8], %fd1;
	add.s32 	%r36, %r23, %r27;
	mul.wide.s32 	%rd45, %r36, 8;
	add.s64 	%rd46, %rd1, %rd45;
	st.global.f64 	[%rd46], %fd3;
	setp.ge.s32 	%p13, %r34, %r1;
	@%p13 bra 	$L__BB11_22;
	st.global.f64 	[%rd11+16], %fd2;
$L__BB11_22:
	add.s32 	%r44, %r44, 2;
$L__BB11_23:
	and.b32  	%r37, %r27, 1;
	setp.eq.b32 	%p14, %r37, 1;
	not.pred 	%p15, %p14;
	@%p15 bra 	$L__BB11_28;
	mad.lo.s32 	%r26, %r44, %r27, %r44;
	mul.wide.u32 	%rd47, %r26, 8;
	add.s64 	%rd12, %rd1, %rd47;
	st.global.f64 	[%rd12], %fd1;
	setp.eq.s32 	%p16, %r44, 0;
	@%p16 bra 	$L__BB11_26;
	mul.wide.s32 	%rd48, %r26, 8;
	add.s64 	%rd49, %rd1, %rd48;
	st.global.f64 	[%rd49+-8], %fd3;
$L__BB11_26:
	setp.ge.s32 	%p17, %r44, %r1;
	@%p17 bra 	$L__BB11_28;
	st.global.f64 	[%rd12+8], %fd2;
$L__BB11_28:
	ret;

}
	// .globl	_Z9editArrayPdi
.visible .entry _Z9editArrayPdi(
	.param .u64 .ptr .align 1 _Z9editArrayPdi_param_0,
	.param .u32 _Z9editArrayPdi_param_1
)
{
	.reg .pred 	%p<10>;
	.reg .b32 	%r<23>;
	.reg .b64 	%rd<16>;
	.reg .b64 	%fd<59>;

	ld.param.u64 	%rd8, [_Z9editArrayPdi_param_0];
	ld.param.u32 	%r16, [_Z9editArrayPdi_param_1];
	cvta.to.global.u64 	%rd1, %rd8;
	setp.lt.s32 	%p1, %r16, 1;
	@%p1 bra 	$L__BB12_13;
	and.b32  	%r1, %r16, 15;
	setp.lt.u32 	%p2, %r16, 16;
	mov.b32 	%r20, 0;
	@%p2 bra 	$L__BB12_4;
	and.b32  	%r20, %r16, 2147483632;
	neg.s32 	%r18, %r20;
	add.s64 	%rd14, %rd1, 64;
$L__BB12_3:
	.pragma "nounroll";
	ld.global.f64 	%fd1, [%rd14+-64];
	add.f64 	%fd2, %fd1, 0d4010000000000000;
	st.global.f64 	[%rd14+-64], %fd2;
	ld.global.f64 	%fd3, [%rd14+-56];
	add.f64 	%fd4, %fd3, 0d4010000000000000;
	st.global.f64 	[%rd14+-56], %fd4;
	ld.global.f64 	%fd5, [%rd14+-48];
	add.f64 	%fd6, %fd5, 0d4010000000000000;
	st.global.f64 	[%rd14+-48], %fd6;
	ld.global.f64 	%fd7, [%rd14+-40];
	add.f64 	%fd8, %fd7, 0d4010000000000000;
	st.global.f64 	[%rd14+-40], %fd8;
	ld.global.f64 	%fd9, [%rd14+-32];
	add.f64 	%fd10, %fd9, 0d4010000000000000;
	st.global.f64 	[%rd14+-32], %fd10;
	ld.global.f64 	%fd11, [%rd14+-24];
	add.f64 	%fd12, %fd11, 0d4010000000000000;
	st.global.f64 	[%rd14+-24], %fd12;
	ld.global.f64 	%fd13, [%rd14+-16];
	add.f64 	%fd14, %fd13, 0d4010000000000000;
	st.global.f64 	[%rd14+-16], %fd14;
	ld.global.f64 	%fd15, [%rd14+-8];
	add.f64 	%fd16, %fd15, 0d4010000000000000;
	st.global.f64 	[%rd14+-8], %fd16;
	ld.global.f64 	%fd17, [%rd14];
	add.f64 	%fd18, %fd17, 0d4010000000000000;
	st.global.f64 	[%rd14], %fd18;
	ld.global.f64 	%fd19, [%rd14+8];
	add.f64 	%fd20, %fd19, 0d4010000000000000;
	st.global.f64 	[%rd14+8], %fd20;
	ld.global.f64 	%fd21, [%rd14+16];
	add.f64 	%fd22, %fd21, 0d4010000000000000;
	st.global.f64 	[%rd14+16], %fd22;
	ld.global.f64 	%fd23, [%rd14+24];
	add.f64 	%fd24, %fd23, 0d4010000000000000;
	st.global.f64 	[%rd14+24], %fd24;
	ld.global.f64 	%fd25, [%rd14+32];
	add.f64 	%fd26, %fd25, 0d4010000000000000;
	st.global.f64 	[%rd14+32], %fd26;
	ld.global.f64 	%fd27, [%rd14+40];
	add.f64 	%fd28, %fd27, 0d4010000000000000;
	st.global.f64 	[%rd14+40], %fd28;
	ld.global.f64 	%fd29, [%rd14+48];
	add.f64 	%fd30, %fd29, 0d4010000000000000;
	st.global.f64 	[%rd14+48], %fd30;
	ld.global.f64 	%fd31, [%rd14+56];
	add.f64 	%fd32, %fd31, 0d4010000000000000;
	st.global.f64 	[%rd14+56], %fd32;
	add.s32 	%r18, %r18, 16;
	add.s64 	%rd14, %rd14, 128;
	setp.ne.s32 	%p3, %r18, 0;
	@%p3 bra 	$L__BB12_3;
$L__BB12_4:
	setp.eq.s32 	%p4, %r1, 0;
	@%p4 bra 	$L__BB12_13;
	and.b32  	%r7, %r16, 7;
	setp.lt.u32 	%p5, %r1, 8;
	@%p5 bra 	$L__BB12_7;
	mul.wide.u32 	%rd9, %r20, 8;
	add.s64 	%rd10, %rd1, %rd9;
	ld.global.f64 	%fd33, [%rd10];
	add.f64 	%fd34, %fd33, 0d4010000000000000;
	st.global.f64 	[%rd10], %fd34;
	ld.global.f64 	%fd35, [%rd10+8];
	add.f64 	%fd36, %fd35, 0d4010000000000000;
	st.global.f64 	[%rd10+8], %fd36;
	ld.global.f64 	%fd37, [%rd10+16];
	add.f64 	%fd38, %fd37, 0d4010000000000000;
	st.global.f64 	[%rd10+16], %fd38;
	ld.global.f64 	%fd39, [%rd10+24];
	add.f64 	%fd40, %fd39, 0d4010000000000000;
	st.global.f64 	[%rd10+24], %fd40;
	ld.global.f64 	%fd41, [%rd10+32];
	add.f64 	%fd42, %fd41, 0d4010000000000000;
	st.global.f64 	[%rd10+32], %fd42;
	ld.global.f64 	%fd43, [%rd10+40];
	add.f64 	%fd44, %fd43, 0d4010000000000000;
	st.global.f64 	[%rd10+40], %fd44;
	ld.global.f64 	%fd45, [%rd10+48];
	add.f64 	%fd46, %fd45, 0d4010000000000000;
	st.global.f64 	[%rd10+48], %fd46;
	ld.global.f64 	%fd47, [%rd10+56];
	add.f64 	%fd48, %fd47, 0d4010000000000000;
	st.global.f64 	[%rd10+56], %fd48;
	add.s32 	%r20, %r20, 8;
$L__BB12_7:
	setp.eq.s32 	%p6, %r7, 0;
	@%p6 bra 	$L__BB12_13;
	and.b32  	%r10, %r16, 3;
	setp.lt.u32 	%p7, %r7, 4;
	@%p7 bra 	$L__BB12_10;
	mul.wide.u32 	%rd11, %r20, 8;
	add.s64 	%rd12, %rd1, %rd11;
	ld.global.f64 	%fd49, [%rd12];
	add.f64 	%fd50, %fd49, 0d4010000000000000;
	st.global.f64 	[%rd12], %fd50;
	ld.global.f64 	%fd51, [%rd12+8];
	add.f64 	%fd52, %fd51, 0d4010000000000000;
	st.global.f64 	[%rd12+8], %fd52;
	ld.global.f64 	%fd53, [%rd12+16];
	add.f64 	%fd54, %fd53, 0d4010000000000000;
	st.global.f64 	[%rd12+16], %fd54;
	ld.global.f64 	%fd55, [%rd12+24];
	add.f64 	%fd56, %fd55, 0d4010000000000000;
	st.global.f64 	[%rd12+24], %fd56;
	add.s32 	%r20, %r20, 4;
$L__BB12_10:
	setp.eq.s32 	%p8, %r10, 0;
	@%p8 bra 	$L__BB12_13;
	mul.wide.u32 	%rd13, %r20, 8;
	add.s64 	%rd15, %rd1, %rd13;
	neg.s32 	%r22, %r10;
$L__BB12_12:
	.pragma "nounroll";
	ld.global.f64 	%fd57, [%rd15];
	add.f64 	%fd58, %fd57, 0d4010000000000000;
	st.global.f64 	[%rd15], %fd58;
	add.s64 	%rd15, %rd15, 8;
	add.s32 	%r22, %r22, 1;
	setp.ne.s32 	%p9, %r22, 0;
	@%p9 bra 	$L__BB12_12;
$L__BB12_13:
	ret;

}
	// .globl	_Z11initVectorsPdS_id
.visible .entry _Z11initVectorsPdS_id(
	.param .u64 .ptr .align 1 _Z11initVectorsPdS_id_param_0,
	.param .u64 .ptr .align 1 _Z11initVectorsPdS_id_param_1,
	.param .u32 _Z11initVectorsPdS_id_param_2,
	.param .f64 _Z11initVectorsPdS_id_param_3
)
{
	.reg .pred 	%p<2>;
	.reg .b32 	%r<6>;
	.reg .b64 	%rd<9>;
	.reg .b64 	%fd<2>;

	ld.param.u64 	%rd1, [_Z11initVectorsPdS_id_param_0];
	ld.param.u64 	%rd2, [_Z11initVectorsPdS_id_param_1];
	ld.param.u32 	%r2, [_Z11initVectorsPdS_id_param_2];
	ld.param.f64 	%fd1, [_Z11initVectorsPdS_id_param_3];
	mov.u32 	%r3, %tid.x;
	mov.u32 	%r4, %ctaid.x;
	mov.u32 	%r5, %ntid.x;
	mad.lo.s32 	%r1, %r4, %r5, %r3;
	setp.ge.s32 	%p1, %r1, %r2;
	@%p1 bra 	$L__BB13_2;
	cvta.to.global.u64 	%rd3, %rd1;
	cvta.to.global.u64 	%rd4, %rd2;
	mul.wide.s32 	%rd5, %r1, 8;
	add.s64 	%rd6, %rd3, %rd5;
	mov.b64 	%rd7, 0;
	st.global.u64 	[%rd6], %rd7;
	add.s64 	%rd8, %rd4, %rd5;
	st.global.f64 	[%rd8], %fd1;
$L__BB13_2:
	ret;

}


// ===== COMPILED SASS (sm_100) =====

	.target	sm_100

	.elftype	@"ET_EXEC"


//--------------------- .note.nv.tkinfo           --------------------------
	.section	.note.nv.tkinfo,"",@"SHT_NOTE"
	.sectionflags	@"SHF_NOTE_NV_TKINFO"
	.tkinfo
        /*0018*/ 	.word	0x00000002
        /*0030*/ 	.string	""
        /*0030*/ 	.string	"ptxas"
        /*0030*/ 	.string	"Cuda compilation tools, release 13.0, V13.0.88"
        /*0030*/ 	.string	"Build cuda_13.0.r13.0/compiler.36424714_0"
        /*0030*/ 	.string	"-arch sm_100 -m 64 "



//--------------------- .note.nv.cuinfo           --------------------------
	.section	.note.nv.cuinfo,"",@"SHT_NOTE"
	.sectionflags	@"SHF_NOTE_NV_CUINFO"
        /*0018*/ 	.short	0x0002
        /*001a*/ 	.short	0x0064
        /*001c*/ 	.short	0x0082
	.zero		2


//--------------------- .nv.info                  --------------------------
	.section	.nv.info,"",@"SHT_CUDA_INFO"
	.align	4


	//----- nvinfo : EIATTR_REGCOUNT
	.align		4
        /*0000*/ 	.byte	0x04, 0x2f
        /*0002*/ 	.short	(.L_2 - .L_1)
	.align		4
.L_1:
        /*0004*/ 	.word	index@(_Z19matrixVectorProductPdS_S_ii)
        /*0008*/ 	.word	0x00000020


	//----- nvinfo : EIATTR_FRAME_SIZE
	.align		4
.L_2:
        /*000c*/ 	.byte	0x04, 0x11
        /*000e*/ 	.short	(.L_4 - .L_3)
	.align		4
.L_3:
        /*0010*/ 	.word	index@(_Z19matrixVectorProductPdS_S_ii)
        /*0014*/ 	.word	0x00000000


	//----- nvinfo : EIATTR_REGCOUNT
	.align		4
.L_4:
        /*0018*/ 	.byte	0x04, 0x2f
        /*001a*/ 	.short	(.L_6 - .L_5)
	.align		4
.L_5:
        /*001c*/ 	.word	index@(_Z11initMatrixAPdi)
        /*0020*/ 	.word	0x0000000c


	//----- nvinfo : EIATTR_FRAME_SIZE
	.align		4
.L_6:
        /*0024*/ 	.byte	0x04, 0x11
        /*0026*/ 	.short	(.L_8 - .L_7)
	.align		4
.L_7:
        /*0028*/ 	.word	index@(_Z11initMatrixAPdi)
        /*002c*/ 	.word	0x00000000


	//----- nvinfo : EIATTR_REGCOUNT
	.align		4
.L_8:
        /*0030*/ 	.byte	0x04, 0x2f
        /*0032*/ 	.short	(.L_10 - .L_9)
	.align		4
.L_9:
        /*0034*/ 	.word	index@(_Z14weightedJacobiPdS_S_S_i)
        /*0038*/ 	.word	0x00000020


	//----- nvinfo : EIATTR_FRAME_SIZE
	.align		4
.L_10:
        /*003c*/ 	.byte	0x04, 0x11
        /*003e*/ 	.short	(.L_12 - .L_11)
	.align		4
.L_11:
        /*0040*/ 	.word	index@($__internal_4_$__cuda_sm20_div_rn_f64_full)
        /*0044*/ 	.word	0x00000000


	//----- nvinfo : EIATTR_FRAME_SIZE
	.align		4
.L_12:
        /*0048*/ 	.byte	0x04, 0x11
        /*004a*/ 	.short	(.L_14 - .L_13)
	.align		4
.L_13:
        /*004c*/ 	.word	index@(_Z14weightedJacobiPdS_S_S_i)
        /*0050*/ 	.word	0x00000000


	//----- nvinfo : EIATTR_REGCOUNT
	.align		4
.L_14:
        /*0054*/ 	.byte	0x04, 0x2f
        /*0056*/ 	.short	(.L_16 - .L_15)
	.align		4
.L_15:
        /*0058*/ 	.word	index@(_Z18weightedJacobiLastPdS_S_S_i)
        /*005c*/ 	.word	0x00000020


	//----- nvinfo : EIATTR_FRAME_SIZE
	.align		4
.L_16:
        /*0060*/ 	.byte	0x04, 0x11
        /*0062*/ 	.short	(.L_18 - .L_17)
	.align		4
.L_17:
        /*0064*/ 	.word	index@($__internal_3_$__cuda_sm20_div_rn_f64_full)
        /*0068*/ 	.word	0x00000000


	//----- nvinfo : EIATTR_FRAME_SIZE
	.align		4
.L_18:
        /*006c*/ 	.byte	0x04, 0x11
        /*006e*/ 	.short	(.L_20 - .L_19)
	.align		4
.L_19:
        /*0070*/ 	.word	index@(_Z18weightedJacobiLastPdS_S_S_i)
        /*0074*/ 	.word	0x00000000


	//----- nvinfo : EIATTR_REGCOUNT
	.align		4
.L_20:
        /*0078*/ 	.byte	0x04, 0x2f
        /*007a*/ 	.short	(.L_22 - .L_21)
	.align		4
.L_21:
        /*007c*/ 	.word	index@(_Z19weightedJacobiFirstPdS_S_S_i)
        /*0080*/ 	.word	0x00000020


	//----- nvinfo : EIATTR_FRAME_SIZE
	.align		4
.L_22:
        /*0084*/ 	.byte	0x04, 0x11
        /*0086*/ 	.short	(.L_24 - .L_23)
	.align		4
.L_23:
        /*0088*/ 	.word	index@($__internal_2_$__cuda_sm20_div_rn_f64_full)
        /*008c*/ 	.word	0x00000000


	//----- nvinfo : EIATTR_FRAME_SIZE
	.align		4
.L_24:
        /*0090*/ 	.byte	0x04, 0x11
        /*0092*/ 	.short	(.L_26 - .L_25)
	.align		4
.L_25:
        /*0094*/ 	.word	index@(_Z19weightedJacobiFirstPdS_S_S_i)
        /*0098*/ 	.word	0x00000000


	//----- nvinfo : EIATTR_REGCOUNT
	.align		4
.L_26:
        /*009c*/ 	.byte	0x04, 0x2f
        /*009e*/ 	.short	(.L_28 - .L_27)
	.align		4
.L_27:
        /*00a0*/ 	.word	index@(_Z17calculateResidualPdS_S_S_i)
        /*00a4*/ 	.word	0x00000020


	//----- nvinfo : EIATTR_FRAME_SIZE
	.align		4
.L_28:
        /*00a8*/ 	.byte	0x04, 0x11
        /*00aa*/ 	.short	(.L_30 - .L_29)
	.align		4
.L_29:
        /*00ac*/ 	.word	index@(_Z17calculateResidualPdS_S_S_i)
        /*00b0*/ 	.word	0x00000000


	//----- nvinfo : EIATTR_REGCOUNT
	.align		4
.L_30:
        /*00b4*/ 	.byte	0x04, 0x2f
        /*00b6*/ 	.short	(.L_32 - .L_31)
	.align		4
.L_31:
        /*00b8*/ 	.word	index@(_Z21fullWeightRestrictionPdS_i)
        /*00bc*/ 	.word	0x00000010


	//----- nvinfo : EIATTR_FRAME_SIZE
	.align		4
.L_32:
        /*00c0*/ 	.byte	0x04, 0x11
        /*00c2*/ 	.short	(.L_34 - .L_33)
	.align		4
.L_33:
        /*00c4*/ 	.word	index@(_Z21fullWeightRestrictionPdS_i)
        /*00c8*/ 	.word	0x00000000


	//----- nvinfo : EIATTR_REGCOUNT
	.align		4
.L_34:
        /*00cc*/ 	.byte	0x04, 0x2f
        /*00ce*/ 	.short	(.L_36 - .L_35)
	.align		4
.L_35:
        /*00d0*/ 	.word	index@(_Z15errorCorrectionPdS_i)
        /*00d4*/ 	.word	0x00000016


	//----- nvinfo : EIATTR_FRAME_SIZE
	.align		4
.L_36:
        /*00d8*/ 	.byte	0x04, 0x11
        /*00da*/ 	.short	(.L_38 - .L_37)
	.align		4
.L_37:
        /*00dc*/ 	.word	index@(_Z15errorCorrectionPdS_i)
        /*00e0*/ 	.word	0x00000000


	//----- nvinfo : EIATTR_REGCOUNT
	.align		4
.L_38:
        /*00e4*/ 	.byte	0x04, 0x2f
        /*00e6*/ 	.short	(.L_40 - .L_39)
	.align		4
.L_39:
        /*00e8*/ 	.word	index@(_Z18residualCorrectionPdS_S_i)
        /*00ec*/ 	.word	0x00000018


	//----- nvinfo : EIATTR_FRAME_SIZE
	.align		4
.L_40:
        /*00f0*/ 	.byte	0x04, 0x11
        /*00f2*/ 	.short	(.L_42 - .L_41)
	.align		4
.L_41:
        /*00f4*/ 	.word	index@(_Z18residualCorrectionPdS_S_i)
        /*00f8*/ 	.word	0x00000000


	//----- nvinfo : EIATTR_REGCOUNT
	.align		4
.L_42:
        /*00fc*/ 	.byte	0x04, 0x2f
        /*00fe*/ 	.short	(.L_44 - .L_43)
	.align		4
.L_43:
        /*0100*/ 	.word	index@(_Z17errorProlongationPdS_i)
        /*0104*/ 	.word	0x0000001f


	//----- nvinfo : EIATTR_FRAME_SIZE
	.align		4
.L_44:
        /*0108*/ 	.byte	0x04, 0x11
        /*010a*/ 	.short	(.L_46 - .L_45)
	.align		4
.L_45:
        /*010c*/ 	.word	index@(_Z17errorProlongationPdS_i)
        /*0110*/ 	.word	0x00000000


	//----- nvinfo : EIATTR_REGCOUNT
	.align		4
.L_46:
        /*0114*/ 	.byte	0x04, 0x2f
        /*0116*/ 	.short	(.L_48 - .L_47)
	.align		4
.L_47:
        /*0118*/ 	.word	index@(_Z19checkInitializationPdi)
        /*011c*/ 	.word	0x00000018


	//----- nvinfo : EIATTR_FRAME_SIZE
	.align		4
.L_48:
        /*0120*/ 	.byte	0x04, 0x11
        /*0122*/ 	.short	(.L_50 - .L_49)
	.align		4
.L_49:
        /*0124*/ 	.word	index@(_Z19checkInitializationPdi)
        /*0128*/ 	.word	0x00000010


	//----- nvinfo : EIATTR_REGCOUNT
	.align		4
.L_50:
        /*012c*/ 	.byte	0x04, 0x2f
        /*012e*/ 	.short	(.L_52 - .L_51)
	.align		4
.L_51:
        /*0130*/ 	.word	index@(_Z14discretizeGridPdidd)
        /*0134*/ 	.word	0x00000020


	//----- nvinfo : EIATTR_FRAME_SIZE
	.align		4
.L_52:
        /*0138*/ 	.byte	0x04, 0x11
        /*013a*/ 	.short	(.L_54 - .L_53)
	.align		4
.L_53:
        /*013c*/ 	.word	index@($__internal_1_$__cuda_sm20_div_rn_f64_full)
        /*0140*/ 	.word	0x00000000


	//----- nvinfo : EIATTR_FRAME_SIZE
	.align		4
.L_54:
        /*0144*/ 	.byte	0x04, 0x11
        /*0146*/ 	.short	(.L_56 - .L_55)
	.align		4
.L_55:
        /*0148*/ 	.word	index@($__internal_0_$__cuda_sm20_dblrcp_rn_slowpath_v3)
        /*014c*/ 	.word	0x00000000


	//----- nvinfo : EIATTR_FRAME_SIZE
	.align		4
.L_56:
        /*0150*/ 	.byte	0x04, 0x11
        /*0152*/ 	.short	(.L_58 - .L_57)
	.align		4
.L_57:
        /*0154*/ 	.word	index@(_Z14discretizeGridPdidd)
        /*0158*/ 	.word	0x00000000


	//----- nvinfo : EIATTR_REGCOUNT
	.align		4
.L_58:
        /*015c*/ 	.byte	0x04, 0x2f
        /*015e*/ 	.short	(.L_60 - .L_59)
	.align		4
.L_59:
        /*0160*/ 	.word	index@(_Z9editArrayPdi)
        /*0164*/ 	.word	0x00000020


	//----- nvinfo : EIATTR_FRAME_SIZE
	.align		4
.L_60:
        /*0168*/ 	.byte	0x04, 0x11
        /*016a*/ 	.short	(.L_62 - .L_61)
	.align		4
.L_61:
        /*016c*/ 	.word	index@(_Z9editArrayPdi)
        /*0170*/ 	.word	0x00000000


	//----- nvinfo : EIATTR_REGCOUNT
	.align		4
.L_62:
        /*0174*/ 	.byte	0x04, 0x2f
        /*0176*/ 	.short	(.L_64 - .L_63)
	.align		4
.L_63:
        /*0178*/ 	.word	index@(_Z11initVectorsPdS_id)
        /*017c*/ 	.word	0x0000000c


	//----- nvinfo : EIATTR_FRAME_SIZE
	.align		4
.L_64:
        /*0180*/ 	.byte	0x04, 0x11
        /*0182*/ 	.short	(.L_66 - .L_65)
	.align		4
.L_65:
        /*0184*/ 	.word	index@(_Z11initVectorsPdS_id)
        /*0188*/ 	.word	0x00000000


	//----- nvinfo : EIATTR_MIN_STACK_SIZE
	.align		4
.L_66:
        /*018c*/ 	.byte	0x04, 0x12
        /*018e*/ 	.short	(.L_68 - .L_67)
	.align		4
.L_67:
        /*0190*/ 	.word	index@(_Z11initVectorsPdS_id)
        /*0194*/ 	.word	0x00000000


	//----- nvinfo : EIATTR_MIN_STACK_SIZE
	.align		4
.L_68:
        /*0198*/ 	.byte	0x04, 0x12
        /*019a*/ 	.short	(.L_70 - .L_69)
	.align		4
.L_69:
        /*019c*/ 	.word	index@(_Z9editArrayPdi)
        /*01a0*/ 	.word	0x00000000


	//----- nvinfo : EIATTR_MIN_STACK_SIZE
	.align		4
.L_70:
        /*01a4*/ 	.byte	0x04, 0x12
        /*01a6*/ 	.short	(.L_72 - .L_71)
	.align		4
.L_71:
        /*01a8*/ 	.word	index@(_Z14discretizeGridPdidd)
        /*01ac*/ 	.word	0x00000000


	//----- nvinfo : EIATTR_MIN_STACK_SIZE
	.align		4
.L_72:
        /*01b0*/ 	.byte	0x04, 0x12
        /*01b2*/ 	.short	(.L_74 - .L_73)
	.align		4
.L_73:
        /*01b4*/ 	.word	index@(_Z19checkInitializationPdi)
        /*01b8*/ 	.word	0x00000010


	//----- nvinfo : EIATTR_MIN_STACK_SIZE
	.align		4
.L_74:
        /*01bc*/ 	.byte	0x04, 0x12
        /*01be*/ 	.short	(.L_76 - .L_75)
	.align		4
.L_75:
        /*01c0*/ 	.word	index@(_Z17errorProlongationPdS_i)
        /*01c4*/ 	.word	0x00000000


	//----- nvinfo : EIATTR_MIN_STACK_SIZE
	.align		4
.L_76:
        /*01c8*/ 	.byte	0x04, 0x12
        /*01ca*/ 	.short	(.L_78 - .L_77)
	.align		4
.L_77:
        /*01cc*/ 	.word	index@(_Z18residualCorrectionPdS_S_i)
        /*01d0*/ 	.word	0x00000000


	//----- nvinfo : EIATTR_MIN_STACK_SIZE
	.align		4
.L_78:
        /*01d4*/ 	.byte	0x04, 0x12
        /*01d6*/ 	.short	(.L_80 - .L_79)
	.align		4
.L_79:
        /*01d8*/ 	.word	index@(_Z15errorCorrectionPdS_i)
        /*01dc*/ 	.word	0x00000000


	//----- nvinfo : EIATTR_MIN_STACK_SIZE
	.align		4
.L_80:
        /*01e0*/ 	.byte	0x04, 0x12
        /*01e2*/ 	.short	(.L_82 - .L_81)
	.align		4
.L_81:
        /*01e4*/ 	.word	index@(_Z21fullWeightRestrictionPdS_i)
        /*01e8*/ 	.word	0x00000000


	//----- nvinfo : EIATTR_MIN_STACK_SIZE
	.align		4
.L_82:
        /*01ec*/ 	.byte	0x04, 0x12
        /*01ee*/ 	.short	(.L_84 - .L_83)
	.align		4
.L_83:
        /*01f0*/ 	.word	index@(_Z17calculateResidualPdS_S_S_i)
        /*01f4*/ 	.word	0x00000000


	//----- nvinfo : EIATTR_MIN_STACK_SIZE
	.align		4
.L_84:
        /*01f8*/ 	.byte	0x04, 0x12
        /*01fa*/ 	.short	(.L_86 - .L_85)
	.align		4
.L_85:
        /*01fc*/ 	.word	index@(_Z19weightedJacobiFirstPdS_S_S_i)
        /*0200*/ 	.word	0x00000000


	//----- nvinfo : EIATTR_MIN_STACK_SIZE
	.align		4
.L_86:
        /*0204*/ 	.byte	0x04, 0x12
        /*0206*/ 	.short	(.L_88 - .L_87)
	.align		4
.L_87:
        /*0208*/ 	.word	index@(_Z18weightedJacobiLastPdS_S_S_i)
        /*020c*/ 	.word	0x00000000


	//----- nvinfo : EIATTR_MIN_STACK_SIZE
	.align		4
.L_88:
        /*0210*/ 	.byte	0x04, 0x12
        /*0212*/ 	.short	(.L_90 - .L_89)
	.align		4
.L_89:
        /*0214*/ 	.word	index@(_Z14weightedJacobiPdS_S_S_i)
        /*0218*/ 	.word	0x00000000


	//----- nvinfo : EIATTR_MIN_STACK_SIZE
	.align		4
.L_90:
        /*021c*/ 	.byte	0x04, 0x12
        /*021e*/ 	.short	(.L_92 - .L_91)
	.align		4
.L_91:
        /*0220*/ 	.word	index@(_Z11initMatrixAPdi)
        /*0224*/ 	.word	0x00000000


	//----- nvinfo : EIATTR_MIN_STACK_SIZE
	.align		4
.L_92:
        /*0228*/ 	.byte	0x04, 0x12
        /*022a*/ 	.short	(.L_94 - .L_93)
	.align		4
.L_93:
        /*022c*/ 	.word	index@(_Z19matrixVectorProductPdS_S_ii)
        /*0230*/ 	.word	0x00000000
.L_94:


//--------------------- .nv.compat                --------------------------
	.section	.nv.compat,"",@"SHT_CUDA_COMPAT_INFO"
	.align	4
        /*0000*/ 	.byte	0x02, 0x09, 0x00, 0x00, 0x02, 0x02, 0x01, 0x00, 0x02, 0x05, 0x05, 0x00, 0x03, 0x07, 0x01, 0x01
        /*0010*/ 	.byte	0x02, 0x03, 0x00, 0x00, 0x02, 0x06, 0x01, 0x00, 0x04, 0x0b, 0x08, 0x00, 0x01, 0x00, 0x00, 0x00
        /*0020*/ 	.byte	0x00, 0x00, 0x00, 0x00


//--------------------- .nv.info._Z11initVectorsPdS_id --------------------------
	.section	.nv.info._Z11initVectorsPdS_id,"",@"SHT_CUDA_INFO"
	.sectionflags	@""
	.align	4


	//----- nvinfo : EIATTR_CUDA_API_VERSION
	.align		4
        /*0000*/ 	.byte	0x04, 0x37
        /*0002*/ 	.short	(.L_96 - .L_95)
.L_95:
        /*0004*/ 	.word	0x00000082


	//----- nvinfo : EIATTR_KPARAM_INFO
	.align		4
.L_96:
        /*0008*/ 	.byte	0x04, 0x17
        /*000a*/ 	.short	(.L_98 - .L_97)
.L_97:
        /*000c*/ 	.word	0x00000000
        /*0010*/ 	.short	0x0003
        /*0012*/ 	.short	0x0018
        /*0014*/ 	.byte	0x00, 0xf0, 0x21, 0x00


	//----- nvinfo : EIATTR_KPARAM_INFO
	.align		4
.L_98:
        /*0018*/ 	.byte	0x04, 0x17
        /*001a*/ 	.short	(.L_100 - .L_99)
.L_99:
        /*001c*/ 	.word	0x00000000
        /*0020*/ 	.short	0x0002
        /*0022*/ 	.short	0x0010
        /*0024*/ 	.byte	0x00, 0xf0, 0x11, 0x00


	//----- nvinfo : EIATTR_KPARAM_INFO
	.align		4
.L_100:
        /*0028*/ 	.byte	0x04, 0x17
        /*002a*/ 	.short	(.L_102 - .L_101)
.L_101:
        /*002c*/ 	.word	0x00000000
        /*0030*/ 	.short	0x0001
        /*0032*/ 	.short	0x0008
        /*0034*/ 	.byte	0x00, 0xf5, 0x21, 0x00


	//----- nvinfo : EIATTR_KPARAM_INFO
	.align		4
.L_102:
        /*0038*/ 	.byte	0x04, 0x17
        /*003a*/ 	.short	(.L_104 - .L_103)
.L_103:
        /*003c*/ 	.word	0x00000000
        /*0040*/ 	.short	0x0000
        /*0042*/ 	.short	0x0000
        /*0044*/ 	.byte	0x00, 0xf5, 0x21, 0x00


	//----- nvinfo : EIATTR_SPARSE_MMA_MASK
	.align		4
.L_104:
        /*0048*/ 	.byte	0x03, 0x50
        /*004a*/ 	.short	0x0000


	//----- nvinfo : EIATTR_MAXREG_COUNT
	.align		4
        /*004c*/ 	.byte	0x03, 0x1b
        /*004e*/ 	.short	0x00ff


	//----- nvinfo : EIATTR_MERCURY_ISA_VERSION
	.align		4
        /*0050*/ 	.byte	0x03, 0x5f
        /*0052*/ 	.short	0x0101


	//----- nvinfo : EIATTR_VRC_CTA_INIT_COUNT
	.align		4
        /*0054*/ 	.byte	0x02, 0x4a
	.zero		1
	.zero		1


	//----- nvinfo : EIATTR_EXIT_INSTR_OFFSETS
	.align		4
        /*0058*/ 	.byte	0x04, 0x1c
        /*005a*/ 	.short	(.L_106 - .L_105)


	//   ....[0]....
.L_105:
        /*005c*/ 	.word	0x00000070


	//   ....[1]....
        /*0060*/ 	.word	0x00000100


	//----- nvinfo : EIATTR_CBANK_PARAM_SIZE
	.align		4
.L_106:
        /*0064*/ 	.byte	0x03, 0x19
        /*0066*/ 	.short	0x0020


	//----- nvinfo : EIATTR_PARAM_CBANK
	.align		4
        /*0068*/ 	.byte	0x04, 0x0a
        /*006a*/ 	.short	(.L_108 - .L_107)
	.align		4
.L_107:
        /*006c*/ 	.word	index@(.nv.constant0._Z11initVectorsPdS_id)
        /*0070*/ 	.short	0x0380
        /*0072*/ 	.short	0x0020


	//----- nvinfo : EIATTR_SW_WAR
	.align		4
.L_108:
        /*0074*/ 	.byte	0x04, 0x36
        /*0076*/ 	.short	(.L_110 - .L_109)
.L_109:
        /*0078*/ 	.word	0x00000008
.L_110:


//--------------------- .nv.info._Z9editArrayPdi  --------------------------
	.section	.nv.info._Z9editArrayPdi,"",@"SHT_CUDA_INFO"
	.sectionflags	@""
	.align	4


	//----- nvinfo : EIATTR_CUDA_API_VERSION
	.align		4
        /*0000*/ 	.byte	0x04, 0x37
        /*0002*/ 	.short	(.L_112 - .L_111)
.L_111:
        /*0004*/ 	.word	0x00000082


	//----- nvinfo : EIATTR_KPARAM_INFO
	.align		4
.L_112:
        /*0008*/ 	.byte	0x04, 0x17
        /*000a*/ 	.short	(.L_114 - .L_113)
.L_113:
        /*000c*/ 	.word	0x00000000
        /*0010*/ 	.short	0x0001
        /*0012*/ 	.short	0x0008
        /*0014*/ 	.byte	0x00, 0xf0, 0x11, 0x00


	//----- nvinfo : EIATTR_KPARAM_INFO
	.align		4
.L_114:
        /*0018*/ 	.byte	0x04, 0x17
        /*001a*/ 	.short	(.L_116 - .L_115)
.L_115:
        /*001c*/ 	.word	0x00000000
        /*0020*/ 	.short	0x0000
        /*0022*/ 	.short	0x0000
        /*0024*/ 	.byte	0x00, 0xf5, 0x21, 0x00


	//----- nvinfo : EIATTR_SPARSE_MMA_MASK
	.align		4
.L_116:
        /*0028*/ 	.byte	0x03, 0x50
        /*002a*/ 	.short	0x0000


	//----- nvinfo : EIATTR_MAXREG_COUNT
	.align		4
        /*002c*/ 	.byte	0x03, 0x1b
        /*002e*/ 	.short	0x00ff


	//----- nvinfo : EIATTR_MERCURY_ISA_VERSION
	.align		4
        /*0030*/ 	.byte	0x03, 0x5f
        /*0032*/ 	.short	0x0101


	//----- nvinfo : EIATTR_VRC_CTA_INIT_COUNT
	.align		4
        /*0034*/ 	.byte	0x02, 0x4a
	.zero		1
	.zero		1


	//----- nvinfo : EIATTR_EXIT_INSTR_OFFSETS
	.align		4
        /*0038*/ 	.byte	0x04, 0x1c
        /*003a*/ 	.short	(.L_118 - .L_117)


	//   ....[0]....
.L_117:
        /*003c*/ 	.word	0x00000030


	//   ....[1]....
        /*0040*/ 	.word	0x00000480


	//   ....[2]....
        /*0044*/ 	.word	0x00000680


	//   ....[3]....
        /*0048*/ 	.word	0x000007c0


	//   ....[4]....
        /*004c*/ 	.word	0x000008a0


	//----- nvinfo : EIATTR_CBANK_PARAM_SIZE
	.align		4
.L_118:
        /*0050*/ 	.byte	0x03, 0x19
        /*0052*/ 	.short	0x000c


	//----- nvinfo : EIATTR_PARAM_CBANK
	.align		4
        /*0054*/ 	.byte	0x04, 0x0a
        /*0056*/ 	.short	(.L_120 - .L_119)
	.align		4
.L_119:
        /*0058*/ 	.word	index@(.nv.constant0._Z9editArrayPdi)
        /*005c*/ 	.short	0x0380
        /*005e*/ 	.short	0x000c


	//----- nvinfo : EIATTR_SW_WAR
	.align		4
.L_120:
        /*0060*/ 	.byte	0x04, 0x36
        /*0062*/ 	.short	(.L_122 - .L_121)
.L_121:
        /*0064*/ 	.word	0x00000008
.L_122:


//--------------------- .nv.info._Z14discretizeGridPdidd --------------------------
	.section	.nv.info._Z14discretizeGridPdidd,"",@"SHT_CUDA_INFO"
	.sectionflags	@""
	.align	4


	//----- nvinfo : EIATTR_CUDA_API_VERSION
	.align		4
        /*0000*/ 	.byte	0x04, 0x37
        /*0002*/ 	.short	(.L_124 - .L_123)
.L_123:
        /*0004*/ 	.word	0x00000082


	//----- nvinfo : EIATTR_KPARAM_INFO
	.align		4
.L_124:
        /*0008*/ 	.byte	0x04, 0x17
        /*000a*/ 	.short	(.L_126 - .L_125)
.L_125:
        /*000c*/ 	.word	0x00000000
        /*0010*/ 	.short	0x0003
        /*0012*/ 	.short	0x0018
        /*0014*/ 	.byte	0x00, 0xf0, 0x21, 0x00


	//----- nvinfo : EIATTR_KPARAM_INFO
	.align		4
.L_126:
        /*0018*/ 	.byte	0x04, 0x17
        /*001a*/ 	.short	(.L_128 - .L_127)
.L_127:
        /*001c*/ 	.word	0x00000000
        /*0020*/ 	.short	0x0002
        /*0022*/ 	.short	0x0010
        /*0024*/ 	.byte	0x00, 0xf0, 0x21, 0x00


	//----- nvinfo : EIATTR_KPARAM_INFO
	.align		4
.L_128:
        /*0028*/ 	.byte	0x04, 0x17
        /*002a*/ 	.short	(.L_130 - .L_129)
.L_129:
        /*002c*/ 	.word	0x00000000
        /*0030*/ 	.short	0x0001
        /*0032*/ 	.short	0x0008
        /*0034*/ 	.byte	0x00, 0xf0, 0x11, 0x00


	//----- nvinfo : EIATTR_KPARAM_INFO
	.align		4
.L_130:
        /*0038*/ 	.byte	0x04, 0x17
        /*003a*/ 	.short	(.L_132 - .L_131)
.L_131:
        /*003c*/ 	.word	0x00000000
        /*0040*/ 	.short	0x0000
        /*0042*/ 	.short	0x0000
        /*0044*/ 	.byte	0x00, 0xf5, 0x21, 0x00


	//----- nvinfo : EIATTR_SPARSE_MMA_MASK
	.align		4
.L_132:
        /*0048*/ 	.byte	0x03, 0x50
        /*004a*/ 	.short	0x0000


	//----- nvinfo : EIATTR_MAXREG_COUNT
	.align		4
        /*004c*/ 	.byte	0x03, 0x1b
        /*004e*/ 	.short	0x00ff


	//----- nvinfo : EIATTR_MERCURY_ISA_VERSION
	.align		4
        /*0050*/ 	.byte	0x03, 0x5f
        /*0052*/ 	.short	0x0101


	//----- nvinfo : EIATTR_VRC_CTA_INIT_COUNT
	.align		4
        /*0054*/ 	.byte	0x02, 0x4a
	.zero		1
	.zero		1


	//----- nvinfo : EIATTR_EXIT_INSTR_OFFSETS
	.align		4
        /*0058*/ 	.byte	0x04, 0x1c
        /*005a*/ 	.short	(.L_134 - .L_133)


	//   ....[0]....
.L_133:
        /*005c*/ 	.word	0x00000030


	//   ....[1]....
        /*0060*/ 	.word	0x00000810


	//   ....[2]....
        /*0064*/ 	.word	0x00000a00


	//   ....[3]....
        /*0068*/ 	.word	0x00000aa0


	//   ....[4]....
        /*006c*/ 	.word	0x00000ad0


	//----- nvinfo : EIATTR_CRS_STACK_SIZE
	.align		4
.L_134:
        /*0070*/ 	.byte	0x04, 0x1e
        /*0072*/ 	.short	(.L_136 - .L_135)
.L_135:
        /*0074*/ 	.word	0x00000000


	//----- nvinfo : EIATTR_CBANK_PARAM_SIZE
	.align		4
.L_136:
        /*0078*/ 	.byte	0x03, 0x19
        /*007a*/ 	.short	0x0020


	//----- nvinfo : EIATTR_PARAM_CBANK
	.align		4
        /*007c*/ 	.byte	0x04, 0x0a
        /*007e*/ 	.short	(.L_138 - .L_137)
	.align		4
.L_137:
        /*0080*/ 	.word	index@(.nv.constant0._Z14discretizeGridPdidd)
        /*0084*/ 	.short	0x0380
        /*0086*/ 	.short	0x0020


	//----- nvinfo : EIATTR_SW_WAR
	.align		4
.L_138:
        /*0088*/ 	.byte	0x04, 0x36
        /*008a*/ 	.short	(.L_140 - .L_139)
.L_139:
        /*008c*/ 	.word	0x00000008
.L_140:


//--------------------- .nv.info._Z19checkInitializationPdi --------------------------
	.section	.nv.info._Z19checkInitializationPdi,"",@"SHT_CUDA_INFO"
	.sectionflags	@""
	.align	4


	//----- nvinfo : EIATTR_CUDA_API_VERSION
	.align		4
        /*0000*/ 	.byte	0x04, 0x37
        /*0002*/ 	.short	(.L_142 - .L_141)
.L_141:
        /*0004*/ 	.word	0x00000082


	//----- nvinfo : EIATTR_KPARAM_INFO
	.align		4
.L_142:
        /*0008*/ 	.byte	0x04, 0x17
        /*000a*/ 	.short	(.L_144 - .L_143)
.L_143:
        /*000c*/ 	.word	0x00000000
        /*0010*/ 	.short	0x0001
        /*0012*/ 	.short	0x0008
        /*0014*/ 	.byte	0x00, 0xf0, 0x11, 0x00


	//----- nvinfo : EIATTR_KPARAM_INFO
	.align		4
.L_144:
        /*0018*/ 	.byte	0x04, 0x17
        /*001a*/ 	.short	(.L_146 - .L_145)
.L_145:
        /*001c*/ 	.word	0x00000000
        /*0020*/ 	.short	0x0000
        /*0022*/ 	.short	0x0000
        /*0024*/ 	.byte	0x00, 0xf5, 0x21, 0x00


	//----- nvinfo : EIATTR_SPARSE_MMA_MASK
	.align		4
.L_146:
        /*0028*/ 	.byte	0x03, 0x50
        /*002a*/ 	.short	0x0000


	//----- nvinfo : EIATTR_MAXREG_COUNT
	.align		4
        /*002c*/ 	.byte	0x03, 0x1b
        /*002e*/ 	.short	0x00ff


	//----- nvinfo : EIATTR_EXTERNS
	.align		4
        /*0030*/ 	.byte	0x04, 0x0f
        /*0032*/ 	.short	(.L_148 - .L_147)


	//   ....[0]....
	.align		4
.L_147:
        /*0034*/ 	.word	index@(vprintf)


	//----- nvinfo : EIATTR_MERCURY_ISA_VERSION
	.align		4
.L_148:
        /*0038*/ 	.byte	0x03, 0x5f
        /*003a*/ 	.short	0x0101


	//----- nvinfo : EIATTR_VRC_CTA_INIT_COUNT
	.align		4
        /*003c*/ 	.byte	0x02, 0x4a
	.zero		1
	.zero		1


	//----- nvinfo : EIATTR_SYSCALL_OFFSETS
	.align		4
        /*0040*/ 	.byte	0x04, 0x46
        /*0042*/ 	.short	(.L_150 - .L_149)


	//   ....[0]....
.L_149:
        /*0044*/ 	.word	0x00000190


	//----- nvinfo : EIATTR_EXIT_INSTR_OFFSETS
	.align		4
.L_150:
        /*0048*/ 	.byte	0x04, 0x1c
        /*004a*/ 	.short	(.L_152 - .L_151)


	//   ....[0]....
.L_151:
        /*004c*/ 	.word	0x000000c0


	//   ....[1]....
        /*0050*/ 	.word	0x000001a0


	//----- nvinfo : EIATTR_CRS_STACK_SIZE
	.align		4
.L_152:
        /*0054*/ 	.byte	0x04, 0x1e
        /*0056*/ 	.short	(.L_154 - .L_153)
.L_153:
        /*0058*/ 	.word	0x00000000


	//----- nvinfo : EIATTR_CBANK_PARAM_SIZE
	.align		4
.L_154:
        /*005c*/ 	.byte	0x03, 0x19
        /*005e*/ 	.short	0x000c


	//----- nvinfo : EIATTR_PARAM_CBANK
	.align		4
        /*0060*/ 	.byte	0x04, 0x0a
        /*0062*/ 	.short	(.L_156 - .L_155)
	.align		4
.L_155:
        /*0064*/ 	.word	index@(.nv.constant0._Z19checkInitializationPdi)
        /*0068*/ 	.short	0x0380
        /*006a*/ 	.short	0x000c


	//----- nvinfo : EIATTR_SW_WAR
	.align		4
.L_156:
        /*006c*/ 	.byte	0x04, 0x36
        /*006e*/ 	.short	(.L_158 - .L_157)
.L_157:
        /*0070*/ 	.word	0x00000008
.L_158:


//--------------------- .nv.info._Z17errorProlongationPdS_i --------------------------
	.section	.nv.info._Z17errorProlongationPdS_i,"",@"SHT_CUDA_INFO"
	.sectionflags	@""
	.align	4


	//----- nvinfo : EIATTR_CUDA_API_VERSION
	.align		4
        /*0000*/ 	.byte	0x04, 0x37
        /*0002*/ 	.short	(.L_160 - .L_159)
.L_159:
        /*0004*/ 	.word	0x00000082


	//----- nvinfo : EIATTR_KPARAM_INFO
	.align		4
.L_160:
        /*0008*/ 	.byte	0x04, 0x17
        /*000a*/ 	.short	(.L_162 - .L_161)
.L_161:
        /*000c*/ 	.word	0x00000000
        /*0010*/ 	.short	0x0002
        /*0012*/ 	.short	0x0010
        /*0014*/ 	.byte	0x00, 0xf0, 0x11, 0x00


	//----- nvinfo : EIATTR_KPARAM_INFO
	.align		4
.L_162:
        /*0018*/ 	.byte	0x04, 0x17
        /*001a*/ 	.short	(.L_164 - .L_163)
.L_163:
        /*001c*/ 	.word	0x00000000
        /*0020*/ 	.short	0x0001
        /*0022*/ 	.short	0x0008
        /*0024*/ 	.byte	0x00, 0xf5, 0x21, 0x00


	//----- nvinfo : EIATTR_KPARAM_INFO
	.align		4
.L_164:
        /*0028*/ 	.byte	0x04, 0x17
        /*002a*/ 	.short	(.L_166 - .L_165)
.L_165:
        /*002c*/ 	.word	0x00000000
        /*0030*/ 	.short	0x0000
        /*0032*/ 	.short	0x0000
        /*0034*/ 	.byte	0x00, 0xf5, 0x21, 0x00


	//----- nvinfo : EIATTR_SPARSE_MMA_MASK
	.align		4
.L_166:
        /*0038*/ 	.byte	0x03, 0x50
        /*003a*/ 	.short	0x0000


	//----- nvinfo : EIATTR_MAXREG_COUNT
	.align		4
        /*003c*/ 	.byte	0x03, 0x1b
        /*003e*/ 	.short	0x00ff


	//----- nvinfo : EIATTR_MERCURY_ISA_VERSION
	.align		4
        /*0040*/ 	.byte	0x03, 0x5f
        /*0042*/ 	.short	0x0101


	//----- nvinfo : EIATTR_VRC_CTA_INIT_COUNT
	.align		4
        /*0044*/ 	.byte	0x02, 0x4a
	.zero		1
	.zero		1


	//----- nvinfo : EIATTR_EXIT_INSTR_OFFSETS
	.align		4
        /*0048*/ 	.byte	0x04, 0x1c
        /*004a*/ 	.short	(.L_168 - .L_167)


	//   ....[0]....
.L_167:
        /*004c*/ 	.word	0x00000bb0


	//   ....[1]....
        /*0050*/ 	.word	0x00001150


	//   ....[2]....
        /*0054*/ 	.word	0x000013e0


	//   ....[3]....
        /*0058*/ 	.word	0x00001570


	//   ....[4]....
        /*005c*/ 	.word	0x000016c0


	//----- nvinfo : EIATTR_CBANK_PARAM_SIZE
	.align		4
.L_168:
        /*0060*/ 	.byte	0x03, 0x19
        /*0062*/ 	.short	0x0014


	//----- nvinfo : EIATTR_PARAM_CBANK
	.align		4
        /*0064*/ 	.byte	0x04, 0x0a
        /*0066*/ 	.short	(.L_170 - .L_169)
	.align		4
.L_169:
        /*0068*/ 	.word	index@(.nv.constant0._Z17errorProlongationPdS_i)
        /*006c*/ 	.short	0x0380
        /*006e*/ 	.short	0x0014


	//----- nvinfo : EIATTR_SW_WAR
	.align		4
.L_170:
        /*0070*/ 	.byte	0x04, 0x36
        /*0072*/ 	.short	(.L_172 - .L_171)
.L_171:
        /*0074*/ 	.word	0x00000008
.L_172:


//--------------------- .nv.info._Z18residualCorrectionPdS_S_i --------------------------
	.section	.nv.info._Z18residualCorrectionPdS_S_i,"",@"SHT_CUDA_INFO"
	.sectionflags	@""
	.align	4


	//----- nvinfo : EIATTR_CUDA_API_VERSION
	.align		4
        /*0000*/ 	.byte	0x04, 0x37
        /*0002*/ 	.short	(.L_174 - .L_173)
.L_173:
        /*0004*/ 	.word	0x00000082


	//----- nvinfo : EIATTR_KPARAM_INFO
	.align		4
.L_174:
        /*0008*/ 	.byte	0x04, 0x17
        /*000a*/ 	.short	(.L_176 - .L_175)
.L_175:
        /*000c*/ 	.word	0x00000000
        /*0010*/ 	.short	0x0003
        /*0012*/ 	.short	0x0018
        /*0014*/ 	.byte	0x00, 0xf0, 0x11, 0x00


	//----- nvinfo : EIATTR_KPARAM_INFO
	.align		4
.L_176:
        /*0018*/ 	.byte	0x04, 0x17
        /*001a*/ 	.short	(.L_178 - .L_177)
.L_177:
        /*001c*/ 	.word	0x00000000
        /*0020*/ 	.short	0x0002
        /*0022*/ 	.short	0x0010
        /*0024*/ 	.byte	0x00, 0xf5, 0x21, 0x00


	//----- nvinfo : EIATTR_KPARAM_INFO
	.align		4
.L_178:
        /*0028*/ 	.byte	0x04, 0x17
        /*002a*/ 	.short	(.L_180 - .L_179)
.L_179:
        /*002c*/ 	.word	0x00000000
        /*0030*/ 	.short	0x0001
        /*0032*/ 	.short	0x0008
        /*0034*/ 	.byte	0x00, 0xf5, 0x21, 0x00


	//----- nvinfo : EIATTR_KPARAM_INFO
	.align		4
.L_180:
        /*0038*/ 	.byte	0x04, 0x17
        /*003a*/ 	.short	(.L_182 - .L_181)
.L_181:
        /*003c*/ 	.word	0x00000000
        /*0040*/ 	.short	0x0000
        /*0042*/ 	.short	0x0000
        /*0044*/ 	.byte	0x00, 0xf5, 0x21, 0x00


	//----- nvinfo : EIATTR_SPARSE_MMA_MASK
	.align		4
.L_182:
        /*0048*/ 	.byte	0x03, 0x50
        /*004a*/ 	.short	0x0000


	//----- nvinfo : EIATTR_MAXREG_COUNT
	.align		4
        /*004c*/ 	.byte	0x03, 0x1b
        /*004e*/ 	.short	0x00ff


	//----- nvinfo : EIATTR_MERCURY_ISA_VERSION
	.align		4
        /*0050*/ 	.byte	0x03, 0x5f
        /*0052*/ 	.short	0x0101


	//----- nvinfo : EIATTR_VRC_CTA_INIT_COUNT
	.align		4
        /*0054*/ 	.byte	0x02, 0x4a
	.zero		1
	.zero		1


	//----- nvinfo : EIATTR_EXIT_INSTR_OFFSETS
	.align		4
        /*0058*/ 	.byte	0x04, 0x1c
        /*005a*/ 	.short	(.L_184 - .L_183)


	//   ....[0]....
.L_183:
        /*005c*/ 	.word	0x00000030


	//   ....[1]....
        /*0060*/ 	.word	0x00000690


	//   ....[2]....
        /*0064*/ 	.word	0x00000950


	//   ....[3]....
        /*0068*/ 	.word	0x00000b10


	//   ....[4]....
        /*006c*/ 	.word	0x00000d00


	//----- nvinfo : EIATTR_CBANK_PARAM_SIZE
	.align		4
.L_184:
        /*0070*/ 	.byte	0x03, 0x19
        /*0072*/ 	.short	0x001c


	//----- nvinfo : EIATTR_PARAM_CBANK
	.align		4
        /*0074*/ 	.byte	0x04, 0x0a
        /*0076*/ 	.short	(.L_186 - .L_185)
	.align		4
.L_185:
        /*0078*/ 	.word	index@(.nv.constant0._Z18residualCorrectionPdS_S_i)
        /*007c*/ 	.short	0x0380
        /*007e*/ 	.short	0x001c


	//----- nvinfo : EIATTR_SW_WAR
	.align		4
.L_186:
        /*0080*/ 	.byte	0x04, 0x36
        /*0082*/ 	.short	(.L_188 - .L_187)
.L_187:
        /*0084*/ 	.word	0x00000008
.L_188:


//--------------------- .nv.info._Z15errorCorrectionPdS_i --------------------------
	.section	.nv.info._Z15errorCorrectionPdS_i,"",@"SHT_CUDA_INFO"
	.sectionflags	@""
	.align	4


	//----- nvinfo : EIATTR_CUDA_API_VERSION
	.align		4
        /*0000*/ 	.byte	0x04, 0x37
        /*0002*/ 	.short	(.L_190 - .L_189)
.L_189:
        /*0004*/ 	.word	0x00000082


	//----- nvinfo : EIATTR_KPARAM_INFO
	.align		4
.L_190:
        /*0008*/ 	.byte	0x04, 0x17
        /*000a*/ 	.short	(.L_192 - .L_191)
.L_191:
        /*000c*/ 	.word	0x00000000
        /*0010*/ 	.short	0x0002
        /*0012*/ 	.short	0x0010
        /*0014*/ 	.byte	0x00, 0xf0, 0x11, 0x00


	//----- nvinfo : EIATTR_KPARAM_INFO
	.align		4
.L_192:
        /*0018*/ 	.byte	0x04, 0x17
        /*001a*/ 	.short	(.L_194 - .L_193)
.L_193:
        /*001c*/ 	.word	0x00000000
        /*0020*/ 	.short	0x0001
        /*0022*/ 	.short	0x0008
        /*0024*/ 	.byte	0x00, 0xf5, 0x21, 0x00


	//----- nvinfo : EIATTR_KPARAM_INFO
	.align		4
.L_194:
        /*0028*/ 	.byte	0x04, 0x17
        /*002a*/ 	.short	(.L_196 - .L_195)
.L_195:
        /*002c*/ 	.word	0x00000000
        /*0030*/ 	.short	0x0000
        /*0032*/ 	.short	0x0000
        /*0034*/ 	.byte	0x00, 0xf5, 0x21, 0x00


	//----- nvinfo : EIATTR_SPARSE_MMA_MASK
	.align		4
.L_196:
        /*0038*/ 	.byte	0x03, 0x50
        /*003a*/ 	.short	0x0000


	//----- nvinfo : EIATTR_MAXREG_COUNT
	.align		4
        /*003c*/ 	.byte	0x03, 0x1b
        /*003e*/ 	.short	0x00ff


	//----- nvinfo : EIATTR_MERCURY_ISA_VERSION
	.align		4
        /*0040*/ 	.byte	0x03, 0x5f
        /*0042*/ 	.short	0x0101


	//----- nvinfo : EIATTR_VRC_CTA_INIT_COUNT
	.align		4
        /*0044*/ 	.byte	0x02, 0x4a
	.zero		1
	.zero		1


	//----- nvinfo : EIATTR_EXIT_INSTR_OFFSETS
	.align		4
        /*0048*/ 	.byte	0x04, 0x1c
        /*004a*/ 	.short	(.L_198 - .L_197)


	//   ....[0]....
.L_197:
        /*004c*/ 	.word	0x00000030


	//   ....[1]....
        /*0050*/ 	.word	0x00000600


	//   ....[2]....
        /*0054*/ 	.word	0x000008a0


	//   ....[3]....
        /*0058*/ 	.word	0x00000a40


	//   ....[4]....
        /*005c*/ 	.word	0x00000bb0


	//----- nvinfo : EIATTR_CBANK_PARAM_SIZE
	.align		4
.L_198:
        /*0060*/ 	.byte	0x03, 0x19
        /*0062*/ 	.short	0x0014


	//----- nvinfo : EIATTR_PARAM_CBANK
	.align		4
        /*0064*/ 	.byte	0x04, 0x0a
        /*0066*/ 	.short	(.L_200 - .L_199)
	.align		4
.L_199:
        /*0068*/ 	.word	index@(.nv.constant0._Z15errorCorrectionPdS_i)
        /*006c*/ 	.short	0x0380
        /*006e*/ 	.short	0x0014


	//----- nvinfo : EIATTR_SW_WAR
	.align		4
.L_200:
        /*0070*/ 	.byte	0x04, 0x36
        /*0072*/ 	.short	(.L_202 - .L_201)
.L_201:
        /*0074*/ 	.word	0x00000008
.L_202:


//--------------------- .nv.info._Z21fullWeightRestrictionPdS_i --------------------------
	.section	.nv.info._Z21fullWeightRestrictionPdS_i,"",@"SHT_CUDA_INFO"
	.sectionflags	@""
	.align	4


	//----- nvinfo : EIATTR_CUDA_API_VERSION
	.align		4
        /*0000*/ 	.byte	0x04, 0x37
        /*0002*/ 	.short	(.L_204 - .L_203)
.L_203:
        /*0004*/ 	.word	0x00000082


	//----- nvinfo : EIATTR_KPARAM_INFO
	.align		4
.L_204:
        /*0008*/ 	.byte	0x04, 0x17
        /*000a*/ 	.short	(.L_206 - .L_205)
.L_205:
        /*000c*/ 	.word	0x00000000
        /*0010*/ 	.short	0x0002
        /*0012*/ 	.short	0x0010
        /*0014*/ 	.byte	0x00, 0xf0, 0x11, 0x00


	//----- nvinfo : EIATTR_KPARAM_INFO
	.align		4
.L_206:
        /*0018*/ 	.byte	0x04, 0x17
        /*001a*/ 	.short	(.L_208 - .L_207)
.L_207:
        /*001c*/ 	.word	0x00000000
        /*0020*/ 	.short	0x0001
        /*0022*/ 	.short	0x0008
        /*0024*/ 	.byte	0x00, 0xf5, 0x21, 0x00


	//----- nvinfo : EIATTR_KPARAM_INFO
	.align		4
.L_208:
        /*0028*/ 	.byte	0x04, 0x17
        /*002a*/ 	.short	(.L_210 - .L_209)
.L_209:
        /*002c*/ 	.word	0x00000000
        /*0030*/ 	.short	0x0000
        /*0032*/ 	.short	0x0000
        /*0034*/ 	.byte	0x00, 0xf5, 0x21, 0x00


	//----- nvinfo : EIATTR_SPARSE_MMA_MASK
	.align		4
.L_210:
        /*0038*/ 	.byte	0x03, 0x50
        /*003a*/ 	.short	0x0000


	//----- nvinfo : EIATTR_MAXREG_COUNT
	.align		4
        /*003c*/ 	.byte	0x03, 0x1b
        /*003e*/ 	.short	0x00ff


	//----- nvinfo : EIATTR_MERCURY_ISA_VERSION
	.align		4
        /*0040*/ 	.byte	0x03, 0x5f
        /*0042*/ 	.short	0x0101


	//----- nvinfo : EIATTR_VRC_CTA_INIT_COUNT
	.align		4
        /*0044*/ 	.byte	0x02, 0x4a
	.zero		1
	.zero		1


	//----- nvinfo : EIATTR_EXIT_INSTR_OFFSETS
	.align		4
        /*0048*/ 	.byte	0x04, 0x1c
        /*004a*/ 	.short	(.L_212 - .L_211)


	//   ....[0]....
.L_211:
        /*004c*/ 	.word	0x00000090


	//   ....[1]....
        /*0050*/ 	.word	0x000000d0


	//   ....[2]....
        /*0054*/ 	.word	0x000001a0


	//----- nvinfo : EIATTR_CBANK_PARAM_SIZE
	.align		4
.L_212:
        /*0058*/ 	.byte	0x03, 0x19
        /*005a*/ 	.short	0x0014


	//----- nvinfo : EIATTR_PARAM_CBANK
	.align		4
        /*005c*/ 	.byte	0x04, 0x0a
        /*005e*/ 	.short	(.L_214 - .L_213)
	.align		4
.L_213:
        /*0060*/ 	.word	index@(.nv.constant0._Z21fullWeightRestrictionPdS_i)
        /*0064*/ 	.short	0x0380
        /*0066*/ 	.short	0x0014


	//----- nvinfo : EIATTR_SW_WAR
	.align		4
.L_214:
        /*0068*/ 	.byte	0x04, 0x36
        /*006a*/ 	.short	(.L_216 - .L_215)
.L_215:
        /*006c*/ 	.word	0x00000008
.L_216:


//--------------------- .nv.info._Z17calculateResidualPdS_S_S_i --------------------------
	.section	.nv.info._Z17calculateResidualPdS_S_S_i,"",@"SHT_CUDA_INFO"
	.sectionflags	@""
	.align	4


	//----- nvinfo : EIATTR_CUDA_API_VERSION
	.align		4
        /*0000*/ 	.byte	0x04, 0x37
        /*0002*/ 	.short	(.L_218 - .L_217)
.L_217:
        /*0004*/ 	.word	0x00000082


	//----- nvinfo : EIATTR_KPARAM_INFO
	.align		4
.L_218:
        /*0008*/ 	.byte	0x04, 0x17
        /*000a*/ 	.short	(.L_220 - .L_219)
.L_219:
        /*000c*/ 	.word	0x00000000
        /*0010*/ 	.short	0x0004
        /*0012*/ 	.short	0x0020
        /*0014*/ 	.byte	0x00, 0xf0, 0x11, 0x00


	//----- nvinfo : EIATTR_KPARAM_INFO
	.align		4
.L_220:
        /*0018*/ 	.byte	0x04, 0x17
        /*001a*/ 	.short	(.L_222 - .L_221)
.L_221:
        /*001c*/ 	.word	0x00000000
        /*0020*/ 	.short	0x0003
        /*0022*/ 	.short	0x0018
        /*0024*/ 	.byte	0x00, 0xf5, 0x21, 0x00


	//----- nvinfo : EIATTR_KPARAM_INFO
	.align		4
.L_222:
        /*0028*/ 	.byte	0x04, 0x17
        /*002a*/ 	.short	(.L_224 - .L_223)
.L_223:
        /*002c*/ 	.word	0x00000000
        /*0030*/ 	.short	0x0002
        /*0032*/ 	.short	0x0010
        /*0034*/ 	.byte	0x00, 0xf5, 0x21, 0x00


	//----- nvinfo : EIATTR_KPARAM_INFO
	.align		4
.L_224:
        /*0038*/ 	.byte	0x04, 0x17
        /*003a*/ 	.short	(.L_226 - .L_225)
.L_225:
        /*003c*/ 	.word	0x00000000
        /*0040*/ 	.short	0x0001
        /*0042*/ 	.short	0x0008
        /*0044*/ 	.byte	0x00, 0xf5, 0x21, 0x00


	//----- nvinfo : EIATTR_KPARAM_INFO
	.align		4
.L_226:
        /*0048*/ 	.byte	0x04, 0x17
        /*004a*/ 	.short	(.L_228 - .L_227)
.L_227:
        /*004c*/ 	.word	0x00000000
        /*0050*/ 	.short	0x0000
        /*0052*/ 	.short	0x0000
        /*0054*/ 	.byte	0x00, 0xf5, 0x21, 0x00


	//----- nvinfo : EIATTR_SPARSE_MMA_MASK
	.align		4
.L_228:
        /*0058*/ 	.byte	0x03, 0x50
        /*005a*/ 	.short	0x0000


	//----- nvinfo : EIATTR_MAXREG_COUNT
	.align		4
        /*005c*/ 	.byte	0x03, 0x1b
        /*005e*/ 	.short	0x00ff


	//----- nvinfo : EIATTR_MERCURY_ISA_VERSION
	.align		4
        /*0060*/ 	.byte	0x03, 0x5f
        /*0062*/ 	.short	0x0101


	//----- nvinfo : EIATTR_VRC_CTA_INIT_COUNT
	.align		4
        /*0064*/ 	.byte	0x02, 0x4a
	.zero		1
	.zero		1


	//----- nvinfo : EIATTR_EXIT_INSTR_OFFSETS
	.align		4
        /*0068*/ 	.byte	0x04, 0x1c
        /*006a*/ 	.short	(.L_230 - .L_229)


	//   ....[0]....
.L_229:
        /*006c*/ 	.word	0x00000070


	//   ....[1]....
        /*0070*/ 	.word	0x00000af0


	//----- nvinfo : EIATTR_CBANK_PARAM_SIZE
	.align		4
.L_230:
        /*0074*/ 	.byte	0x03, 0x19
        /*0076*/ 	.short	0x0024


	//----- nvinfo : EIATTR_PARAM_CBANK
	.align		4
        /*0078*/ 	.byte	0x04, 0x0a
        /*007a*/ 	.short	(.L_232 - .L_231)
	.align		4
.L_231:
        /*007c*/ 	.word	index@(.nv.constant0._Z17calculateResidualPdS_S_S_i)
        /*0080*/ 	.short	0x0380
        /*0082*/ 	.short	0x0024


	//----- nvinfo : EIATTR_SW_WAR
	.align		4
.L_232:
        /*0084*/ 	.byte	0x04, 0x36
        /*0086*/ 	.short	(.L_234 - .L_233)
.L_233:
        /*0088*/ 	.word	0x00000008
.L_234:


//--------------------- .nv.info._Z19weightedJacobiFirstPdS_S_S_i --------------------------
	.section	.nv.info._Z19weightedJacobiFirstPdS_S_S_i,"",@"SHT_CUDA_INFO"
	.sectionflags	@""
	.align	4


	//----- nvinfo : EIATTR_CUDA_API_VERSION
	.align		4
        /*0000*/ 	.byte	0x04, 0x37
        /*0002*/ 	.short	(.L_236 - .L_235)
.L_235:
        /*0004*/ 	.word	0x00000082


	//----- nvinfo : EIATTR_KPARAM_INFO
	.align		4
.L_236:
        /*0008*/ 	.byte	0x04, 0x17
        /*000a*/ 	.short	(.L_238 - .L_237)
.L_237:
        /*000c*/ 	.word	0x00000000
        /*0010*/ 	.short	0x0004
        /*0012*/ 	.short	0x0020
        /*0014*/ 	.byte	0x00, 0xf0, 0x11, 0x00


	//----- nvinfo : EIATTR_KPARAM_INFO
	.align		4
.L_238:
        /*0018*/ 	.byte	0x04, 0x17
        /*001a*/ 	.short	(.L_240 - .L_239)
.L_239:
        /*001c*/ 	.word	0x00000000
        /*0020*/ 	.short	0x0003
        /*0022*/ 	.short	0x0018
        /*0024*/ 	.byte	0x00, 0xf5, 0x21, 0x00


	//----- nvinfo : EIATTR_KPARAM_INFO
	.align		4
.L_240:
        /*0028*/ 	.byte	0x04, 0x17
        /*002a*/ 	.short	(.L_242 - .L_241)
.L_241:
        /*002c*/ 	.word	0x00000000
        /*0030*/ 	.short	0x0002
        /*0032*/ 	.short	0x0010
        /*0034*/ 	.byte	0x00, 0xf5, 0x21, 0x00


	//----- nvinfo : EIATTR_KPARAM_INFO
	.align		4
.L_242:
        /*0038*/ 	.byte	0x04, 0x17
        /*003a*/ 	.short	(.L_244 - .L_243)
.L_243:
        /*003c*/ 	.word	0x00000000
        /*0040*/ 	.short	0x0001
        /*0042*/ 	.short	0x0008
        /*0044*/ 	.byte	0x00, 0xf5, 0x21, 0x00


	//----- nvinfo : EIATTR_KPARAM_INFO
	.align		4
.L_244:
        /*0048*/ 	.byte	0x04, 0x17
        /*004a*/ 	.short	(.L_246 - .L_245)
.L_245:
        /*004c*/ 	.word	0x00000000
        /*0050*/ 	.short	0x0000
        /*0052*/ 	.short	0x0000
        /*0054*/ 	.byte	0x00, 0xf5, 0x21, 0x00


	//----- nvinfo : EIATTR_SPARSE_MMA_MASK
	.align		4
.L_246:
        /*0058*/ 	.byte	0x03, 0x50
        /*005a*/ 	.short	0x0000


	//----- nvinfo : EIATTR_MAXREG_COUNT
	.align		4
        /*005c*/ 	.byte	0x03, 0x1b
        /*005e*/ 	.short	0x00ff


	//----- nvinfo : EIATTR_NUM_BARRIERS
	.align		4
        /*0060*/ 	.byte	0x02, 0x4c
        /*0062*/ 	.byte	0x01
	.zero		1


	//----- nvinfo : EIATTR_MERCURY_ISA_VERSION
	.align		4
        /*0064*/ 	.byte	0x03, 0x5f
        /*0066*/ 	.short	0x0101


	//----- nvinfo : EIATTR_VRC_CTA_INIT_COUNT
	.align		4
        /*0068*/ 	.byte	0x02, 0x4a
	.zero		1
	.zero		1


	//----- nvinfo : EIATTR_EXIT_INSTR_OFFSETS
	.align		4
        /*006c*/ 	.byte	0x04, 0x1c
        /*006e*/ 	.short	(.L_248 - .L_247)


	//   ....[0]....
.L_247:
        /*0070*/ 	.word	0x00001cf0


	//----- nvinfo : EIATTR_CRS_STACK_SIZE
	.align		4
.L_248:
        /*0074*/ 	.byte	0x04, 0x1e
        /*0076*/ 	.short	(.L_250 - .L_249)
.L_249:
        /*0078*/ 	.word	0x00000000


	//----- nvinfo : EIATTR_CBANK_PARAM_SIZE
	.align		4
.L_250:
        /*007c*/ 	.byte	0x03, 0x19
        /*007e*/ 	.short	0x0024


	//----- nvinfo : EIATTR_PARAM_CBANK
	.align		4
        /*0080*/ 	.byte	0x04, 0x0a
        /*0082*/ 	.short	(.L_252 - .L_251)
	.align		4
.L_251:
        /*0084*/ 	.word	index@(.nv.constant0._Z19weightedJacobiFirstPdS_S_S_i)
        /*0088*/ 	.short	0x0380
        /*008a*/ 	.short	0x0024


	//----- nvinfo : EIATTR_SW_WAR
	.align		4
.L_252:
        /*008c*/ 	.byte	0x04, 0x36
        /*008e*/ 	.short	(.L_254 - .L_253)
.L_253:
        /*0090*/ 	.word	0x00000008
.L_254:


//--------------------- .nv.info._Z18weightedJacobiLastPdS_S_S_i --------------------------
	.section	.nv.info._Z18weightedJacobiLastPdS_S_S_i,"",@"SHT_CUDA_INFO"
	.sectionflags	@""
	.align	4


	//----- nvinfo : EIATTR_CUDA_API_VERSION
	.align		4
        /*0000*/ 	.byte	0x04, 0x37
        /*0002*/ 	.short	(.L_256 - .L_255)
.L_255:
        /*0004*/ 	.word	0x00000082


	//----- nvinfo : EIATTR_KPARAM_INFO
	.align		4
.L_256:
        /*0008*/ 	.byte	0x04, 0x17
        /*000a*/ 	.short	(.L_258 - .L_257)
.L_257:
        /*000c*/ 	.word	0x00000000
        /*0010*/ 	.short	0x0004
        /*0012*/ 	.short	0x0020
        /*0014*/ 	.byte	0x00, 0xf0, 0x11, 0x00


	//----- nvinfo : EIATTR_KPARAM_INFO
	.align		4
.L_258:
        /*0018*/ 	.byte	0x04, 0x17
        /*001a*/ 	.short	(.L_260 - .L_259)
.L_259:
        /*001c*/ 	.word	0x00000000
        /*0020*/ 	.short	0x0003
        /*0022*/ 	.short	0x0018
        /*0024*/ 	.byte	0x00, 0xf5, 0x21, 0x00


	//----- nvinfo : EIATTR_KPARAM_INFO
	.align		4
.L_260:
        /*0028*/ 	.byte	0x04, 0x17
        /*002a*/ 	.short	(.L_262 - .L_261)
.L_261:
        /*002c*/ 	.word	0x00000000
        /*0030*/ 	.short	0x0002
        /*0032*/ 	.short	0x0010
        /*0034*/ 	.byte	0x00, 0xf5, 0x21, 0x00


	//----- nvinfo : EIATTR_KPARAM_INFO
	.align		4
.L_262:
        /*0038*/ 	.byte	0x04, 0x17
        /*003a*/ 	.short	(.L_264 - .L_263)
.L_263:
        /*003c*/ 	.word	0x00000000
        /*0040*/ 	.short	0x0001
        /*0042*/ 	.short	0x0008
        /*0044*/ 	.byte	0x00, 0xf5, 0x21, 0x00


	//----- nvinfo : EIATTR_KPARAM_INFO
	.align		4
.L_264:
        /*0048*/ 	.byte	0x04, 0x17
        /*004a*/ 	.short	(.L_266 - .L_265)
.L_265:
        /*004c*/ 	.word	0x00000000
        /*0050*/ 	.short	0x0000
        /*0052*/ 	.short	0x0000
        /*0054*/ 	.byte	0x00, 0xf5, 0x21, 0x00


	//----- nvinfo : EIATTR_SPARSE_MMA_MASK
	.align		4
.L_266:
        /*0058*/ 	.byte	0x03, 0x50
        /*005a*/ 	.short	0x0000


	//----- nvinfo : EIATTR_MAXREG_COUNT
	.align		4
        /*005c*/ 	.byte	0x03, 0x1b
        /*005e*/ 	.short	0x00ff


	//----- nvinfo : EIATTR_MERCURY_ISA_VERSION
	.align		4
        /*0060*/ 	.byte	0x03, 0x5f
        /*0062*/ 	.short	0x0101


	//----- nvinfo : EIATTR_VRC_CTA_INIT_COUNT
	.align		4
        /*0064*/ 	.byte	0x02, 0x4a
	.zero		1
	.zero		1


	//----- nvinfo : EIATTR_EXIT_INSTR_OFFSETS
	.align		4
        /*0068*/ 	.byte	0x04, 0x1c
        /*006a*/ 	.short	(.L_268 - .L_267)


	//   ....[0]....
.L_267:
        /*006c*/ 	.word	0x00000070


	//   ....[1]....
        /*0070*/ 	.word	0x00001870


	//----- nvinfo : EIATTR_CRS_STACK_SIZE
	.align		4
.L_268:
        /*0074*/ 	.byte	0x04, 0x1e
        /*0076*/ 	.short	(.L_270 - .L_269)
.L_269:
        /*0078*/ 	.word	0x00000000


	//----- nvinfo : EIATTR_CBANK_PARAM_SIZE
	.align		4
.L_270:
        /*007c*/ 	.byte	0x03, 0x19
        /*007e*/ 	.short	0x0024


	//----- nvinfo : EIATTR_PARAM_CBANK
	.align		4
        /*0080*/ 	.byte	0x04, 0x0a
        /*0082*/ 	.short	(.L_272 - .L_271)
	.align		4
.L_271:
        /*0084*/ 	.word	index@(.nv.constant0._Z18weightedJacobiLastPdS_S_S_i)
        /*0088*/ 	.short	0x0380
        /*008a*/ 	.short	0x0024


	//----- nvinfo : EIATTR_SW_WAR
	.align		4
.L_272:
        /*008c*/ 	.byte	0x04, 0x36
        /*008e*/ 	.short	(.L_274 - .L_273)
.L_273:
        /*0090*/ 	.word	0x00000008
.L_274:


//--------------------- .nv.info._Z14weightedJacobiPdS_S_S_i --------------------------
	.section	.nv.info._Z14weightedJacobiPdS_S_S_i,"",@"SHT_CUDA_INFO"
	.sectionflags	@""
	.align	4


	//----- nvinfo : EIATTR_CUDA_API_VERSION
	.align		4
        /*0000*/ 	.byte	0x04, 0x37
        /*0002*/ 	.short	(.L_276 - .L_275)
.L_275:
        /*0004*/ 	.word	0x00000082


	//----- nvinfo : EIATTR_KPARAM_INFO
	.align		4
.L_276:
        /*0008*/ 	.byte	0x04, 0x17
        /*000a*/ 	.short	(.L_278 - .L_277)
.L_277:
        /*000c*/ 	.word	0x00000000
        /*0010*/ 	.short	0x0004
        /*0012*/ 	.short	0x0020
        /*0014*/ 	.byte	0x00, 0xf0, 0x11, 0x00


	//----- nvinfo : EIATTR_KPARAM_INFO
	.align		4
.L_278:
        /*0018*/ 	.byte	0x04, 0x17
        /*001a*/ 	.short	(.L_280 - .L_279)
.L_279:
        /*001c*/ 	.word	0x00000000
        /*0020*/ 	.short	0x0003
        /*0022*/ 	.short	0x0018
        /*0024*/ 	.byte	0x00, 0xf5, 0x21, 0x00


	//----- nvinfo : EIATTR_KPARAM_INFO
	.align		4
.L_280:
        /*0028*/ 	.byte	0x04, 0x17
        /*002a*/ 	.short	(.L_282 - .L_281)
.L_281:
        /*002c*/ 	.word	0x00000000
        /*0030*/ 	.short	0x0002
        /*0032*/ 	.short	0x0010
        /*0034*/ 	.byte	0x00, 0xf5, 0x21, 0x00


	//----- nvinfo : EIATTR_KPARAM_INFO
	.align		4
.L_282:
        /*0038*/ 	.byte	0x04, 0x17
        /*003a*/ 	.short	(.L_284 - .L_283)
.L_283:
        /*003c*/ 	.word	0x00000000
        /*0040*/ 	.short	0x0001
        /*0042*/ 	.short	0x0008
        /*0044*/ 	.byte	0x00, 0xf5, 0x21, 0x00


	//----- nvinfo : EIATTR_KPARAM_INFO
	.align		4
.L_284:
        /*0048*/ 	.byte	0x04, 0x17
        /*004a*/ 	.short	(.L_286 - .L_285)
.L_285:
        /*004c*/ 	.word	0x00000000
        /*0050*/ 	.short	0x0000
        /*0052*/ 	.short	0x0000
        /*0054*/ 	.byte	0x00, 0xf5, 0x21, 0x00


	//----- nvinfo : EIATTR_SPARSE_MMA_MASK
	.align		4
.L_286:
        /*0058*/ 	.byte	0x03, 0x50
        /*005a*/ 	.short	0x0000


	//----- nvinfo : EIATTR_MAXREG_COUNT
	.align		4
        /*005c*/ 	.byte	0x03, 0x1b
        /*005e*/ 	.short	0x00ff


	//----- nvinfo : EIATTR_MERCURY_ISA_VERSION
	.align		4
        /*0060*/ 	.byte	0x03, 0x5f
        /*0062*/ 	.short	0x0101


	//----- nvinfo : EIATTR_VRC_CTA_INIT_COUNT
	.align		4
        /*0064*/ 	.byte	0x02, 0x4a
	.zero		1
	.zero		1


	//----- nvinfo : EIATTR_EXIT_INSTR_OFFSETS
	.align		4
        /*0068*/ 	.byte	0x04, 0x1c
        /*006a*/ 	.short	(.L_288 - .L_287)


	//   ....[0]....
.L_287:
        /*006c*/ 	.word	0x00000070


	//   ....[1]....
        /*0070*/ 	.word	0x00001870


	//----- nvinfo : EIATTR_CRS_STACK_SIZE
	.align		4
.L_288:
        /*0074*/ 	.byte	0x04, 0x1e
        /*0076*/ 	.short	(.L_290 - .L_289)
.L_289:
        /*0078*/ 	.word	0x00000000


	//----- nvinfo : EIATTR_CBANK_PARAM_SIZE
	.align		4
.L_290:
        /*007c*/ 	.byte	0x03, 0x19
        /*007e*/ 	.short	0x0024


	//----- nvinfo : EIATTR_PARAM_CBANK
	.align		4
        /*0080*/ 	.byte	0x04, 0x0a
        /*0082*/ 	.short	(.L_292 - .L_291)
	.align		4
.L_291:
        /*0084*/ 	.word	index@(.nv.constant0._Z14weightedJacobiPdS_S_S_i)
        /*0088*/ 	.short	0x0380
        /*008a*/ 	.short	0x0024


	//----- nvinfo : EIATTR_SW_WAR
	.align		4
.L_292:
        /*008c*/ 	.byte	0x04, 0x36
        /*008e*/ 	.short	(.L_294 - .L_293)
.L_293:
        /*0090*/ 	.word	0x00000008
.L_294:


//--------------------- .nv.info._Z11initMatrixAPdi --------------------------
	.section	.nv.info._Z11initMatrixAPdi,"",@"SHT_CUDA_INFO"
	.sectionflags	@""
	.align	4


	//----- nvinfo : EIATTR_CUDA_API_VERSION
	.align		4
        /*0000*/ 	.byte	0x04, 0x37
        /*0002*/ 	.short	(.L_296 - .L_295)
.L_295:
        /*0004*/ 	.word	0x00000082


	//----- nvinfo : EIATTR_KPARAM_INFO
	.align		4
.L_296:
        /*0008*/ 	.byte	0x04, 0x17
        /*000a*/ 	.short	(.L_298 - .L_297)
.L_297:
        /*000c*/ 	.word	0x00000000
        /*0010*/ 	.short	0x0001
        /*0012*/ 	.short	0x0008
        /*0014*/ 	.byte	0x00, 0xf0, 0x11, 0x00


	//----- nvinfo : EIATTR_KPARAM_INFO
	.align		4
.L_298:
        /*0018*/ 	.byte	0x04, 0x17
        /*001a*/ 	.short	(.L_300 - .L_299)
.L_299:
        /*001c*/ 	.word	0x00000000
        /*0020*/ 	.short	0x0000
        /*0022*/ 	.short	0x0000
        /*0024*/ 	.byte	0x00, 0xf5, 0x21, 0x00


	//----- nvinfo : EIATTR_SPARSE_MMA_MASK
	.align		4
.L_300:
        /*0028*/ 	.byte	0x03, 0x50
        /*002a*/ 	.short	0x0000


	//----- nvinfo : EIATTR_MAXREG_COUNT
	.align		4
        /*002c*/ 	.byte	0x03, 0x1b
        /*002e*/ 	.short	0x00ff


	//----- nvinfo : EIATTR_MERCURY_ISA_VERSION
	.align		4
        /*0030*/ 	.byte	0x03, 0x5f
        /*0032*/ 	.short	0x0101


	//----- nvinfo : EIATTR_VRC_CTA_INIT_COUNT
	.align		4
        /*0034*/ 	.byte	0x02, 0x4a
	.zero		1
	.zero		1


	//----- nvinfo : EIATTR_EXIT_INSTR_OFFSETS
	.align		4
        /*0038*/ 	.byte	0x04, 0x1c
        /*003a*/ 	.short	(.L_302 - .L_301)


	//   ....[0]....
.L_301:
        /*003c*/ 	.word	0x00000080


	//   ....[1]....
        /*0040*/ 	.word	0x00000320


	//   ....[2]....
        /*0044*/ 	.word	0x00000360


	//----- nvinfo : EIATTR_CBANK_PARAM_SIZE
	.align		4
.L_302:
        /*0048*/ 	.byte	0x03, 0x19
        /*004a*/ 	.short	0x000c


	//----- nvinfo : EIATTR_PARAM_CBANK
	.align		4
        /*004c*/ 	.byte	0x04, 0x0a
        /*004e*/ 	.short	(.L_304 - .L_303)
	.align		4
.L_303:
        /*0050*/ 	.word	index@(.nv.constant0._Z11initMatrixAPdi)
        /*0054*/ 	.short	0x0380
        /*0056*/ 	.short	0x000c


	//----- nvinfo : EIATTR_SW_WAR
	.align		4
.L_304:
        /*0058*/ 	.byte	0x04, 0x36
        /*005a*/ 	.short	(.L_306 - .L_305)
.L_305:
        /*005c*/ 	.word	0x00000008
.L_306:


//--------------------- .nv.info._Z19matrixVectorProductPdS_S_ii --------------------------
	.section	.nv.info._Z19matrixVectorProductPdS_S_ii,"",@"SHT_CUDA_INFO"
	.sectionflags	@""
	.align	4


	//----- nvinfo : EIATTR_CUDA_API_VERSION
	.align		4
        /*0000*/ 	.byte	0x04, 0x37
        /*0002*/ 	.short	(.L_308 - .L_307)
.L_307:
        /*0004*/ 	.word	0x00000082


	//----- nvinfo : EIATTR_KPARAM_INFO
	.align		4
.L_308:
        /*0008*/ 	.byte	0x04, 0x17
        /*000a*/ 	.short	(.L_310 - .L_309)
.L_309:
        /*000c*/ 	.word	0x00000000
        /*0010*/ 	.short	0x0004
        /*0012*/ 	.short	0x001c
        /*0014*/ 	.byte	0x00, 0xf0, 0x11, 0x00


	//----- nvinfo : EIATTR_KPARAM_INFO
	.align		4
.L_310:
        /*0018*/ 	.byte	0x04, 0x17
        /*001a*/ 	.short	(.L_312 - .L_311)
.L_311:
        /*001c*/ 	.word	0x00000000
        /*0020*/ 	.short	0x0003
        /*0022*/ 	.short	0x0018
        /*0024*/ 	.byte	0x00, 0xf0, 0x11, 0x00


	//----- nvinfo : EIATTR_KPARAM_INFO
	.align		4
.L_312:
        /*0028*/ 	.byte	0x04, 0x17
        /*002a*/ 	.short	(.L_314 - .L_313)
.L_313:
        /*002c*/ 	.word	0x00000000
        /*0030*/ 	.short	0x0002
        /*0032*/ 	.short	0x0010
        /*0034*/ 	.byte	0x00, 0xf5, 0x21, 0x00


	//----- nvinfo : EIATTR_KPARAM_INFO
	.align		4
.L_314:
        /*0038*/ 	.byte	0x04, 0x17
        /*003a*/ 	.short	(.L_316 - .L_315)
.L_315:
        /*003c*/ 	.word	0x00000000
        /*0040*/ 	.short	0x0001
        /*0042*/ 	.short	0x0008
        /*0044*/ 	.byte	0x00, 0xf5, 0x21, 0x00


	//----- nvinfo : EIATTR_KPARAM_INFO
	.align		4
.L_316:
        /*0048*/ 	.byte	0x04, 0x17
        /*004a*/ 	.short	(.L_318 - .L_317)
.L_317:
        /*004c*/ 	.word	0x00000000
        /*0050*/ 	.short	0x0000
        /*0052*/ 	.short	0x0000
        /*0054*/ 	.byte	0x00, 0xf5, 0x21, 0x00


	//----- nvinfo : EIATTR_SPARSE_MMA_MASK
	.align		4
.L_318:
        /*0058*/ 	.byte	0x03, 0x50
        /*005a*/ 	.short	0x0000


	//----- nvinfo : EIATTR_MAXREG_COUNT
	.align		4
        /*005c*/ 	.byte	0x03, 0x1b
        /*005e*/ 	.short	0x00ff


	//----- nvinfo : EIATTR_MERCURY_ISA_VERSION
	.align		4
        /*0060*/ 	.byte	0x03, 0x5f
        /*0062*/ 	.short	0x0101


	//----- nvinfo : EIATTR_VRC_CTA_INIT_COUNT
	.align		4
        /*0064*/ 	.byte	0x02, 0x4a
	.zero		1
	.zero		1


	//----- nvinfo : EIATTR_EXIT_INSTR_OFFSETS
	.align		4
        /*0068*/ 	.byte	0x04, 0x1c
        /*006a*/ 	.short	(.L_320 - .L_319)


	//   ....[0]....
.L_319:
        /*006c*/ 	.word	0x00000070


	//   ....[1]....
        /*0070*/ 	.word	0x00000ac0


	//----- nvinfo : EIATTR_CBANK_PARAM_SIZE
	.align		4
.L_320:
        /*0074*/ 	.byte	0x03, 0x19
        /*0076*/ 	.short	0x0020


	//----- nvinfo : EIATTR_PARAM_CBANK
	.align		4
        /*0078*/ 	.byte	0x04, 0x0a
        /*007a*/ 	.short	(.L_322 - .L_321)
	.align		4
.L_321:
        /*007c*/ 	.word	index@(.nv.constant0._Z19matrixVectorProductPdS_S_ii)
        /*0080*/ 	.short	0x0380
        /*0082*/ 	.short	0x0020


	//----- nvinfo : EIATTR_SW_WAR
	.align		4
.L_322:
        /*0084*/ 	.byte	0x04, 0x36
        /*0086*/ 	.short	(.L_324 - .L_323)
.L_323:
        /*0088*/ 	.word	0x00000008
.L_324:


//--------------------- .nv.callgraph             --------------------------
	.section	.nv.callgraph,"",@"SHT_CUDA_CALLGRAPH"
	.align	4
	.sectionentsize	8
	.align		4
        /*0000*/ 	.word	0x00000000
	.align		4
        /*0004*/ 	.word	0xffffffff
	.align		4
        /*0008*/ 	.word	index@(_Z19checkInitializationPdi)
	.align		4
        /*000c*/ 	.word	index@(vprintf)
	.align		4
        /*0010*/ 	.word	0x00000000
	.align		4
        /*0014*/ 	.word	0xfffffffe
	.align		4
        /*0018*/ 	.word	0x00000000
	.align		4
        /*001c*/ 	.word	0xfffffffd
	.align		4
        /*0020*/ 	.word	0x00000000
	.align		4
        /*0024*/ 	.word	0xfffffffc


//--------------------- .nv.constant4             --------------------------
	.section	.nv.constant4,"a",@progbits
	.align	8
	.align		8
.nv.constant4:
        /*0000*/ 	.dword	$str
	.align		8
        /*0008*/ 	.dword	vprintf


//--------------------- .text._Z11initVectorsPdS_id --------------------------
	.section	.text._Z11initVectorsPdS_id,"ax",@progbits
	.align	128
        .global         _Z11initVectorsPdS_id
        .type           _Z11initVectorsPdS_id,@function
        .size           _Z11initVectorsPdS_id,(.L_x_174 - _Z11initVectorsPdS_id)
        .other          _Z11initVectorsPdS_id,@"STO_CUDA_ENTRY STV_DEFAULT"
_Z11initVectorsPdS_id:
.text._Z11initVectorsPdS_id:
[----:B------:R-:W-:Y:S01]  /*0000*/  LDC R1, c[0x0][0x37c] ;  /* 0x0000df00ff017b82 */ /* 0x000fe20000000800 */
[----:B------:R-:W0:Y:S07]  /*0010*/  S2R R9, SR_TID.X ;  /* 0x0000000000097919 */ /* 0x000e2e0000002100 */
[----:B------:R-:W0:Y:S01]  /*0020*/  S2UR UR4, SR_CTAID.X ;  /* 0x00000000000479c3 */ /* 0x000e220000002500 */
[----:B------:R-:W1:Y:S07]  /*0030*/  LDCU UR5, c[0x0][0x390] ;  /* 0x00007200ff0577ac */ /* 0x000e6e0008000800 */
[----:B------:R-:W0:Y:S02]  /*0040*/  LDC R0, c[0x0][0x360] ;  /* 0x0000d800ff007b82 */ /* 0x000e240000000800 */
[----:B0-----:R-:W-:-:S05]  /*0050*/  IMAD R9, R0, UR4, R9 ;  /* 0x0000000400097c24 */ /* 0x001fca000f8e0209 */
[----:B-1----:R-:W-:-:S13]  /*0060*/  ISETP.GE.AND P0, PT, R9, UR5, PT ;  /* 0x0000000509007c0c */ /* 0x002fda000bf06270 */
[----:B------:R-:W-:Y:S05]  /*0070*/  @P0 EXIT ;  /* 0x000000000000094d */ /* 0x000fea0003800000 */
[----:B------:R-:W0:Y:S01]  /*0080*/  LDC.64 R2, c[0x0][0x380] ;  /* 0x0000e000ff027b82 */ /* 0x000e220000000a00 */
[----:B------:R-:W1:Y:S07]  /*0090*/  LDCU.64 UR4, c[0x0][0x358] ;  /* 0x00006b00ff0477ac */ /* 0x000e6e0008000a00 */
[----:B------:R-:W2:Y:S08]  /*00a0*/  LDC.64 R4, c[0x0][0x388] ;  /* 0x0000e200ff047b82 */ /* 0x000eb00000000a00 */
[----:B------:R-:W3:Y:S01]  /*00b0*/  LDC.64 R6, c[0x0][0x398] ;  /* 0x0000e600ff067b82 */ /* 0x000ee20000000a00 */
[----:B0-----:R-:W-:-:S05]  /*00c0*/  IMAD.WIDE R2, R9, 0x8, R2 ;  /* 0x0000000809027825 */ /* 0x001fca00078e0202 */
[----:B-1----:R-:W-:Y:S01]  /*00d0*/  STG.E.64 desc[UR4][R2.64], RZ ;  /* 0x000000ff02007986 */ /* 0x002fe2000c101b04 */
[----:B--2---:R-:W-:-:S05]  /*00e0*/  IMAD.WIDE R4, R9, 0x8, R4 ;  /* 0x0000000809047825 */ /* 0x004fca00078e0204 */
[----:B---3--:R-:W-:Y:S01]  /*00f0*/  STG.E.64 desc[UR4][R4.64], R6 ;  /* 0x0000000604007986 */ /* 0x008fe2000c101b04 */
[----:B------:R-:W-:Y:S05]  /*0100*/  EXIT ;  /* 0x000000000000794d */ /* 0x000fea0003800000 */
.L_x_0:
[----:B------:R-:W-:-:S00]  /*0110*/  BRA `(.L_x_0) ;  /* 0xfffffffc00fc7947 */ /* 0x000fc0000383ffff */
[----:B------:R-:W-:-:S00]  /*0120*/  NOP ;  /* 0x0000000000007918 */ /* 0x000fc00000000000 */
        /* <DEDUP_REMOVED lines=13> */
.L_x_174:


//--------------------- .text._Z9editArrayPdi     --------------------------
	.section	.text._Z9editArrayPdi,"ax",@progbits
	.align	128
        .global         _Z9editArrayPdi
        .type           _Z9editArrayPdi,@function
        .size           _Z9editArrayPdi,(.L_x_175 - _Z9editArrayPdi)
        .other          _Z9editArrayPdi,@"STO_CUDA_ENTRY STV_DEFAULT"
_Z9editArrayPdi:
.text._Z9editArrayPdi:
[----:B------:R-:W-:Y:S08]  /*0000*/  LDC R1, c[0x0][0x37c] ;  /* 0x0000df00ff017b82 */ /* 0x000ff00000000800 */
[----:B------:R-:W0:Y:S02]  /*0010*/  LDC R0, c[0x0][0x388] ;  /* 0x0000e200ff007b82 */ /* 0x000e240000000800 */
[----:B0-----:R-:W-:-:S13]  /*0020*/  ISETP.GE.AND P0, PT, R0, 0x1, PT ;  /* 0x000000010000780c */ /* 0x001fda0003f06270 */
[----:B------:R-:W-:Y:S05]  /*0030*/  @!P0 EXIT ;  /* 0x000000000000894d */ /* 0x000fea0003800000 */
[C---:B------:R-:W-:Y:S01]  /*0040*/  ISETP.GE.U32.AND P1, PT, R0.reuse, 0x10, PT ;  /* 0x000000100000780c */ /* 0x040fe20003f26070 */
[----:B------:R-:W0:Y:S01]  /*0050*/  LDCU.64 UR6, c[0x0][0x358] ;  /* 0x00006b00ff0677ac */ /* 0x000e220008000a00 */
[----:B------:R-:W-:Y:S01]  /*0060*/  LOP3.LUT R26, R0, 0xf, RZ, 0xc0, !PT ;  /* 0x0000000f001a7812 */ /* 0x000fe200078ec0ff */
[----:B------:R-:W-:-:S03]  /*0070*/  IMAD.MOV.U32 R24, RZ, RZ, RZ ;  /* 0x000000ffff187224 */ /* 0x000fc600078e00ff */
[----:B------:R-:W-:-:S07]  /*0080*/  ISETP.NE.AND P0, PT, R26, RZ, PT ;  /* 0x000000ff1a00720c */ /* 0x000fce0003f05270 */
[----:B------:R-:W-:Y:S06]  /*0090*/  @!P1 BRA `(.L_x_1) ;  /* 0x0000000000f89947 */ /* 0x000fec0003800000 */
[----:B------:R-:W1:Y:S01]  /*00a0*/  LDCU.64 UR4, c[0x0][0x380] ;  /* 0x00007000ff0477ac */ /* 0x000e620008000a00 */
[----:B------:R-:W-:-:S05]  /*00b0*/  LOP3.LUT R24, R0, 0x7ffffff0, RZ, 0xc0, !PT ;  /* 0x7ffffff000187812 */ /* 0x000fca00078ec0ff */
[----:B------:R-:W-:Y:S01]  /*00c0*/  IMAD.MOV R25, RZ, RZ, -R24 ;  /* 0x000000ffff197224 */ /* 0x000fe200078e0a18 */
[----:B-1----:R-:W-:-:S04]  /*00d0*/  UIADD3 UR4, UP0, UPT, UR4, 0x40, URZ ;  /* 0x0000004004047890 */ /* 0x002fc8000ff1e0ff */
[----:B------:R-:W-:Y:S02]  /*00e0*/  UIADD3.X UR5, UPT, UPT, URZ, UR5, URZ, UP0, !UPT ;  /* 0x00000005ff057290 */ /* 0x000fe400087fe4ff */
[----:B------:R-:W-:-:S04]  /*00f0*/  IMAD.U32 R4, RZ, RZ, UR4 ;  /* 0x00000004ff047e24 */ /* 0x000fc8000f8e00ff */
[----:B------:R-:W-:-:S07]  /*0100*/  IMAD.U32 R5, RZ, RZ, UR5 ;  /* 0x00000005ff057e24 */ /* 0x000fce000f8e00ff */
.L_x_2:
[----:B-1----:R-:W-:Y:S01]  /*0110*/  IMAD.MOV.U32 R2, RZ, RZ, R4 ;  /* 0x000000ffff027224 */ /* 0x002fe200078e0004 */
[----:B------:R-:W-:-:S05]  /*0120*/  MOV R3, R5 ;  /* 0x0000000500037202 */ /* 0x000fca0000000f00 */
[----:B0-----:R-:W2:Y:S04]  /*0130*/  LDG.E.64 R14, desc[UR6][R2.64+-0x40] ;  /* 0xffffc006020e7981 */ /* 0x001ea8000c1e1b00 */
[----:B------:R-:W3:Y:S04]  /*0140*/  LDG.E.64 R16, desc[UR6][R2.64+-0x38] ;  /* 0xffffc80602107981 */ /* 0x000ee8000c1e1b00 */
[----:B------:R-:W4:Y:S04]  /*0150*/  LDG.E.64 R8, desc[UR6][R2.64+-0x30] ;  /* 0xffffd00602087981 */ /* 0x000f28000c1e1b00 */
[----:B------:R-:W5:Y:S04]  /*0160*/  LDG.E.64 R10, desc[UR6][R2.64+-0x28] ;  /* 0xffffd806020a7981 */ /* 0x000f68000c1e1b00 */
[----:B------:R-:W5:Y:S04]  /*0170*/  LDG.E.64 R4, desc[UR6][R2.64+-0x20] ;  /* 0xffffe00602047981 */ /* 0x000f68000c1e1b00 */
[----:B------:R-:W5:Y:S04]  /*0180*/  LDG.E.64 R6, desc[UR6][R2.64+-0x18] ;  /* 0xffffe80602067981 */ /* 0x000f68000c1e1b00 */
[----:B------:R-:W5:Y:S04]  /*0190*/  LDG.E.64 R22, desc[UR6][R2.64+-0x10] ;  /* 0xfffff00602167981 */ /* 0x000f68000c1e1b00 */
[----:B------:R-:W5:Y:S01]  /*01a0*/  LDG.E.64 R12, desc[UR6][R2.64+0x18] ;  /* 0x00001806020c7981 */ /* 0x000f62000c1e1b00 */
[----:B--2---:R-:W-:-:S02]  /*01b0*/  DADD R14, R14, 4 ;  /* 0x401000000e0e7429 */ /* 0x004fc40000000000 */
[----:B---3--:R-:W-:Y:S02]  /*01c0*/  DADD R16, R16, 4 ;  /* 0x4010000010107429 */ /* 0x008fe40000000000 */
[----:B----4-:R-:W-:Y:S02]  /*01d0*/  DADD R18, R8, 4 ;  /* 0x4010000008127429 */ /* 0x010fe40000000000 */
[----:B-----5:R-:W-:Y:S02]  /*01e0*/  DADD R20, R10, 4 ;  /* 0x401000000a147429 */ /* 0x020fe40000000000 */
[----:B------:R-:W-:Y:S01]  /*01f0*/  DADD R28, R4, 4 ;  /* 0x40100000041c7429 */ /* 0x000fe20000000000 */
[----:B------:R-:W-:Y:S04]  /*0200*/  STG.E.64 desc[UR6][R2.64+-0x40], R14 ;  /* 0xffffc00e02007986 */ /* 0x000fe8000c101b06 */
[----:B------:R-:W2:Y:S04]  /*0210*/  LDG.E.64 R4, desc[UR6][R2.64+-0x8] ;  /* 0xfffff80602047981 */ /* 0x000ea8000c1e1b00 */
[----:B------:R0:W-:Y:S04]  /*0220*/  STG.E.64 desc[UR6][R2.64+-0x20], R28 ;  /* 0xffffe01c02007986 */ /* 0x0001e8000c101b06 */
[----:B------:R1:W-:Y:S04]  /*0230*/  STG.E.64 desc[UR6][R2.64+-0x38], R16 ;  /* 0xffffc81002007986 */ /* 0x0003e8000c101b06 */
[----:B------:R3:W-:Y:S04]  /*0240*/  STG.E.64 desc[UR6][R2.64+-0x30], R18 ;  /* 0xffffd01202007986 */ /* 0x0007e8000c101b06 */
[----:B------:R4:W-:Y:S01]  /*0250*/  STG.E.64 desc[UR6][R2.64+-0x28], R20 ;  /* 0xffffd81402007986 */ /* 0x0009e2000c101b06 */
[----:B0-----:R-:W-:-:S03]  /*0260*/  DADD R28, R6, 4 ;  /* 0x40100000061c7429 */ /* 0x001fc60000000000 */
[----:B------:R-:W5:Y:S04]  /*0270*/  LDG.E.64 R6, desc[UR6][R2.64] ;  /* 0x0000000602067981 */ /* 0x000f68000c1e1b00 */
[----:B------:R-:W5:Y:S04]  /*0280*/  LDG.E.64 R8, desc[UR6][R2.64+0x8] ;  /* 0x0000080602087981 */ /* 0x000f68000c1e1b00 */
[----:B------:R-:W5:Y:S04]  /*0290*/  LDG.E.64 R10, desc[UR6][R2.64+0x10] ;  /* 0x00001006020a7981 */ /* 0x000f68000c1e1b00 */
[----:B------:R-:W5:Y:S04]  /*02a0*/  LDG.E.64 R14, desc[UR6][R2.64+0x20] ;  /* 0x00002006020e7981 */ /* 0x000f68000c1e1b00 */
[----:B-1----:R-:W5:Y:S04]  /*02b0*/  LDG.E.64 R16, desc[UR6][R2.64+0x28] ;  /* 0x0000280602107981 */ /* 0x002f68000c1e1b00 */
[----:B---3--:R-:W3:Y:S04]  /*02c0*/  LDG.E.64 R18, desc[UR6][R2.64+0x30] ;  /* 0x0000300602127981 */ /* 0x008ee8000c1e1b00 */
[----:B----4-:R-:W4:Y:S01]  /*02d0*/  LDG.E.64 R20, desc[UR6][R2.64+0x38] ;  /* 0x0000380602147981 */ /* 0x010f22000c1e1b00 */
[----:B------:R-:W-:-:S05]  /*02e0*/  VIADD R25, R25, 0x10 ;  /* 0x0000001019197836 */ /* 0x000fca0000000000 */
[----:B------:R-:W-:Y:S01]  /*02f0*/  ISETP.NE.AND P1, PT, R25, RZ, PT ;  /* 0x000000ff1900720c */ /* 0x000fe20003f25270 */
[----:B------:R-:W-:Y:S02]  /*0300*/  DADD R22, R22, 4 ;  /* 0x4010000016167429 */ /* 0x000fe40000000000 */
[----:B------:R-:W-:Y:S01]  /*0310*/  DADD R12, R12, 4 ;  /* 0x401000000c0c7429 */ /* 0x000fe20000000000 */
[----:B------:R-:W-:Y:S04]  /*0320*/  STG.E.64 desc[UR6][R2.64+-0x18], R28 ;  /* 0xffffe81c02007986 */ /* 0x000fe8000c101b06 */
[----:B------:R-:W-:Y:S04]  /*0330*/  STG.E.64 desc[UR6][R2.64+-0x10], R22 ;  /* 0xfffff01602007986 */ /* 0x000fe8000c101b06 */
[----:B------:R-:W-:Y:S01]  /*0340*/  STG.E.64 desc[UR6][R2.64+0x18], R12 ;  /* 0x0000180c02007986 */ /* 0x000fe2000c101b06 */
[----:B--2---:R-:W-:-:S07]  /*0350*/  DADD R4, R4, 4 ;  /* 0x4010000004047429 */ /* 0x004fce0000000000 */
[----:B------:R0:W-:Y:S01]  /*0360*/  STG.E.64 desc[UR6][R2.64+-0x8], R4 ;  /* 0xfffff80402007986 */ /* 0x0001e2000c101b06 */
[----:B-----5:R-:W-:Y:S02]  /*0370*/  DADD R6, R6, 4 ;  /* 0x4010000006067429 */ /* 0x020fe40000000000 */
[----:B------:R-:W-:Y:S02]  /*0380*/  DADD R8, R8, 4 ;  /* 0x4010000008087429 */ /* 0x000fe40000000000 */
[----:B------:R-:W-:Y:S02]  /*0390*/  DADD R10, R10, 4 ;  /* 0x401000000a0a7429 */ /* 0x000fe40000000000 */
[----:B------:R-:W-:Y:S02]  /*03a0*/  DADD R14, R14, 4 ;  /* 0x401000000e0e7429 */ /* 0x000fe40000000000 */
[----:B------:R-:W-:Y:S02]  /*03b0*/  DADD R16, R16, 4 ;  /* 0x4010000010107429 */ /* 0x000fe40000000000 */
[----:B---3--:R-:W-:-:S02]  /*03c0*/  DADD R18, R18, 4 ;  /* 0x4010000012127429 */ /* 0x008fc40000000000 */
[----:B----4-:R-:W-:Y:S01]  /*03d0*/  DADD R20, R20, 4 ;  /* 0x4010000014147429 */ /* 0x010fe20000000000 */
[----:B0-----:R-:W-:Y:S01]  /*03e0*/  IADD3 R4, P2, PT, R2, 0x80, RZ ;  /* 0x0000008002047810 */ /* 0x001fe20007f5e0ff */
[----:B------:R1:W-:Y:S04]  /*03f0*/  STG.E.64 desc[UR6][R2.64], R6 ;  /* 0x0000000602007986 */ /* 0x0003e8000c101b06 */
[----:B------:R1:W-:Y:S01]  /*0400*/  STG.E.64 desc[UR6][R2.64+0x8], R8 ;  /* 0x0000080802007986 */ /* 0x0003e2000c101b06 */
[----:B------:R-:W-:-:S03]  /*0410*/  IMAD.X R5, RZ, RZ, R3, P2 ;  /* 0x000000ffff057224 */ /* 0x000fc600010e0603 */
[----:B------:R1:W-:Y:S04]  /*0420*/  STG.E.64 desc[UR6][R2.64+0x10], R10 ;  /* 0x0000100a02007986 */ /* 0x0003e8000c101b06 */
[----:B------:R1:W-:Y:S04]  /*0430*/  STG.E.64 desc[UR6][R2.64+0x20], R14 ;  /* 0x0000200e02007986 */ /* 0x0003e8000c101b06 */
[----:B------:R1:W-:Y:S04]  /*0440*/  STG.E.64 desc[UR6][R2.64+0x28], R16 ;  /* 0x0000281002007986 */ /* 0x0003e8000c101b06 */
[----:B------:R1:W-:Y:S04]  /*0450*/  STG.E.64 desc[UR6][R2.64+0x30], R18 ;  /* 0x0000301202007986 */ /* 0x0003e8000c101b06 */
[----:B------:R1:W-:Y:S01]  /*0460*/  STG.E.64 desc[UR6][R2.64+0x38], R20 ;  /* 0x0000381402007986 */ /* 0x0003e2000c101b06 */
[----:B------:R-:W-:Y:S05]  /*0470*/  @P1 BRA `(.L_x_2) ;  /* 0xfffffffc00241947 */ /* 0x000fea000383ffff */
.L_x_1:
[----:B0-----:R-:W-:Y:S05]  /*0480*/  @!P0 EXIT ;  /* 0x000000000000894d */ /* 0x001fea0003800000 */
[----:B------:R-:W-:Y:S02]  /*0490*/  ISETP.GE.U32.AND P0, PT, R26, 0x8, PT ;  /* 0x000000081a00780c */ /* 0x000fe40003f06070 */
[----:B-1----:R-:W-:-:S04]  /*04a0*/  LOP3.LUT R20, R0, 0x7, RZ, 0xc0, !PT ;  /* 0x0000000700147812 */ /* 0x002fc800078ec0ff */
[----:B------:R-:W-:-:S07]  /*04b0*/  ISETP.NE.AND P1, PT, R20, RZ, PT ;  /* 0x000000ff1400720c */ /* 0x000fce0003f25270 */
[----:B------:R-:W-:Y:S06]  /*04c0*/  @!P0 BRA `(.L_x_3) ;  /* 0x00000000006c8947 */ /* 0x000fec0003800000 */
[----:B------:R-:W0:Y:S02]  /*04d0*/  LDC.64 R2, c[0x0][0x380] ;  /* 0x0000e000ff027b82 */ /* 0x000e240000000a00 */
[----:B0-----:R-:W-:-:S05]  /*04e0*/  IMAD.WIDE.U32 R2, R24, 0x8, R2 ;  /* 0x0000000818027825 */ /* 0x001fca00078e0002 */
[----:B------:R-:W2:Y:S04]  /*04f0*/  LDG.E.64 R12, desc[UR6][R2.64] ;  /* 0x00000006020c7981 */ /* 0x000ea8000c1e1b00 */
[----:B------:R-:W3:Y:S04]  /*0500*/  LDG.E.64 R16, desc[UR6][R2.64+0x8] ;  /* 0x0000080602107981 */ /* 0x000ee8000c1e1b00 */
[----:B------:R-:W4:Y:S04]  /*0510*/  LDG.E.64 R18, desc[UR6][R2.64+0x10] ;  /* 0x0000100602127981 */ /* 0x000f28000c1e1b00 */
[----:B------:R-:W5:Y:S04]  /*0520*/  LDG.E.64 R14, desc[UR6][R2.64+0x18] ;  /* 0x00001806020e7981 */ /* 0x000f68000c1e1b00 */
[----:B------:R-:W5:Y:S04]  /*0530*/  LDG.E.64 R10, desc[UR6][R2.64+0x20] ;  /* 0x00002006020a7981 */ /* 0x000f68000c1e1b00 */
[----:B------:R-:W5:Y:S04]  /*0540*/  LDG.E.64 R4, desc[UR6][R2.64+0x28] ;  /* 0x0000280602047981 */ /* 0x000f68000c1e1b00 */
[----:B------:R-:W5:Y:S04]  /*0550*/  LDG.E.64 R6, desc[UR6][R2.64+0x30] ;  /* 0x0000300602067981 */ /* 0x000f68000c1e1b00 */
[----:B------:R-:W5:Y:S01]  /*0560*/  LDG.E.64 R8, desc[UR6][R2.64+0x38] ;  /* 0x0000380602087981 */ /* 0x000f62000c1e1b00 */
[----:B------:R-:W-:Y:S01]  /*0570*/  VIADD R24, R24, 0x8 ;  /* 0x0000000818187836 */ /* 0x000fe20000000000 */
[----:B--2---:R-:W-:-:S02]  /*0580*/  DADD R12, R12, 4 ;  /* 0x401000000c0c7429 */ /* 0x004fc40000000000 */
[----:B---3--:R-:W-:-:S05]  /*0590*/  DADD R16, R16, 4 ;  /* 0x4010000010107429 */ /* 0x008fca0000000000 */
[----:B------:R0:W-:Y:S01]  /*05a0*/  STG.E.64 desc[UR6][R2.64], R12 ;  /* 0x0000000c02007986 */ /* 0x0001e2000c101b06 */
[----:B----4-:R-:W-:-:S03]  /*05b0*/  DADD R18, R18, 4 ;  /* 0x4010000012127429 */ /* 0x010fc60000000000 */
[----:B------:R0:W-:Y:S01]  /*05c0*/  STG.E.64 desc[UR6][R2.64+0x8], R16 ;  /* 0x0000081002007986 */ /* 0x0001e2000c101b06 */
[----:B-----5:R-:W-:-:S03]  /*05d0*/  DADD R14, R14, 4 ;  /* 0x401000000e0e7429 */ /* 0x020fc60000000000 */
[----:B------:R0:W-:Y:S01]  /*05e0*/  STG.E.64 desc[UR6][R2.64+0x10], R18 ;  /* 0x0000101202007986 */ /* 0x0001e2000c101b06 */
[----:B------:R-:W-:-:S03]  /*05f0*/  DADD R10, R10, 4 ;  /* 0x401000000a0a7429 */ /* 0x000fc60000000000 */
[----:B------:R0:W-:Y:S01]  /*0600*/  STG.E.64 desc[UR6][R2.64+0x18], R14 ;  /* 0x0000180e02007986 */ /* 0x0001e2000c101b06 */
[----:B------:R-:W-:-:S03]  /*0610*/  DADD R4, R4, 4 ;  /* 0x4010000004047429 */ /* 0x000fc60000000000 */
[----:B------:R0:W-:Y:S01]  /*0620*/  STG.E.64 desc[UR6][R2.64+0x20], R10 ;  /* 0x0000200a02007986 */ /* 0x0001e2000c101b06 */
[----:B------:R-:W-:-:S03]  /*0630*/  DADD R6, R6, 4 ;  /* 0x4010000006067429 */ /* 0x000fc60000000000 */
[----:B------:R0:W-:Y:S01]  /*0640*/  STG.E.64 desc[UR6][R2.64+0x28], R4 ;  /* 0x0000280402007986 */ /* 0x0001e2000c101b06 */
[----:B------:R-:W-:-:S03]  /*0650*/  DADD R8, R8, 4 ;  /* 0x4010000008087429 */ /* 0x000fc60000000000 */
[----:B------:R0:W-:Y:S04]  /*0660*/  STG.E.64 desc[UR6][R2.64+0x30], R6 ;  /* 0x0000300602007986 */ /* 0x0001e8000c101b06 */
[----:B------:R0:W-:Y:S04]  /*0670*/  STG.E.64 desc[UR6][R2.64+0x38], R8 ;  /* 0x0000380802007986 */ /* 0x0001e8000c101b06 */
.L_x_3:
[----:B------:R-:W-:Y:S05]  /*0680*/  @!P1 EXIT ;  /* 0x000000000000994d */ /* 0x000fea0003800000 */
[----:B------:R-:W-:Y:S02]  /*0690*/  ISETP.GE.U32.AND P0, PT, R20, 0x4, PT ;  /* 0x000000041400780c */ /* 0x000fe40003f06070 */
[----:B------:R-:W-:-:S04]  /*06a0*/  LOP3.LUT R0, R0, 0x3, RZ, 0xc0, !PT ;  /* 0x0000000300007812 */ /* 0x000fc800078ec0ff */
[----:B------:R-:W-:-:S07]  /*06b0*/  ISETP.NE.AND P1, PT, R0, RZ, PT ;  /* 0x000000ff0000720c */ /* 0x000fce0003f25270 */
[----:B------:R-:W-:Y:S06]  /*06c0*/  @!P0 BRA `(.L_x_4) ;  /* 0x00000000003c8947 */ /* 0x000fec0003800000 */
[----:B0-----:R-:W0:Y:S02]  /*06d0*/  LDC.64 R2, c[0x0][0x380] ;  /* 0x0000e000ff027b82 */ /* 0x001e240000000a00 */
[----:B0-----:R-:W-:-:S05]  /*06e0*/  IMAD.WIDE.U32 R10, R24, 0x8, R2 ;  /* 0x00000008180a7825 */ /* 0x001fca00078e0002 */
[----:B------:R-:W2:Y:S04]  /*06f0*/  LDG.E.64 R2, desc[UR6][R10.64] ;  /* 0x000000060a027981 */ /* 0x000ea8000c1e1b00 */
[----:B------:R-:W3:Y:S04]  /*0700*/  LDG.E.64 R4, desc[UR6][R10.64+0x8] ;  /* 0x000008060a047981 */ /* 0x000ee8000c1e1b00 */
[----:B------:R-:W4:Y:S04]  /*0710*/  LDG.E.64 R6, desc[UR6][R10.64+0x10] ;  /* 0x000010060a067981 */ /* 0x000f28000c1e1b00 */
[----:B------:R-:W5:Y:S01]  /*0720*/  LDG.E.64 R8, desc[UR6][R10.64+0x18] ;  /* 0x000018060a087981 */ /* 0x000f62000c1e1b00 */
[----:B------:R-:W-:Y:S01]  /*0730*/  IADD3 R24, PT, PT, R24, 0x4, RZ ;  /* 0x0000000418187810 */ /* 0x000fe20007ffe0ff */
[----:B--2---:R-:W-:-:S02]  /*0740*/  DADD R2, R2, 4 ;  /* 0x4010000002027429 */ /* 0x004fc40000000000 */
[----:B---3--:R-:W-:-:S05]  /*0750*/  DADD R4, R4, 4 ;  /* 0x4010000004047429 */ /* 0x008fca0000000000 */
[----:B------:R1:W-:Y:S01]  /*0760*/  STG.E.64 desc[UR6][R10.64], R2 ;  /* 0x000000020a007986 */ /* 0x0003e2000c101b06 */
[----:B----4-:R-:W-:-:S03]  /*0770*/  DADD R6, R6, 4 ;  /* 0x4010000006067429 */ /* 0x010fc60000000000 */
[----:B------:R1:W-:Y:S01]  /*0780*/  STG.E.64 desc[UR6][R10.64+0x8], R4 ;  /* 0x000008040a007986 */ /* 0x0003e2000c101b06 */
[----:B-----5:R-:W-:-:S03]  /*0790*/  DADD R8, R8, 4 ;  /* 0x4010000008087429 */ /* 0x020fc60000000000 */
[----:B------:R1:W-:Y:S04]  /*07a0*/  STG.E.64 desc[UR6][R10.64+0x10], R6 ;  /* 0x000010060a007986 */ /* 0x0003e8000c101b06 */
[----:B------:R1:W-:Y:S04]  /*07b0*/  STG.E.64 desc[UR6][R10.64+0x18], R8 ;  /* 0x000018080a007986 */ /* 0x0003e8000c101b06 */
.L_x_4:
[----:B------:R-:W-:Y:S05]  /*07c0*/  @!P1 EXIT ;  /* 0x000000000000994d */ /* 0x000fea0003800000 */
[----:B01----:R-:W0:Y:S01]  /*07d0*/  LDC.64 R2, c[0x0][0x380] ;  /* 0x0000e000ff027b82 */ /* 0x003e220000000a00 */
[----:B------:R-:W-:Y:S02]  /*07e0*/  IMAD.MOV R0, RZ, RZ, -R0 ;  /* 0x000000ffff007224 */ /* 0x000fe400078e0a00 */
[----:B0-----:R-:W-:-:S07]  /*07f0*/  IMAD.WIDE.U32 R24, R24, 0x8, R2 ;  /* 0x0000000818187825 */ /* 0x001fce00078e0002 */
.L_x_5:
[----:B0-----:R-:W-:Y:S02]  /*0800*/  IMAD.MOV.U32 R4, RZ, RZ, R24 ;  /* 0x000000ffff047224 */ /* 0x001fe400078e0018 */
[----:B------:R-:W-:-:S05]  /*0810*/  IMAD.MOV.U32 R5, RZ, RZ, R25 ;  /* 0x000000ffff057224 */ /* 0x000fca00078e0019 */
[----:B------:R-:W2:Y:S01]  /*0820*/  LDG.E.64 R2, desc[UR6][R4.64] ;  /* 0x0000000604027981 */ /* 0x000ea2000c1e1b00 */
[----:B------:R-:W-:Y:S02]  /*0830*/  IADD3 R0, PT, PT, R0, 0x1, RZ ;  /* 0x0000000100007810 */ /* 0x000fe40007ffe0ff */
[----:B------:R-:W-:Y:S02]  /*0840*/  IADD3 R24, P1, PT, R4, 0x8, RZ ;  /* 0x0000000804187810 */ /* 0x000fe40007f3e0ff */
[----:B------:R-:W-:-:S03]  /*0850*/  ISETP.NE.AND P0, PT, R0, RZ, PT ;  /* 0x000000ff0000720c */ /* 0x000fc60003f05270 */
[----:B------:R-:W-:Y:S01]  /*0860*/  IMAD.X R25, RZ, RZ, R5, P1 ;  /* 0x000000ffff197224 */ /* 0x000fe200008e0605 */
[----:B--2---:R-:W-:-:S07]  /*0870*/  DADD R2, R2, 4 ;  /* 0x4010000002027429 */ /* 0x004fce0000000000 */
[----:B------:R0:W-:Y:S02]  /*0880*/  STG.E.64 desc[UR6][R4.64], R2 ;  /* 0x0000000204007986 */ /* 0x0001e4000c101b06 */
[----:B------:R-:W-:Y:S05]  /*0890*/  @P0 BRA `(.L_x_5) ;  /* 0xfffffffc00d80947 */ /* 0x000fea000383ffff */
[----:B------:R-:W-:Y:S05]  /*08a0*/  EXIT ;  /* 0x000000000000794d */ /* 0x000fea0003800000 */
.L_x_6:
        /* <DEDUP_REMOVED lines=13> */
.L_x_175:


//--------------------- .text._Z14discretizeGridPdidd --------------------------
	.section	.text._Z14discretizeGridPdidd,"ax",@progbits
	.align	128
        .global         _Z14discretizeGridPdidd
        .type           _Z14discretizeGridPdidd,@function
        .size           _Z14discretizeGridPdidd,(.L_x_170 - _Z14discretizeGridPdidd)
        .other          _Z14discretizeGridPdidd,@"STO_CUDA_ENTRY STV_DEFAULT"
_Z14discretizeGridPdidd:
.text._Z14discretizeGridPdidd:
[----:B------:R-:W-:Y:S08]  /*0000*/  LDC R1, c[0x0][0x37c] ;  /* 0x0000df00ff017b82 */ /* 0x000ff00000000800 */
[----:B------:R-:W0:Y:S02]  /*0010*/  LDC R0, c[0x0][0x388] ;  /* 0x0000e200ff007b82 */ /* 0x000e240000000800 */
[----:B0-----:R-:W-:-:S13]  /*0020*/  ISETP.GE.AND P0, PT, R0, 0x1, PT ;  /* 0x000000010000780c */ /* 0x001fda0003f06270 */
[----:B------:R-:W-:Y:S05]  /*0030*/  @!P0 EXIT ;  /* 0x000000000000894d */ /* 0x000fea0003800000 */
[----:B------:R-:W0:Y:S08]  /*0040*/  LDC R0, c[0x0][0x39c] ;  /* 0x0000e700ff007b82 */ /* 0x000e300000000800 */
[----:B------:R-:W1:Y:S01]  /*0050*/  LDC.64 R6, c[0x0][0x398] ;  /* 0x0000e600ff067b82 */ /* 0x000e620000000a00 */
[----:B0-----:R-:W1:Y:S01]  /*0060*/  MUFU.RCP64H R3, R0 ;  /* 0x0000000000037308 */ /* 0x001e620000001800 */
[----:B------:R-:W-:-:S05]  /*0070*/  VIADD R2, R0, 0x300402 ;  /* 0x0030040200027836 */ /* 0x000fca0000000000 */
[----:B------:R-:W-:Y:S01]  /*0080*/  FSETP.GEU.AND P0, PT, |R2|, 5.8789094863358348022e-39, PT ;  /* 0x004004020200780b */ /* 0x000fe20003f0e200 */
[----:B-1----:R-:W-:-:S08]  /*0090*/  DFMA R4, R2, -R6, 1 ;  /* 0x3ff000000204742b */ /* 0x002fd00000000806 */
[----:B------:R-:W-:-:S08]  /*00a0*/  DFMA R4, R4, R4, R4 ;  /* 0x000000040404722b */ /* 0x000fd00000000004 */
[----:B------:R-:W-:-:S08]  /*00b0*/  DFMA R4, R2, R4, R2 ;  /* 0x000000040204722b */ /* 0x000fd00000000002 */
[----:B------:R-:W-:-:S08]  /*00c0*/  DFMA R6, R4, -R6, 1 ;  /* 0x3ff000000406742b */ /* 0x000fd00000000806 */
[----:B------:R-:W-:Y:S01]  /*00d0*/  DFMA R4, R4, R6, R4 ;  /* 0x000000060404722b */ /* 0x000fe20000000004 */
[----:B------:R-:W-:Y:S10]  /*00e0*/  @P0 BRA `(.L_x_7) ;  /* 0x0000000000100947 */ /* 0x000ff40003800000 */
[----:B------:R-:W-:-:S05]  /*00f0*/  LOP3.LUT R0, R0, 0x7fffffff, RZ, 0xc0, !PT ;  /* 0x7fffffff00007812 */ /* 0x000fca00078ec0ff */
[----:B------:R-:W-:Y:S01]  /*0100*/  VIADD R6, R0, 0xfff00000 ;  /* 0xfff0000000067836 */ /* 0x000fe20000000000 */
[----:B------:R-:W-:-:S07]  /*0110*/  MOV R0, 0x130 ;  /* 0x0000013000007802 */ /* 0x000fce0000000f00 */
[----:B------:R-:W-:Y:S05]  /*0120*/  CALL.REL.NOINC `($__internal_0_$__cuda_sm20_dblrcp_rn_slowpath_v3) ;  /* 0x00000008006c7944 */ /* 0x000fea0003c00000 */
.L_x_7:
[----:B------:R-:W0:Y:S01]  /*0130*/  LDC R9, c[0x0][0x39c] ;  /* 0x0000e700ff097b82 */ /* 0x000e220000000800 */
[----:B------:R-:W-:Y:S01]  /*0140*/  MOV R0, 0x190 ;  /* 0x0000019000007802 */ /* 0x000fe20000000f00 */
[----:B------:R-:W1:Y:S01]  /*0150*/  LDCU UR6, c[0x0][0x398] ;  /* 0x00007300ff0677ac */ /* 0x000e620008000800 */
[----:B------:R-:W-:Y:S01]  /*0160*/  UMOV UR4, URZ ;  /* 0x000000ff00047c82 */ /* 0x000fe20008000000 */
[----:B------:R-:W-:-:S05]  /*0170*/  UMOV UR5, URZ ;  /* 0x000000ff00057c82 */ /* 0x000fca0008000000 */
[----:B01----:R-:W-:Y:S05]  /*0180*/  CALL.REL.NOINC `($__internal_1_$__cuda_sm20_div_rn_f64_full) ;  /* 0x0000000800f87944 */ /* 0x003fea0003c00000 */
[----:B------:R-:W0:Y:S01]  /*0190*/  LDCU UR5, c[0x0][0x39c] ;  /* 0x00007380ff0577ac */ /* 0x000e220008000800 */
[----:B------:R-:W1:Y:S01]  /*01a0*/  LDC.64 R14, c[0x0][0x398] ;  /* 0x0000e600ff0e7b82 */ /* 0x000e620000000a00 */
[----:B------:R-:W-:Y:S01]  /*01b0*/  IMAD.MOV.U32 R6, RZ, RZ, 0x1 ;  /* 0x00000001ff067424 */ /* 0x000fe200078e00ff */
[----:B0-----:R-:W1:Y:S05]  /*01c0*/  MUFU.RCP64H R7, UR5 ;  /* 0x0000000500077d08 */ /* 0x001e6a0008001800 */
[----:B-1----:R-:W-:-:S08]  /*01d0*/  DFMA R10, R6, -R14, 1 ;  /* 0x3ff00000060a742b */ /* 0x002fd0000000080e */
[----:B------:R-:W-:-:S08]  /*01e0*/  DFMA R10, R10, R10, R10 ;  /* 0x0000000a0a0a722b */ /* 0x000fd0000000000a */
[----:B------:R-:W-:-:S08]  /*01f0*/  DFMA R10, R6, R10, R6 ;  /* 0x0000000a060a722b */ /* 0x000fd00000000006 */
[----:B------:R-:W-:-:S08]  /*0200*/  DFMA R6, R10, -R14, 1 ;  /* 0x3ff000000a06742b */ /* 0x000fd0000000080e */
[----:B------:R-:W-:-:S08]  /*0210*/  DFMA R6, R10, R6, R10 ;  /* 0x000000060a06722b */ /* 0x000fd0000000000a */
[----:B------:R-:W-:-:S08]  /*0220*/  DMUL R12, R6, 2 ;  /* 0x40000000060c7828 */ /* 0x000fd00000000000 */
[----:B------:R-:W-:Y:S01]  /*0230*/  DFMA R10, R12, -R14, 2 ;  /* 0x400000000c0a742b */ /* 0x000fe2000000080e */
[----:B------:R-:W-:Y:S02]  /*0240*/  IMAD.MOV.U32 R14, RZ, RZ, R2 ;  /* 0x000000ffff0e7224 */ /* 0x000fe400078e0002 */
[----:B------:R-:W-:-:S05]  /*0250*/  IMAD.MOV.U32 R15, RZ, RZ, R3 ;  /* 0x000000ffff0f7224 */ /* 0x000fca00078e0003 */
[----:B------:R-:W-:Y:S02]  /*0260*/  DFMA R12, R6, R10, R12 ;  /* 0x0000000a060c722b */ /* 0x000fe4000000000c */
[----:B------:R-:W-:-:S08]  /*0270*/  DADD R16, R14, R4 ;  /* 0x000000000e107229 */ /* 0x000fd00000000004 */
[----:B------:R-:W-:-:S05]  /*0280*/  FFMA R0, RZ, UR5, R13 ;  /* 0x00000005ff007c23 */ /* 0x000fca000800000d */
[----:B------:R-:W-:-:S13]  /*0290*/  FSETP.GT.AND P0, PT, |R0|, 1.469367938527859385e-39, PT ;  /* 0x001000000000780b */ /* 0x000fda0003f04200 */
[----:B------:R-:W-:Y:S05]  /*02a0*/  @P0 BRA `(.L_x_8) ;  /* 0x0000000000140947 */ /* 0x000fea0003800000 */
[----:B------:R-:W-:Y:S01]  /*02b0*/  MOV R0, 0x2e0 ;  /* 0x000002e000007802 */ /* 0x000fe20000000f00 */
[----:B------:R-:W-:-:S06]  /*02c0*/  UMOV UR5, 0x40000000 ;  /* 0x4000000000057882 */ /* 0x000fcc0000000000 */
[----:B------:R-:W-:Y:S05]  /*02d0*/  CALL.REL.NOINC `($__internal_1_$__cuda_sm20_div_rn_f64_full) ;  /* 0x0000000800a47944 */ /* 0x000fea0003c00000 */
[----:B------:R-:W-:Y:S02]  /*02e0*/  IMAD.MOV.U32 R12, RZ, RZ, R2 ;  /* 0x000000ffff0c7224 */ /* 0x000fe400078e0002 */
[----:B------:R-:W-:-:S07]  /*02f0*/  IMAD.MOV.U32 R13, RZ, RZ, R3 ;  /* 0x000000ffff0d7224 */ /* 0x000fce00078e0003 */
.L_x_8:
[----:B------:R-:W0:Y:S01]  /*0300*/  LDCU UR4, c[0x0][0x388] ;  /* 0x00007100ff0477ac */ /* 0x000e220008000800 */
[----:B------:R-:W-:Y:S01]  /*0310*/  DADD R12, RZ, R12 ;  /* 0x00000000ff0c7229 */ /* 0x000fe2000000000c */
[----:B------:R-:W-:Y:S01]  /*0320*/  IMAD.MOV.U32 R3, RZ, RZ, RZ ;  /* 0x000000ffff037224 */ /* 0x000fe200078e00ff */
[----:B------:R-:W-:Y:S01]  /*0330*/  DADD R14, -R14, R4 ;  /* 0x000000000e0e7229 */ /* 0x000fe20000000104 */
[----:B------:R-:W1:Y:S01]  /*0340*/  LDCU.64 UR8, c[0x0][0x358] ;  /* 0x00006b00ff0877ac */ /* 0x000e620008000a00 */
[----:B0-----:R-:W-:-:S04]  /*0350*/  IMAD.U32 R26, RZ, RZ, UR4 ;  /* 0x00000004ff1a7e24 */ /* 0x001fc8000f8e00ff */
[C---:B------:R-:W-:Y:S01]  /*0360*/  VIADD R4, R26.reuse, 0xffffffff ;  /* 0xffffffff1a047836 */ /* 0x040fe20000000000 */
[C---:B------:R-:W-:Y:S02]  /*0370*/  ISETP.GE.U32.AND P1, PT, R26.reuse, 0x4, PT ;  /* 0x000000041a00780c */ /* 0x040fe40003f26070 */
[----:B------:R-:W-:-:S04]  /*0380*/  LOP3.LUT R2, R26, 0x3, RZ, 0xc0, !PT ;  /* 0x000000031a027812 */ /* 0x000fc800078ec0ff */
[----:B------:R-:W-:-:S07]  /*0390*/  ISETP.NE.AND P0, PT, R2, RZ, PT ;  /* 0x000000ff0200720c */ /* 0x000fce0003f05270 */
[----:B-1----:R-:W-:Y:S06]  /*03a0*/  @!P1 BRA `(.L_x_9) ;  /* 0x0000000400189947 */ /* 0x002fec0003800000 */
[----:B------:R-:W0:Y:S01]  /*03b0*/  LDC R0, c[0x0][0x388] ;  /* 0x0000e200ff007b82 */ /* 0x000e220000000800 */
[C---:B------:R-:W-:Y:S01]  /*03c0*/  LOP3.LUT R3, R26.reuse, 0x7ffffffc, RZ, 0xc0, !PT ;  /* 0x7ffffffc1a037812 */ /* 0x040fe200078ec0ff */
[C---:B------:R-:W-:Y:S01]  /*03d0*/  IMAD R5, R26.reuse, 0x3, RZ ;  /* 0x000000031a057824 */ /* 0x040fe200078e02ff */
[C---:B------:R-:W-:Y:S01]  /*03e0*/  LEA R25, R26.reuse, 0x4, 0x2 ;  /* 0x000000041a197811 */ /* 0x040fe200078e10ff */
[----:B------:R-:W-:Y:S01]  /*03f0*/  IMAD.SHL.U32 R7, R26, 0x2, RZ ;  /* 0x000000021a077824 */ /* 0x000fe200078e00ff */
[----:B------:R-:W-:Y:S01]  /*0400*/  UMOV UR4, URZ ;  /* 0x000000ff00047c82 */ /* 0x000fe20008000000 */
[----:B------:R-:W-:Y:S01]  /*0410*/  IMAD.MOV.U32 R27, RZ, RZ, RZ ;  /* 0x000000ffff1b7224 */ /* 0x000fe200078e00ff */
[----:B------:R-:W-:Y:S01]  /*0420*/  UMOV UR5, URZ ;  /* 0x000000ff00057c82 */ /* 0x000fe20008000000 */
[----:B------:R-:W1:Y:S08]  /*0430*/  LDC R6, c[0x0][0x388] ;  /* 0x0000e200ff067b82 */ /* 0x000e700000000800 */
[----:B------:R-:W2:Y:S08]  /*0440*/  LDC.64 R10, c[0x0][0x380] ;  /* 0x0000e000ff0a7b82 */ /* 0x000eb00000000a00 */
[----:B------:R-:W3:Y:S01]  /*0450*/  LDC.64 R8, c[0x0][0x380] ;  /* 0x0000e000ff087b82 */ /* 0x000ee20000000a00 */
[----:B0-----:R-:W-:-:S07]  /*0460*/  IMAD.MOV.U32 R24, RZ, RZ, R0 ;  /* 0x000000ffff187224 */ /* 0x001fce00078e0000 */
.L_x_10:
[----:B------:R-:W-:Y:S01]  /*0470*/  ISETP.NE.AND P1, PT, RZ, UR4, PT ;  /* 0x00000004ff007c0c */ /* 0x000fe2000bf25270 */
[----:B------:R-:W-:Y:S01]  /*0480*/  DADD R18, -RZ, -R16 ;  /* 0x00000000ff127229 */ /* 0x000fe20000000910 */
[----:B------:R-:W-:Y:S01]  /*0490*/  ISETP.LE.AND P2, PT, R4, UR4, PT ;  /* 0x0000000404007c0c */ /* 0x000fe2000bf43270 */
[----:B--2---:R-:W-:Y:S01]  /*04a0*/  IMAD.WIDE.U32 R20, R27, 0x8, R10 ;  /* 0x000000081b147825 */ /* 0x004fe200078e000a */
[----:B------:R-:W-:-:S04]  /*04b0*/  UIADD3 UR6, UPT, UPT, UR4, 0x1, URZ ;  /* 0x0000000104067890 */ /* 0x000fc8000fffe0ff */
[----:B------:R-:W-:Y:S01]  /*04c0*/  STG.E.64 desc[UR8][R20.64], R12 ;  /* 0x0000000c14007986 */ /* 0x000fe2000c101b08 */
[----:B------:R-:W-:-:S04]  /*04d0*/  UIADD3 UR7, UPT, UPT, UR6, 0x1, URZ ;  /* 0x0000000106077890 */ /* 0x000fc8000fffe0ff */
[----:B------:R-:W-:-:S04]  /*04e0*/  @P1 IMAD.WIDE R22, R27, 0x8, R10 ;  /* 0x000000081b161825 */ /* 0x000fc800078e020a */
[----:B------:R-:W-:Y:S01]  /*04f0*/  IMAD.IADD R27, R25, 0x1, R27 ;  /* 0x00000001191b7824 */ /* 0x000fe200078e021b */
[----:B------:R0:W-:Y:S01]  /*0500*/  @P1 STG.E.64 desc[UR8][R22.64+-0x8], R18 ;  /* 0xfffff81216001986 */ /* 0x0001e2000c101b08 */
[----:B------:R-:W-:Y:S01]  /*0510*/  ISETP.LE.AND P1, PT, R4, UR6, PT ;  /* 0x0000000604007c0c */ /* 0x000fe2000bf23270 */
[----:B------:R-:W-:Y:S01]  /*0520*/  UIADD3 UR6, UPT, UPT, UR6, 0x2, URZ ;  /* 0x0000000206067890 */ /* 0x000fe2000fffe0ff */
[----:B0-----:R-:W-:-:S07]  /*0530*/  @!P2 DADD R22, -RZ, -R14 ;  /* 0x00000000ff16a229 */ /* 0x001fce000000090e */
[----:B------:R0:W-:Y:S01]  /*0540*/  @!P2 STG.E.64 desc[UR8][R20.64+0x8], R22 ;  /* 0x000008161400a986 */ /* 0x0001e2000c101b08 */
[----:B------:R-:W-:-:S05]  /*0550*/  IADD3 R26, P2, PT, R24, UR4, RZ ;  /* 0x00000004181a7c10 */ /* 0x000fca000ff5e0ff */
[----:B------:R-:W-:Y:S01]  /*0560*/  IMAD.X R29, RZ, RZ, UR5, P2 ;  /* 0x00000005ff1d7e24 */ /* 0x000fe200090e06ff */
[----:B---3--:R-:W-:-:S04]  /*0570*/  LEA R28, P2, R26, R8, 0x3 ;  /* 0x000000081a1c7211 */ /* 0x008fc800078418ff */
[----:B------:R-:W-:Y:S02]  /*0580*/  LEA.HI.X R29, R26, R9, R29, 0x3, P2 ;  /* 0x000000091a1d7211 */ /* 0x000fe400010f1c1d */
[----:B------:R-:W-:Y:S01]  /*0590*/  SHF.R.S32.HI R26, RZ, 0x1f, R7 ;  /* 0x0000001fff1a7819 */ /* 0x000fe20000011407 */
[----:B0-----:R-:W-:Y:S02]  /*05a0*/  IMAD.WIDE R22, R0, 0x8, R10 ;  /* 0x0000000800167825 */ /* 0x001fe400078e020a */
[----:B------:R-:W-:Y:S02]  /*05b0*/  STG.E.64 desc[UR8][R28.64+0x8], R12 ;  /* 0x0000080c1c007986 */ /* 0x000fe4000c101b08 */
[----:B------:R-:W-:Y:S02]  /*05c0*/  IMAD.IADD R0, R25, 0x1, R0 ;  /* 0x0000000119007824 */ /* 0x000fe400078e0200 */
[----:B------:R0:W-:Y:S02]  /*05d0*/  STG.E.64 desc[UR8][R22.64], R18 ;  /* 0x0000001216007986 */ /* 0x0001e4000c101b08 */
[----:B0-----:R-:W-:-:S07]  /*05e0*/  @!P1 DADD R22, -RZ, -R14 ;  /* 0x00000000ff169229 */ /* 0x001fce000000090e */
[----:B------:R0:W-:Y:S01]  /*05f0*/  @!P1 STG.E.64 desc[UR8][R28.64+0x10], R22 ;  /* 0x000010161c009986 */ /* 0x0001e2000c101b08 */
[----:B------:R-:W-:Y:S02]  /*0600*/  ISETP.LE.AND P1, PT, R4, UR7, PT ;  /* 0x0000000704007c0c */ /* 0x000fe4000bf23270 */
[----:B0-----:R-:W-:-:S04]  /*0610*/  IADD3 R22, P2, PT, R7, UR4, RZ ;  /* 0x0000000407167c10 */ /* 0x001fc8000ff5e0ff */
[----:B------:R-:W-:Y:S01]  /*0620*/  IADD3.X R26, PT, PT, R26, UR5, RZ, P2, !PT ;  /* 0x000000051a1a7c10 */ /* 0x000fe200097fe4ff */
[----:B------:R-:W-:Y:S01]  /*0630*/  IMAD.X R21, RZ, RZ, UR5, P2 ;  /* 0x00000005ff157e24 */ /* 0x000fe200090e06ff */
[----:B------:R-:W-:-:S04]  /*0640*/  LEA R20, P2, R22, R8, 0x3 ;  /* 0x0000000816147211 */ /* 0x000fc800078418ff */
[CC--:B------:R-:W-:Y:S02]  /*0650*/  LEA.HI.X R21, R22.reuse, R9.reuse, R21, 0x3, P2 ;  /* 0x0000000916157211 */ /* 0x0c0fe400010f1c15 */
[----:B------:R-:W-:Y:S01]  /*0660*/  LEA.HI.X R23, R22, R9, R26, 0x3, P2 ;  /* 0x0000000916177211 */ /* 0x000fe200010f1c1a */
[----:B------:R-:W-:Y:S01]  /*0670*/  IMAD.MOV.U32 R22, RZ, RZ, R20 ;  /* 0x000000ffff167224 */ /* 0x000fe200078e0014 */
[----:B------:R-:W-:Y:S01]  /*0680*/  SHF.R.S32.HI R26, RZ, 0x1f, R5 ;  /* 0x0000001fff1a7819 */ /* 0x000fe20000011405 */
[----:B------:R-:W-:Y:S04]  /*0690*/  STG.E.64 desc[UR8][R20.64+0x10], R12 ;  /* 0x0000100c14007986 */ /* 0x000fe8000c101b08 */
[----:B------:R0:W-:Y:S02]  /*06a0*/  STG.E.64 desc[UR8][R22.64+0x8], R18 ;  /* 0x0000081216007986 */ /* 0x0001e4000c101b08 */
[----:B0-----:R-:W-:-:S07]  /*06b0*/  @!P1 DADD R22, -RZ, -R14 ;  /* 0x00000000ff169229 */ /* 0x001fce000000090e */
[----:B------:R0:W-:Y:S01]  /*06c0*/  @!P1 STG.E.64 desc[UR8][R20.64+0x18], R22 ;  /* 0x0000181614009986 */ /* 0x0001e2000c101b08 */
[----:B------:R-:W-:Y:S02]  /*06d0*/  ISETP.LE.AND P1, PT, R4, UR6, PT ;  /* 0x0000000604007c0c */ /* 0x000fe4000bf23270 */
[----:B0-----:R-:W-:-:S11]  /*06e0*/  IADD3 R20, P2, PT, R5, UR4, RZ ;  /* 0x0000000405147c10 */ /* 0x001fd6000ff5e0ff */
[----:B------:R-:W-:Y:S01]  /*06f0*/  @!P1 DADD R22, -RZ, -R14 ;  /* 0x00000000ff169229 */ /* 0x000fe2000000090e */
[----:B------:R-:W-:Y:S01]  /*0700*/  UIADD3 UR4, UP0, UPT, UR4, 0x4, URZ ;  /* 0x0000000404047890 */ /* 0x000fe2000ff1e0ff */
[----:B------:R-:W-:Y:S01]  /*0710*/  IADD3.X R26, PT, PT, R26, UR5, RZ, P2, !PT ;  /* 0x000000051a1a7c10 */ /* 0x000fe200097fe4ff */
[----:B------:R-:W-:Y:S01]  /*0720*/  IMAD.X R29, RZ, RZ, UR5, P2 ;  /* 0x00000005ff1d7e24 */ /* 0x000fe200090e06ff */
[----:B------:R-:W-:Y:S01]  /*0730*/  LEA R28, P2, R20, R8, 0x3 ;  /* 0x00000008141c7211 */ /* 0x000fe200078418ff */
[----:B------:R-:W-:-:S03]  /*0740*/  UIADD3.X UR5, UPT, UPT, URZ, UR5, URZ, UP0, !UPT ;  /* 0x00000005ff057290 */ /* 0x000fc600087fe4ff */
[CC--:B------:R-:W-:Y:S02]  /*0750*/  LEA.HI.X R29, R20.reuse, R9.reuse, R29, 0x3, P2 ;  /* 0x00000009141d7211 */ /* 0x0c0fe400010f1c1d */
[----:B------:R-:W-:Y:S01]  /*0760*/  LEA.HI.X R21, R20, R9, R26, 0x3, P2 ;  /* 0x0000000914157211 */ /* 0x000fe200010f1c1a */
[----:B------:R-:W-:Y:S02]  /*0770*/  IMAD.MOV.U32 R20, RZ, RZ, R28 ;  /* 0x000000ffff147224 */ /* 0x000fe400078e001c */
[----:B------:R0:W-:Y:S01]  /*0780*/  STG.E.64 desc[UR8][R28.64+0x18], R12 ;  /* 0x0000180c1c007986 */ /* 0x0001e2000c101b08 */
[----:B-1----:R-:W-:-:S03]  /*0790*/  IMAD.MOV.U32 R26, RZ, RZ, R6 ;  /* 0x000000ffff1a7224 */ /* 0x002fc600078e0006 */
[----:B------:R0:W-:Y:S01]  /*07a0*/  STG.E.64 desc[UR8][R20.64+0x10], R18 ;  /* 0x0000101214007986 */ /* 0x0001e2000c101b08 */
[C---:B------:R-:W-:Y:S02]  /*07b0*/  IMAD R5, R26.reuse, 0x4, R5 ;  /* 0x000000041a057824 */ /* 0x040fe400078e0205 */
[C---:B------:R-:W-:Y:S01]  /*07c0*/  IMAD R7, R26.reuse, 0x4, R7 ;  /* 0x000000041a077824 */ /* 0x040fe200078e0207 */
[----:B------:R0:W-:Y:S01]  /*07d0*/  @!P1 STG.E.64 desc[UR8][R28.64+0x20], R22 ;  /* 0x000020161c009986 */ /* 0x0001e2000c101b08 */
[----:B------:R-:W-:Y:S01]  /*07e0*/  ISETP.NE.AND P1, PT, R3, UR4, PT ;  /* 0x0000000403007c0c */ /* 0x000fe2000bf25270 */
[----:B------:R-:W-:-:S12]  /*07f0*/  IMAD R24, R26, 0x4, R24 ;  /* 0x000000041a187824 */ /* 0x000fd800078e0218 */
[----:B0-----:R-:W-:Y:S05]  /*0800*/  @P1 BRA `(.L_x_10) ;  /* 0xfffffffc00181947 */ /* 0x001fea000383ffff */
.L_x_9:
[----:B------:R-:W-:Y:S05]  /*0810*/  @!P0 EXIT ;  /* 0x000000000000894d */ /* 0x000fea0003800000 */
[----:B------:R-:W-:-:S13]  /*0820*/  ISETP.NE.AND P0, PT, R2, 0x1, PT ;  /* 0x000000010200780c */ /* 0x000fda0003f05270 */
[----:B------:R-:W-:Y:S05]  /*0830*/  @!P0 BRA `(.L_x_11) ;  /* 0x0000000000688947 */ /* 0x000fea0003800000 */
[----:B------:R-:W0:Y:S01]  /*0840*/  LDC.64 R6, c[0x0][0x380] ;  /* 0x0000e000ff067b82 */ /* 0x000e220000000a00 */
[C---:B------:R-:W-:Y:S01]  /*0850*/  VIADD R5, R3.reuse, 0x1 ;  /* 0x0000000103057836 */ /* 0x040fe20000000000 */
[C---:B------:R-:W-:Y:S01]  /*0860*/  ISETP.GE.AND P1, PT, R3.reuse, R4, PT ;  /* 0x000000040300720c */ /* 0x040fe20003f26270 */
[CCC-:B------:R-:W-:Y:S01]  /*0870*/  IMAD R0, R3.reuse, R26.reuse, R26.reuse ;  /* 0x0000001a03007224 */ /* 0x1c0fe200078e021a */
[C---:B------:R-:W-:Y:S01]  /*0880*/  ISETP.NE.AND P2, PT, R3.reuse, RZ, PT ;  /* 0x000000ff0300720c */ /* 0x040fe20003f45270 */
[----:B------:R-:W-:Y:S01]  /*0890*/  IMAD R21, R3, R26, R3 ;  /* 0x0000001a03157224 */ /* 0x000fe200078e0203 */
[----:B------:R-:W-:Y:S01]  /*08a0*/  ISETP.GE.AND P0, PT, R5, R4, PT ;  /* 0x000000040500720c */ /* 0x000fe20003f06270 */
[----:B------:R-:W-:Y:S01]  /*08b0*/  DADD R8, -RZ, -R16 ;  /* 0x00000000ff087229 */ /* 0x000fe20000000910 */
[----:B------:R-:W1:Y:S01]  /*08c0*/  LDC.64 R22, c[0x0][0x380] ;  /* 0x0000e000ff167b82 */ /* 0x000e620000000a00 */
[----:B------:R-:W-:Y:S01]  /*08d0*/  IADD3 R0, P3, PT, R3, R0, RZ ;  /* 0x0000000003007210 */ /* 0x000fe20007f7e0ff */
[----:B------:R-:W-:-:S02]  /*08e0*/  IMAD.IADD R5, R21, 0x1, R26 ;  /* 0x0000000115057824 */ /* 0x000fc400078e021a */
[----:B------:R-:W-:Y:S02]  /*08f0*/  VIADD R3, R3, 0x2 ;  /* 0x0000000203037836 */ /* 0x000fe40000000000 */
[----:B------:R-:W-:Y:S01]  /*0900*/  IMAD.X R2, RZ, RZ, RZ, P3 ;  /* 0x000000ffff027224 */ /* 0x000fe200018e06ff */
[----:B------:R-:W-:-:S04]  /*0910*/  @!P1 DADD R10, -RZ, -R14 ;  /* 0x00000000ff0a9229 */ /* 0x000fc8000000090e */
[----:B------:R-:W-:Y:S01]  /*0920*/  @!P0 DADD R24, -RZ, -R14 ;  /* 0x00000000ff188229 */ /* 0x000fe2000000090e */
[----:B0-----:R-:W-:-:S04]  /*0930*/  LEA R6, P3, R0, R6, 0x3 ;  /* 0x0000000600067211 */ /* 0x001fc800078618ff */
[----:B------:R-:W-:Y:S01]  /*0940*/  LEA.HI.X R7, R0, R7, R2, 0x3, P3 ;  /* 0x0000000700077211 */ /* 0x000fe200018f1c02 */
[----:B-1----:R-:W-:-:S04]  /*0950*/  IMAD.WIDE.U32 R18, R21, 0x8, R22 ;  /* 0x0000000815127825 */ /* 0x002fc800078e0016 */
[--C-:B------:R-:W-:Y:S01]  /*0960*/  @P2 IMAD.WIDE R20, R21, 0x8, R22.reuse ;  /* 0x0000000815142825 */ /* 0x100fe200078e0216 */
[----:B------:R0:W-:Y:S03]  /*0970*/  STG.E.64 desc[UR8][R18.64], R12 ;  /* 0x0000000c12007986 */ /* 0x0001e6000c101b08 */
[----:B------:R-:W-:Y:S01]  /*0980*/  IMAD.WIDE R22, R5, 0x8, R22 ;  /* 0x0000000805167825 */ /* 0x000fe200078e0216 */
[----:B------:R0:W-:Y:S04]  /*0990*/  @P2 STG.E.64 desc[UR8][R20.64+-0x8], R8 ;  /* 0xfffff80814002986 */ /* 0x0001e8000c101b08 */
[----:B------:R0:W-:Y:S04]  /*09a0*/  @!P1 STG.E.64 desc[UR8][R18.64+0x8], R10 ;  /* 0x0000080a12009986 */ /* 0x0001e8000c101b08 */
[----:B------:R0:W-:Y:S04]  /*09b0*/  STG.E.64 desc[UR8][R6.64+0x8], R12 ;  /* 0x0000080c06007986 */ /* 0x0001e8000c101b08 */
[----:B------:R0:W-:Y:S04]  /*09c0*/  STG.E.64 desc[UR8][R22.64], R8 ;  /* 0x0000000816007986 */ /* 0x0001e8000c101b08 */
[----:B------:R0:W-:Y:S02]  /*09d0*/  @!P0 STG.E.64 desc[UR8][R6.64+0x10], R24 ;  /* 0x0000101806008986 */ /* 0x0001e4000c101b08 */
.L_x_11:
[----:B------:R-:W-:-:S04]  /*09e0*/  LOP3.LUT R0, R26, 0x1, RZ, 0xc0, !PT ;  /* 0x000000011a007812 */ /* 0x000fc800078ec0ff */
[----:B------:R-:W-:-:S13]  /*09f0*/  ISETP.NE.U32.AND P0, PT, R0, 0x1, PT ;  /* 0x000000010000780c */ /* 0x000fda0003f05070 */
[----:B------:R-:W-:Y:S05]  /*0a00*/  @P0 EXIT ;  /* 0x000000000000094d */ /* 0x000fea0003800000 */
[----:B0-----:R-:W0:Y:S01]  /*0a10*/  LDC.64 R6, c[0x0][0x380] ;  /* 0x0000e000ff067b82 */ /* 0x001e220000000a00 */
[C---:B------:R-:W-:Y:S01]  /*0a20*/  ISETP.NE.AND P0, PT, R3.reuse, RZ, PT ;  /* 0x000000ff0300720c */ /* 0x040fe20003f05270 */
[C---:B------:R-:W-:Y:S01]  /*0a30*/  IMAD R9, R3.reuse, R26, R3 ;  /* 0x0000001a03097224 */ /* 0x040fe200078e0203 */
[----:B------:R-:W-:-:S11]  /*0a40*/  ISETP.GE.AND P1, PT, R3, R4, PT ;  /* 0x000000040300720c */ /* 0x000fd60003f26270 */
[----:B------:R-:W-:Y:S01]  /*0a50*/  @P0 DADD R16, -RZ, -R16 ;  /* 0x00000000ff100229 */ /* 0x000fe20000000910 */
[----:B0-----:R-:W-:-:S04]  /*0a60*/  IMAD.WIDE.U32 R4, R9, 0x8, R6 ;  /* 0x0000000809047825 */ /* 0x001fc800078e0006 */
[----:B------:R-:W-:Y:S01]  /*0a70*/  @P0 IMAD.WIDE R2, R9, 0x8, R6 ;  /* 0x0000000809020825 */ /* 0x000fe200078e0206 */
[----:B------:R0:W-:Y:S04]  /*0a80*/  STG.E.64 desc[UR8][R4.64], R12 ;  /* 0x0000000c04007986 */ /* 0x0001e8000c101b08 */
[----:B------:R0:W-:Y:S01]  /*0a90*/  @P0 STG.E.64 desc[UR8][R2.64+-0x8], R16 ;  /* 0xfffff81002000986 */ /* 0x0001e2000c101b08 */
[----:B------:R-:W-:Y:S05]  /*0aa0*/  @P1 EXIT ;  /* 0x000000000000194d */ /* 0x000fea0003800000 */
[----:B------:R-:W-:-:S07]  /*0ab0*/  DADD R14, -RZ, -R14 ;  /* 0x00000000ff0e7229 */ /* 0x000fce000000090e */
[----:B------:R-:W-:Y:S01]  /*0ac0*/  STG.E.64 desc[UR8][R4.64+0x8], R14 ;  /* 0x0000080e04007986 */ /* 0x000fe2000c101b08 */
[----:B------:R-:W-:Y:S05]  /*0ad0*/  EXIT ;  /* 0x000000000000794d */ /* 0x000fea0003800000 */
        .weak           $__internal_0_$__cuda_sm20_dblrcp_rn_slowpath_v3
        .type           $__internal_0_$__cuda_sm20_dblrcp_rn_slowpath_v3,@function
        .size           $__internal_0_$__cuda_sm20_dblrcp_rn_slowpath_v3,($__internal_1_$__cuda_sm20_div_rn_f64_full - $__internal_0_$__cuda_sm20_dblrcp_rn_slowpath_v3)
$__internal_0_$__cuda_sm20_dblrcp_rn_slowpath_v3:
[----:B------:R-:W0:Y:S08]  /*0ae0*/  LDC.64 R2, c[0x0][0x398] ;  /* 0x0000e600ff027b82 */ /* 0x000e300000000a00 */
[----:B------:R-:W1:Y:S01]  /*0af0*/  LDC R7, c[0x0][0x39c] ;  /* 0x0000e700ff077b82 */ /* 0x000e620000000800 */
[----:B0-----:R-:W-:-:S14]  /*0b00*/  DSETP.GTU.AND P0, PT, |R2|, +INF , PT ;  /* 0x7ff000000200742a */ /* 0x001fdc0003f0c200 */
[----:B-1----:R-:W-:Y:S05]  /*0b10*/  @P0 BRA `(.L_x_12) ;  /* 0x0000000000800947 */ /* 0x002fea0003800000 */
[----:B------:R-:W-:-:S05]  /*0b20*/  LOP3.LUT R8, R7, 0x7fffffff, RZ, 0xc0, !PT ;  /* 0x7fffffff07087812 */ /* 0x000fca00078ec0ff */
[----:B------:R-:W-:-:S05]  /*0b30*/  VIADD R4, R8, 0xffffffff ;  /* 0xffffffff08047836 */ /* 0x000fca0000000000 */
[----:B------:R-:W-:-:S13]  /*0b40*/  ISETP.GE.U32.AND P0, PT, R4, 0x7fefffff, PT ;  /* 0x7fefffff0400780c */ /* 0x000fda0003f06070 */
[----:B------:R-:W-:Y:S01]  /*0b50*/  @P0 LOP3.LUT R5, R7, 0x7ff00000, RZ, 0x3c, !PT ;  /* 0x7ff0000007050812 */ /* 0x000fe200078e3cff */
[----:B------:R-:W-:Y:S01]  /*0b60*/  @P0 IMAD.MOV.U32 R4, RZ, RZ, RZ ;  /* 0x000000ffff040224 */ /* 0x000fe200078e00ff */
[----:B------:R-:W-:Y:S06]  /*0b70*/  @P0 BRA `(.L_x_13) ;  /* 0x0000000000700947 */ /* 0x000fec0003800000 */
[----:B------:R-:W-:-:S13]  /*0b80*/  ISETP.GE.U32.AND P0, PT, R8, 0x1000001, PT ;  /* 0x010000010800780c */ /* 0x000fda0003f06070 */
[----:B------:R-:W-:Y:S05]  /*0b90*/  @!P0 BRA `(.L_x_14) ;  /* 0x0000000000388947 */ /* 0x000fea0003800000 */
[----:B------:R-:W0:Y:S01]  /*0ba0*/  LDCU UR4, c[0x0][0x398] ;  /* 0x00007300ff0477ac */ /* 0x000e220008000800 */
[----:B------:R-:W-:-:S04]  /*0bb0*/  VIADD R5, R7, 0xc0200000 ;  /* 0xc020000007057836 */ /* 0x000fc80000000000 */
[----:B------:R-:W1:Y:S01]  /*0bc0*/  MUFU.RCP64H R7, R5 ;  /* 0x0000000500077308 */ /* 0x000e620000001800 */
[----:B0-----:R-:W-:-:S06]  /*0bd0*/  IMAD.U32 R4, RZ, RZ, UR4 ;  /* 0x00000004ff047e24 */ /* 0x001fcc000f8e00ff */
[----:B-1----:R-:W-:-:S08]  /*0be0*/  DFMA R8, -R4, R6, 1 ;  /* 0x3ff000000408742b */ /* 0x002fd00000000106 */
[----:B------:R-:W-:-:S08]  /*0bf0*/  DFMA R8, R8, R8, R8 ;  /* 0x000000080808722b */ /* 0x000fd00000000008 */
[----:B------:R-:W-:-:S08]  /*0c00*/  DFMA R8, R6, R8, R6 ;  /* 0x000000080608722b */ /* 0x000fd00000000006 */
[----:B------:R-:W-:-:S08]  /*0c10*/  DFMA R6, -R4, R8, 1 ;  /* 0x3ff000000406742b */ /* 0x000fd00000000108 */
[----:B------:R-:W-:-:S08]  /*0c20*/  DFMA R6, R8, R6, R8 ;  /* 0x000000060806722b */ /* 0x000fd00000000008 */
[----:B------:R-:W-:-:S08]  /*0c30*/  DMUL R6, R6, 2.2250738585072013831e-308 ;  /* 0x0010000006067828 */ /* 0x000fd00000000000 */
[----:B------:R-:W-:-:S08]  /*0c40*/  DFMA R2, R6, -R2, 1 ;  /* 0x3ff000000602742b */ /* 0x000fd00000000802 */
[----:B------:R-:W-:-:S08]  /*0c50*/  DFMA R2, R2, R2, R2 ;  /* 0x000000020202722b */ /* 0x000fd00000000002 */
[----:B------:R-:W-:Y:S01]  /*0c60*/  DFMA R4, R6, R2, R6 ;  /* 0x000000020604722b */ /* 0x000fe20000000006 */
[----:B------:R-:W-:Y:S10]  /*0c70*/  BRA `(.L_x_13) ;  /* 0x0000000000307947 */ /* 0x000ff40003800000 */
.L_x_14:
[----:B------:R-:W-:Y:S01]  /*0c80*/  DMUL R2, R2, 8.11296384146066816958e+31 ;  /* 0x4690000002027828 */ /* 0x000fe20000000000 */
[----:B------:R-:W-:-:S05]  /*0c90*/  IMAD.MOV.U32 R4, RZ, RZ, R6 ;  /* 0x000000ffff047224 */ /* 0x000fca00078e0006 */
[----:B------:R-:W0:Y:S02]  /*0ca0*/  MUFU.RCP64H R5, R3 ;  /* 0x0000000300057308 */ /* 0x000e240000001800 */
[----:B0-----:R-:W-:-:S08]  /*0cb0*/  DFMA R6, -R2, R4, 1 ;  /* 0x3ff000000206742b */ /* 0x001fd00000000104 */
[----:B------:R-:W-:-:S08]  /*0cc0*/  DFMA R6, R6, R6, R6 ;  /* 0x000000060606722b */ /* 0x000fd00000000006 */
[----:B------:R-:W-:-:S08]  /*0cd0*/  DFMA R6, R4, R6, R4 ;  /* 0x000000060406722b */ /* 0x000fd00000000004 */
[----:B------:R-:W-:-:S08]  /*0ce0*/  DFMA R4, -R2, R6, 1 ;  /* 0x3ff000000204742b */ /* 0x000fd00000000106 */
[----:B------:R-:W-:-:S08]  /*0cf0*/  DFMA R4, R6, R4, R6 ;  /* 0x000000040604722b */ /* 0x000fd00000000006 */
[----:B------:R-:W-:Y:S01]  /*0d00*/  DMUL R4, R4, 8.11296384146066816958e+31 ;  /* 0x4690000004047828 */ /* 0x000fe20000000000 */
[----:B------:R-:W-:Y:S10]  /*0d10*/  BRA `(.L_x_13) ;  /* 0x0000000000087947 */ /* 0x000ff40003800000 */
.L_x_12:
[----:B------:R-:W0:Y:S01]  /*0d20*/  LDC R4, c[0x0][0x398] ;  /* 0x0000e600ff047b82 */ /* 0x000e220000000800 */
[----:B------:R-:W-:-:S07]  /*0d30*/  LOP3.LUT R5, R7, 0x80000, RZ, 0xfc, !PT ;  /* 0x0008000007057812 */ /* 0x000fce00078efcff */
.L_x_13:
[----:B------:R-:W-:Y:S02]  /*0d40*/  IMAD.MOV.U32 R2, RZ, RZ, R0 ;  /* 0x000000ffff027224 */ /* 0x000fe400078e0000 */
[----:B------:R-:W-:-:S04]  /*0d50*/  IMAD.MOV.U32 R3, RZ, RZ, 0x0 ;  /* 0x00000000ff037424 */ /* 0x000fc800078e00ff */
[----:B0-----:R-:W-:Y:S05]  /*0d60*/  RET.REL.NODEC R2 `(_Z14discretizeGridPdidd) ;  /* 0xfffffff002a47950 */ /* 0x001fea0003c3ffff */
        .weak           $__internal_1_$__cuda_sm20_div_rn_f64_full
        .type           $__internal_1_$__cuda_sm20_div_rn_f64_full,@function
        .size           $__internal_1_$__cuda_sm20_div_rn_f64_full,(.L_x_170 - $__internal_1_$__cuda_sm20_div_rn_f64_full)
$__internal_1_$__cuda_sm20_div_rn_f64_full:
[C---:B------:R-:W-:Y:S01]  /*0d70*/  FSETP.GEU.AND P0, PT, |R9|.reuse, 1.469367938527859385e-39, PT ;  /* 0x001000000900780b */ /* 0x040fe20003f0e200 */
[----:B------:R-:W-:Y:S01]  /*0d80*/  IMAD.U32 R8, RZ, RZ, UR6 ;  /* 0x00000006ff087e24 */ /* 0x000fe2000f8e00ff */
[C---:B------:R-:W-:Y:S01]  /*0d90*/  LOP3.LUT R2, R9.reuse, 0x800fffff, RZ, 0xc0, !PT ;  /* 0x800fffff09027812 */ /* 0x040fe200078ec0ff */
[----:B------:R-:W-:Y:S01]  /*0da0*/  IMAD.U32 R10, RZ, RZ, UR6 ;  /* 0x00000006ff0a7e24 */ /* 0x000fe2000f8e00ff */
[----:B------:R-:W-:Y:S01]  /*0db0*/  LOP3.LUT R23, R9, 0x7ff00000, RZ, 0xc0, !PT ;  /* 0x7ff0000009177812 */ /* 0x000fe200078ec0ff */
[----:B------:R-:W-:Y:S01]  /*0dc0*/  IMAD.MOV.U32 R18, RZ, RZ, 0x1 ;  /* 0x00000001ff127424 */ /* 0x000fe200078e00ff */
[----:B------:R-:W-:Y:S01]  /*0dd0*/  LOP3.LUT R11, R2, 0x3ff00000, RZ, 0xfc, !PT ;  /* 0x3ff00000020b7812 */ /* 0x000fe200078efcff */
[----:B------:R-:W-:Y:S02]  /*0de0*/  IMAD.U32 R7, RZ, RZ, UR5 ;  /* 0x00000005ff077e24 */ /* 0x000fe4000f8e00ff */
[----:B------:R-:W-:Y:S02]  /*0df0*/  IMAD.MOV.U32 R25, RZ, RZ, 0x1ca00000 ;  /* 0x1ca00000ff197424 */ /* 0x000fe400078e00ff */
[----:B------:R-:W-:Y:S01]  /*0e00*/  IMAD.U32 R6, RZ, RZ, UR4 ;  /* 0x00000004ff067e24 */ /* 0x000fe2000f8e00ff */
[----:B------:R-:W-:Y:S01]  /*0e10*/  LOP3.LUT R24, R7, 0x7ff00000, RZ, 0xc0, !PT ;  /* 0x7ff0000007187812 */ /* 0x000fe200078ec0ff */
[----:B------:R-:W-:-:S03]  /*0e20*/  @!P0 DMUL R10, R8, 8.98846567431157953865e+307 ;  /* 0x7fe00000080a8828 */ /* 0x000fc60000000000 */
[----:B------:R-:W-:Y:S01]  /*0e30*/  ISETP.GE.U32.AND P1, PT, R24, R23, PT ;  /* 0x000000171800720c */ /* 0x000fe20003f26070 */
[----:B------:R-:W-:Y:S02]  /*0e40*/  IMAD.MOV.U32 R22, RZ, RZ, R24 ;  /* 0x000000ffff167224 */ /* 0x000fe400078e0018 */
[----:B------:R-:W0:Y:S02]  /*0e50*/  MUFU.RCP64H R19, R11 ;  /* 0x0000000b00137308 */ /* 0x000e240000001800 */
[----:B0-----:R-:W-:-:S08]  /*0e60*/  DFMA R2, R18, -R10, 1 ;  /* 0x3ff000001202742b */ /* 0x001fd0000000080a */
[----:B------:R-:W-:-:S08]  /*0e70*/  DFMA R2, R2, R2, R2 ;  /* 0x000000020202722b */ /* 0x000fd00000000002 */
[----:B------:R-:W-:Y:S01]  /*0e80*/  DFMA R18, R18, R2, R18 ;  /* 0x000000021212722b */ /* 0x000fe20000000012 */
[----:B------:R-:W-:Y:S01]  /*0e90*/  SEL R3, R25, 0x63400000, !P1 ;  /* 0x6340000019037807 */ /* 0x000fe20004800000 */
[----:B------:R-:W-:Y:S01]  /*0ea0*/  IMAD.MOV.U32 R2, RZ, RZ, R6 ;  /* 0x000000ffff027224 */ /* 0x000fe200078e0006 */
[----:B------:R-:W-:Y:S02]  /*0eb0*/  FSETP.GEU.AND P1, PT, |R7|, 1.469367938527859385e-39, PT ;  /* 0x001000000700780b */ /* 0x000fe40003f2e200 */
[----:B------:R-:W-:-:S03]  /*0ec0*/  LOP3.LUT R3, R3, 0x800fffff, R7, 0xf8, !PT ;  /* 0x800fffff03037812 */ /* 0x000fc600078ef807 */
[----:B------:R-:W-:-:S08]  /*0ed0*/  DFMA R12, R18, -R10, 1 ;  /* 0x3ff00000120c742b */ /* 0x000fd0000000080a */
[----:B------:R-:W-:Y:S01]  /*0ee0*/  DFMA R12, R18, R12, R18 ;  /* 0x0000000c120c722b */ /* 0x000fe20000000012 */
[----:B------:R-:W-:Y:S10]  /*0ef0*/  @P1 BRA `(.L_x_15) ;  /* 0x0000000000201947 */ /* 0x000ff40003800000 */
[----:B------:R-:W-:Y:S01]  /*0f00*/  LOP3.LUT R19, R9, 0x7ff00000, RZ, 0xc0, !PT ;  /* 0x7ff0000009137812 */ /* 0x000fe200078ec0ff */
[----:B------:R-:W-:-:S03]  /*0f10*/  IMAD.MOV.U32 R18, RZ, RZ, RZ ;  /* 0x000000ffff127224 */ /* 0x000fc600078e00ff */
[----:B------:R-:W-:-:S04]  /*0f20*/  ISETP.GE.U32.AND P1, PT, R24, R19, PT ;  /* 0x000000131800720c */ /* 0x000fc80003f26070 */
[----:B------:R-:W-:-:S04]  /*0f30*/  SEL R19, R25, 0x63400000, !P1 ;  /* 0x6340000019137807 */ /* 0x000fc80004800000 */
[----:B------:R-:W-:-:S04]  /*0f40*/  LOP3.LUT R19, R19, 0x80000000, R7, 0xf8, !PT ;  /* 0x8000000013137812 */ /* 0x000fc800078ef807 */
[----:B------:R-:W-:-:S06]  /*0f50*/  LOP3.LUT R19, R19, 0x100000, RZ, 0xfc, !PT ;  /* 0x0010000013137812 */ /* 0x000fcc00078efcff */
[----:B------:R-:W-:-:S10]  /*0f60*/  DFMA R2, R2, 2, -R18 ;  /* 0x400000000202782b */ /* 0x000fd40000000812 */
[----:B------:R-:W-:-:S07]  /*0f70*/  LOP3.LUT R22, R3, 0x7ff00000, RZ, 0xc0, !PT ;  /* 0x7ff0000003167812 */ /* 0x000fce00078ec0ff */
.L_x_15:
[----:B------:R-:W-:Y:S01]  /*0f80*/  @!P0 LOP3.LUT R23, R11, 0x7ff00000, RZ, 0xc0, !PT ;  /* 0x7ff000000b178812 */ /* 0x000fe200078ec0ff */
[----:B------:R-:W-:Y:S01]  /*0f90*/  VIADD R20, R22, 0xffffffff ;  /* 0xffffffff16147836 */ /* 0x000fe20000000000 */
[----:B------:R-:W-:-:S03]  /*0fa0*/  DMUL R18, R12, R2 ;  /* 0x000000020c127228 */ /* 0x000fc60000000000 */
[----:B------:R-:W-:Y:S01]  /*0fb0*/  VIADD R26, R23, 0xffffffff ;  /* 0xffffffff171a7836 */ /* 0x000fe20000000000 */
[----:B------:R-:W-:-:S04]  /*0fc0*/  ISETP.GT.U32.AND P0, PT, R20, 0x7feffffe, PT ;  /* 0x7feffffe1400780c */ /* 0x000fc80003f04070 */
[----:B------:R-:W-:Y:S01]  /*0fd0*/  ISETP.GT.U32.OR P0, PT, R26, 0x7feffffe, P0 ;  /* 0x7feffffe1a00780c */ /* 0x000fe20000704470 */
[----:B------:R-:W-:-:S08]  /*0fe0*/  DFMA R20, R18, -R10, R2 ;  /* 0x8000000a1214722b */ /* 0x000fd00000000002 */
[----:B------:R-:W-:-:S04]  /*0ff0*/  DFMA R20, R12, R20, R18 ;  /* 0x000000140c14722b */ /* 0x000fc80000000012 */
[----:B------:R-:W-:Y:S07]  /*1000*/  @P0 BRA `(.L_x_16) ;  /* 0x00000000006c0947 */ /* 0x000fee0003800000 */
[----:B------:R-:W-:Y:S01]  /*1010*/  LOP3.LUT R7, R9, 0x7ff00000, RZ, 0xc0, !PT ;  /* 0x7ff0000009077812 */ /* 0x000fe200078ec0ff */
[----:B------:R-:W-:-:S03]  /*1020*/  IMAD.MOV.U32 R18, RZ, RZ, RZ ;  /* 0x000000ffff127224 */ /* 0x000fc600078e00ff */
[CC--:B------:R-:W-:Y:S02]  /*1030*/  VIADDMNMX R6, R24.reuse, -R7.reuse, 0xb9600000, !PT ;  /* 0xb960000018067446 */ /* 0x0c0fe40007800907 */
[----:B------:R-:W-:Y:S02]  /*1040*/  ISETP.GE.U32.AND P0, PT, R24, R7, PT ;  /* 0x000000071800720c */ /* 0x000fe40003f06070 */
[----:B------:R-:W-:Y:S02]  /*1050*/  VIMNMX R6, PT, PT, R6, 0x46a00000, PT ;  /* 0x46a0000006067848 */ /* 0x000fe40003fe0100 */
[----:B------:R-:W-:-:S05]  /*1060*/  SEL R25, R25, 0x63400000, !P0 ;  /* 0x6340000019197807 */ /* 0x000fca0004000000 */
[----:B------:R-:W-:-:S04]  /*1070*/  IMAD.IADD R6, R6, 0x1, -R25 ;  /* 0x0000000106067824 */ /* 0x000fc800078e0a19 */
[----:B------:R-:W-:-:S06]  /*1080*/  VIADD R19, R6, 0x7fe00000 ;  /* 0x7fe0000006137836 */ /* 0x000fcc0000000000 */
[----:B------:R-:W-:-:S10]  /*1090*/  DMUL R12, R20, R18 ;  /* 0x00000012140c7228 */ /* 0x000fd40000000000 */
[----:B------:R-:W-:-:S13]  /*10a0*/  FSETP.GTU.AND P0, PT, |R13|, 1.469367938527859385e-39, PT ;  /* 0x001000000d00780b */ /* 0x000fda0003f0c200 */
[----:B------:R-:W-:Y:S05]  /*10b0*/  @P0 BRA `(.L_x_17) ;  /* 0x0000000000940947 */ /* 0x000fea0003800000 */
[----:B------:R-:W-:Y:S01]  /*10c0*/  DFMA R2, R20, -R10, R2 ;  /* 0x8000000a1402722b */ /* 0x000fe20000000002 */
[----:B------:R-:W-:-:S09]  /*10d0*/  IMAD.MOV.U32 R18, RZ, RZ, RZ ;  /* 0x000000ffff127224 */ /* 0x000fd200078e00ff */
[C---:B------:R-:W-:Y:S02]  /*10e0*/  FSETP.NEU.AND P0, PT, R3.reuse, RZ, PT ;  /* 0x000000ff0300720b */ /* 0x040fe40003f0d000 */
[----:B------:R-:W-:-:S04]  /*10f0*/  LOP3.LUT R7, R3, 0x80000000, R9, 0x48, !PT ;  /* 0x8000000003077812 */ /* 0x000fc800078e4809 */
[----:B------:R-:W-:-:S07]  /*1100*/  LOP3.LUT R19, R7, R19, RZ, 0xfc, !PT ;  /* 0x0000001307137212 */ /* 0x000fce00078efcff */
[----:B------:R-:W-:Y:S05]  /*1110*/  @!P0 BRA `(.L_x_17) ;  /* 0x00000000007c8947 */ /* 0x000fea0003800000 */
[----:B------:R-:W-:Y:S01]  /*1120*/  IMAD.MOV R3, RZ, RZ, -R6 ;  /* 0x000000ffff037224 */ /* 0x000fe200078e0a06 */
[----:B------:R-:W-:Y:S01]  /*1130*/  DMUL.RP R18, R20, R18 ;  /* 0x0000001214127228 */ /* 0x000fe20000008000 */
[----:B------:R-:W-:-:S06]  /*1140*/  IMAD.MOV.U32 R2, RZ, RZ, RZ ;  /* 0x000000ffff027224 */ /* 0x000fcc00078e00ff */
[----:B------:R-:W-:-:S03]  /*1150*/  DFMA R2, R12, -R2, R20 ;  /* 0x800000020c02722b */ /* 0x000fc60000000014 */
[----:B------:R-:W-:-:S03]  /*1160*/  LOP3.LUT R7, R19, R7, RZ, 0x3c, !PT ;  /* 0x0000000713077212 */ /* 0x000fc600078e3cff */
[----:B------:R-:W-:-:S04]  /*1170*/  IADD3 R2, PT, PT, -R6, -0x43300000, RZ ;  /* 0xbcd0000006027810 */ /* 0x000fc80007ffe1ff */
[----:B------:R-:W-:-:S04]  /*1180*/  FSETP.NEU.AND P0, PT, |R3|, R2, PT ;  /* 0x000000020300720b */ /* 0x000fc80003f0d200 */
[----:B------:R-:W-:Y:S02]  /*1190*/  FSEL R12, R18, R12, !P0 ;  /* 0x0000000c120c7208 */ /* 0x000fe40004000000 */
[----:B------:R-:W-:Y:S01]  /*11a0*/  FSEL R13, R7, R13, !P0 ;  /* 0x0000000d070d7208 */ /* 0x000fe20004000000 */
[----:B------:R-:W-:Y:S06]  /*11b0*/  BRA `(.L_x_17) ;  /* 0x0000000000547947 */ /* 0x000fec0003800000 */
.L_x_16:
[----:B------:R-:W-:-:S14]  /*11c0*/  DSETP.NAN.AND P0, PT, R6, R6, PT ;  /* 0x000000060600722a */ /* 0x000fdc0003f08000 */
[----:B------:R-:W-:Y:S05]  /*11d0*/  @P0 BRA `(.L_x_18) ;  /* 0x0000000000440947 */ /* 0x000fea0003800000 */
[----:B------:R-:W-:-:S14]  /*11e0*/  DSETP.NAN.AND P0, PT, R8, R8, PT ;  /* 0x000000080800722a */ /* 0x000fdc0003f08000 */
[----:B------:R-:W-:Y:S05]  /*11f0*/  @P0 BRA `(.L_x_19) ;  /* 0x0000000000300947 */ /* 0x000fea0003800000 */
[----:B------:R-:W-:Y:S01]  /*1200*/  ISETP.NE.AND P0, PT, R22, R23, PT ;  /* 0x000000171600720c */ /* 0x000fe20003f05270 */
[----:B------:R-:W-:Y:S02]  /*1210*/  IMAD.MOV.U32 R12, RZ, RZ, 0x0 ;  /* 0x00000000ff0c7424 */ /* 0x000fe400078e00ff */
[----:B------:R-:W-:-:S10]  /*1220*/  IMAD.MOV.U32 R13, RZ, RZ, -0x80000 ;  /* 0xfff80000ff0d7424 */ /* 0x000fd400078e00ff */
[----:B------:R-:W-:Y:S05]  /*1230*/  @!P0 BRA `(.L_x_17) ;  /* 0x0000000000348947 */ /* 0x000fea0003800000 */
[----:B------:R-:W-:Y:S02]  /*1240*/  ISETP.NE.AND P0, PT, R22, 0x7ff00000, PT ;  /* 0x7ff000001600780c */ /* 0x000fe40003f05270 */
[----:B------:R-:W-:Y:S02]  /*1250*/  LOP3.LUT R13, R7, 0x80000000, R9, 0x48, !PT ;  /* 0x80000000070d7812 */ /* 0x000fe400078e4809 */
[----:B------:R-:W-:-:S13]  /*1260*/  ISETP.EQ.OR P0, PT, R23, RZ, !P0 ;  /* 0x000000ff1700720c */ /* 0x000fda0004702670 */
[----:B------:R-:W-:Y:S01]  /*1270*/  @P0 LOP3.LUT R2, R13, 0x7ff00000, RZ, 0xfc, !PT ;  /* 0x7ff000000d020812 */ /* 0x000fe200078efcff */
[----:B------:R-:W-:Y:S02]  /*1280*/  @!P0 IMAD.MOV.U32 R12, RZ, RZ, RZ ;  /* 0x000000ffff0c8224 */ /* 0x000fe400078e00ff */
[----:B------:R-:W-:Y:S02]  /*1290*/  @P0 IMAD.MOV.U32 R12, RZ, RZ, RZ ;  /* 0x000000ffff0c0224 */ /* 0x000fe400078e00ff */
[----:B------:R-:W-:Y:S01]  /*12a0*/  @P0 IMAD.MOV.U32 R13, RZ, RZ, R2 ;  /* 0x000000ffff0d0224 */ /* 0x000fe200078e0002 */
[----:B------:R-:W-:Y:S06]  /*12b0*/  BRA `(.L_x_17) ;  /* 0x0000000000147947 */ /* 0x000fec0003800000 */
.L_x_19:
[----:B------:R-:W-:Y:S01]  /*12c0*/  LOP3.LUT R13, R9, 0x80000, RZ, 0xfc, !PT ;  /* 0x00080000090d7812 */ /* 0x000fe200078efcff */
[----:B------:R-:W-:Y:S01]  /*12d0*/  IMAD.MOV.U32 R12, RZ, RZ, R8 ;  /* 0x000000ffff0c7224 */ /* 0x000fe200078e0008 */
[----:B------:R-:W-:Y:S06]  /*12e0*/  BRA `(.L_x_17) ;  /* 0x0000000000087947 */ /* 0x000fec0003800000 */
.L_x_18:
[----:B------:R-:W-:Y:S01]  /*12f0*/  LOP3.LUT R13, R7, 0x80000, RZ, 0xfc, !PT ;  /* 0x00080000070d7812 */ /* 0x000fe200078efcff */
[----:B------:R-:W-:-:S07]  /*1300*/  IMAD.MOV.U32 R12, RZ, RZ, R6 ;  /* 0x000000ffff0c7224 */ /* 0x000fce00078e0006 */
.L_x_17:
[----:B------:R-:W-:Y:S02]  /*1310*/  IMAD.MOV.U32 R6, RZ, RZ, R0 ;  /* 0x000000ffff067224 */ /* 0x000fe400078e0000 */
[----:B------:R-:W-:Y:S02]  /*1320*/  IMAD.MOV.U32 R7, RZ, RZ, 0x0 ;  /* 0x00000000ff077424 */ /* 0x000fe400078e00ff */
[----:B------:R-:W-:Y:S02]  /*1330*/  IMAD.MOV.U32 R2, RZ, RZ, R12 ;  /* 0x000000ffff027224 */ /* 0x000fe400078e000c */
[----:B------:R-:W-:Y:S01]  /*1340*/  IMAD.MOV.U32 R3, RZ, RZ, R13 ;  /* 0x000000ffff037224 */ /* 0x000fe200078e000d */
[----:B------:R-:W-:Y:S06]  /*1350*/  RET.REL.NODEC R6 `(_Z14discretizeGridPdidd) ;  /* 0xffffffec06287950 */ /* 0x000fec0003c3ffff */
.L_x_20:
        /* <DEDUP_REMOVED lines=10> */
.L_x_170:


//--------------------- .text._Z19checkInitializationPdi --------------------------
	.section	.text._Z19checkInitializationPdi,"ax",@progbits
	.align	128
        .global         _Z19checkInitializationPdi
        .type           _Z19checkInitializationPdi,@function
        .size           _Z19checkInitializationPdi,(.L_x_177 - _Z19checkInitializationPdi)
        .other          _Z19checkInitializationPdi,@"STO_CUDA_ENTRY STV_DEFAULT"
_Z19checkInitializationPdi:
.text._Z19checkInitializationPdi:
[----:B------:R-:W0:Y:S01]  /*0000*/  LDC R1, c[0x0][0x37c] ;  /* 0x0000df00ff017b82 */ /* 0x000e220000000800 */
[----:B------:R-:W1:Y:S01]  /*0010*/  S2R R0, SR_TID.X ;  /* 0x0000000000007919 */ /* 0x000e620000002100 */
[----:B------:R-:W2:Y:S06]  /*0020*/  LDCU UR5, c[0x0][0x2fc] ;  /* 0x00005f80ff0577ac */ /* 0x000eac0008000800 */
[----:B------:R-:W1:Y:S01]  /*0030*/  S2UR UR6, SR_CTAID.X ;  /* 0x00000000000679c3 */ /* 0x000e620000002500 */
[----:B0-----:R-:W-:Y:S01]  /*0040*/  VIADD R1, R1, 0xfffffff0 ;  /* 0xfffffff001017836 */ /* 0x001fe20000000000 */
[----:B------:R-:W0:Y:S01]  /*0050*/  LDCU UR7, c[0x0][0x388] ;  /* 0x00007100ff0777ac */ /* 0x000e220008000800 */
[----:B------:R-:W3:Y:S05]  /*0060*/  LDCU UR4, c[0x0][0x2f8] ;  /* 0x00005f00ff0477ac */ /* 0x000eea0008000800 */
[----:B------:R-:W1:Y:S01]  /*0070*/  LDC R3, c[0x0][0x360] ;  /* 0x0000d800ff037b82 */ /* 0x000e620000000800 */
[----:B---3--:R-:W-:-:S05]  /*0080*/  IADD3 R6, P1, PT, R1, UR4, RZ ;  /* 0x0000000401067c10 */ /* 0x008fca000ff3e0ff */
[----:B--2---:R-:W-:Y:S02]  /*0090*/  IMAD.X R7, RZ, RZ, UR5, P1 ;  /* 0x00000005ff077e24 */ /* 0x004fe400088e06ff */
[----:B-1----:R-:W-:-:S05]  /*00a0*/  IMAD R0, R3, UR6, R0 ;  /* 0x0000000603007c24 */ /* 0x002fca000f8e0200 */
[----:B0-----:R-:W-:-:S13]  /*00b0*/  ISETP.GE.AND P0, PT, R0, UR7, PT ;  /* 0x0000000700007c0c */ /* 0x001fda000bf06270 */
[----:B------:R-:W-:Y:S05]  /*00c0*/  @P0 EXIT ;  /* 0x000000000000094d */ /* 0x000fea0003800000 */
[----:B------:R-:W0:Y:S01]  /*00d0*/  LDC.64 R2, c[0x0][0x380] ;  /* 0x0000e000ff027b82 */ /* 0x000e220000000a00 */
[----:B------:R-:W1:Y:S01]  /*00e0*/  LDCU.64 UR4, c[0x0][0x358] ;  /* 0x00006b00ff0477ac */ /* 0x000e620008000a00 */
[----:B0-----:R-:W-:-:S06]  /*00f0*/  IMAD.WIDE R2, R0, 0x8, R2 ;  /* 0x0000000800027825 */ /* 0x001fcc00078e0202 */
[----:B-1----:R-:W2:Y:S01]  /*0100*/  LDG.E.64 R2, desc[UR4][R2.64] ;  /* 0x0000000402027981 */ /* 0x002ea2000c1e1b00 */
[----:B------:R-:W-:Y:S01]  /*0110*/  MOV R8, 0x8 ;  /* 0x0000000800087802 */ /* 0x000fe20000000f00 */
[----:B------:R-:W0:Y:S02]  /*0120*/  LDCU.64 UR4, c[0x4][URZ] ;  /* 0x01000000ff0477ac */ /* 0x000e240008000a00 */
[----:B------:R1:W-:Y:S03]  /*0130*/  STL [R1], R0 ;  /* 0x0000000001007387 */ /* 0x0003e60000100800 */
[----:B------:R-:W3:Y:S01]  /*0140*/  LDC.64 R8, c[0x4][R8] ;  /* 0x0100000008087b82 */ /* 0x000ee20000000a00 */
[----:B0-----:R-:W-:Y:S01]  /*0150*/  MOV R4, UR4 ;  /* 0x0000000400047c02 */ /* 0x001fe20008000f00 */
[----:B------:R-:W-:Y:S01]  /*0160*/  IMAD.U32 R5, RZ, RZ, UR5 ;  /* 0x00000005ff057e24 */ /* 0x000fe2000f8e00ff */
[----:B--23--:R1:W-:Y:S06]  /*0170*/  STL.64 [R1+0x8], R2 ;  /* 0x0000080201007387 */ /* 0x00c3ec0000100a00 */
[----:B------:R-:W-:-:S07]  /*0180*/  LEPC R20, `(.L_x_21) ;  /* 0x000000001014794e */ /* 0x000fce0000000000 */
[----:B-1----:R-:W-:Y:S05]  /*0190*/  CALL.ABS.NOINC R8 ;  /* 0x0000000008007343 */ /* 0x002fea0003c00000 */
.L_x_21:
[----:B------:R-:W-:Y:S05]  /*01a0*/  EXIT ;  /* 0x000000000000794d */ /* 0x000fea0003800000 */
.L_x_22:
        /* <DEDUP_REMOVED lines=13> */
.L_x_177:


//--------------------- .text._Z17errorProlongationPdS_i --------------------------
	.section	.text._Z17errorProlongationPdS_i,"ax",@progbits
	.align	128
        .global         _Z17errorProlongationPdS_i
        .type           _Z17errorProlongationPdS_i,@function
        .size           _Z17errorProlongationPdS_i,(.L_x_178 - _Z17errorProlongationPdS_i)
        .other          _Z17errorProlongationPdS_i,@"STO_CUDA_ENTRY STV_DEFAULT"
_Z17errorProlongationPdS_i:
.text._Z17errorProlongationPdS_i:
[----:B------:R-:W-:Y:S01]  /*0000*/  LDC R1, c[0x0][0x37c] ;  /* 0x0000df00ff017b82 */ /* 0x000fe20000000800 */
[----:B------:R-:W0:Y:S01]  /*0010*/  LDCU UR6, c[0x0][0x390] ;  /* 0x00007200ff0677ac */ /* 0x000e220008000800 */
[----:B------:R-:W1:Y:S01]  /*0020*/  LDCU.64 UR4, c[0x0][0x358] ;  /* 0x00006b00ff0477ac */ /* 0x000e620008000a00 */
[----:B0-----:R-:W-:-:S05]  /*0030*/  IMAD.U32 R0, RZ, RZ, UR6 ;  /* 0x00000006ff007e24 */ /* 0x001fca000f8e00ff */
[----:B------:R-:W-:-:S13]  /*0040*/  ISETP.GE.AND P0, PT, R0, 0x3, PT ;  /* 0x000000030000780c */ /* 0x000fda0003f06270 */
[----:B-1----:R-:W-:Y:S05]  /*0050*/  @!P0 BRA `(.L_x_23) ;  /* 0x0000000800d08947 */ /* 0x002fea0003800000 */
[----:B------:R-:W0:Y:S01]  /*0060*/  LDC.64 R18, c[0x0][0x380] ;  /* 0x0000e000ff127b82 */ /* 0x000e220000000a00 */
[C---:B------:R-:W-:Y:S01]  /*0070*/  LEA.HI R2, R0.reuse, R0, RZ, 0x1 ;  /* 0x0000000000027211 */ /* 0x040fe200078f08ff */
[----:B------:R-:W-:Y:S02]  /*0080*/  VIADD R8, R0, 0xffffffff ;  /* 0xffffffff00087836 */ /* 0x000fe40000000000 */
[----:B------:R-:W-:Y:S01]  /*0090*/  IMAD.MOV.U32 R11, RZ, RZ, 0x1 ;  /* 0x00000001ff0b7424 */ /* 0x000fe200078e00ff */
[----:B------:R-:W-:Y:S01]  /*00a0*/  SHF.R.S32.HI R9, RZ, 0x1, R2 ;  /* 0x00000001ff097819 */ /* 0x000fe20000011402 */
[----:B------:R-:W-:Y:S02]  /*00b0*/  IMAD.MOV.U32 R10, RZ, RZ, RZ ;  /* 0x000000ffff0a7224 */ /* 0x000fe400078e00ff */
[----:B------:R-:W1:Y:S05]  /*00c0*/  LDC.64 R6, c[0x0][0x388] ;  /* 0x0000e200ff067b82 */ /* 0x000e6a0000000a00 */
.L_x_24:
[----:B-12---:R-:W-:-:S06]  /*00d0*/  IMAD.WIDE.U32 R2, R10, 0x8, R6 ;  /* 0x000000080a027825 */ /* 0x006fcc00078e0006 */
[----:B------:R-:W2:Y:S01]  /*00e0*/  LDG.E.64 R2, desc[UR4][R2.64] ;  /* 0x0000000402027981 */ /* 0x000ea2000c1e1b00 */
[----:B0-----:R-:W-:-:S04]  /*00f0*/  IMAD.WIDE.U32 R4, R11, 0x8, R18 ;  /* 0x000000080b047825 */ /* 0x001fc800078e0012 */
[----:B------:R-:W-:-:S05]  /*0100*/  VIADD R11, R11, 0x2 ;  /* 0x000000020b0b7836 */ /* 0x000fca0000000000 */
[----:B------:R-:W-:Y:S02]  /*0110*/  SHF.R.U32.HI R10, RZ, 0x1, R11 ;  /* 0x00000001ff0a7819 */ /* 0x000fe4000001160b */
[----:B------:R-:W-:Y:S02]  /*0120*/  ISETP.GE.AND P0, PT, R11, R8, PT ;  /* 0x000000080b00720c */ /* 0x000fe40003f06270 */
[----:B------:R-:W-:Y:S01]  /*0130*/  ISETP.LT.AND P1, PT, R10, R9, PT ;  /* 0x000000090a00720c */ /* 0x000fe20003f21270 */
[----:B--2---:R2:W-:-:S12]  /*0140*/  STG.E.64 desc[UR4][R4.64], R2 ;  /* 0x0000000204007986 */ /* 0x0045d8000c101b04 */
[----:B------:R-:W-:Y:S05]  /*0150*/  @!P0 BRA P1, `(.L_x_24) ;  /* 0xfffffffc00dc8947 */ /* 0x000fea000083ffff */
[----:B--2---:R-:W-:Y:S02]  /*0160*/  VIADD R2, R0, 0xfffffffd ;  /* 0xfffffffd00027836 */ /* 0x004fe40000000000 */
[----:B------:R-:W-:-:S03]  /*0170*/  IMAD.MOV.U32 R5, RZ, RZ, RZ ;  /* 0x000000ffff057224 */ /* 0x000fc600078e00ff */
[C---:B------:R-:W-:Y:S02]  /*0180*/  ISETP.GE.U32.AND P0, PT, R2.reuse, 0xe, PT ;  /* 0x0000000e0200780c */ /* 0x040fe40003f06070 */
[----:B------:R-:W-:-:S04]  /*0190*/  LEA.HI R3, R2, 0x1, RZ, 0x1f ;  /* 0x0000000102037811 */ /* 0x000fc800078ff8ff */
[----:B------:R-:W-:-:S07]  /*01a0*/  LOP3.LUT R4, R3, 0x7, RZ, 0xc0, !PT ;  /* 0x0000000703047812 */ /* 0x000fce00078ec0ff */
[----:B------:R-:W-:Y:S05]  /*01b0*/  @!P0 BRA `(.L_x_25) ;  /* 0x0000000400988947 */ /* 0x000fea0003800000 */
[C---:B------:R-:W-:Y:S02]  /*01c0*/  ISETP.GT.AND P0, PT, R0.reuse, 0xf, PT ;  /* 0x0000000f0000780c */ /* 0x040fe40003f04270 */
[C---:B------:R-:W-:Y:S02]  /*01d0*/  ISETP.GT.AND P6, PT, R0.reuse, 0x1, PT ;  /* 0x000000010000780c */ /* 0x040fe40003fc4270 */
[C---:B------:R-:W-:Y:S02]  /*01e0*/  ISETP.GT.AND P3, PT, R0.reuse, 0x3, PT ;  /* 0x000000030000780c */ /* 0x040fe40003f64270 */
[C---:B------:R-:W-:Y:S02]  /*01f0*/  ISETP.GT.AND P1, PT, R0.reuse, 0x5, PT ;  /* 0x000000050000780c */ /* 0x040fe40003f24270 */
[----:B------:R-:W-:Y:S02]  /*0200*/  P2R R5, PR, RZ, 0x8 ;  /* 0x00000008ff057803 */ /* 0x000fe40000000000 */
[----:B------:R-:W-:-:S02]  /*0210*/  ISETP.GT.AND P2, PT, R0, 0x7, PT ;  /* 0x000000070000780c */ /* 0x000fc40003f44270 */
[C---:B------:R-:W-:Y:S01]  /*0220*/  ISETP.GT.AND P3, PT, R0.reuse, 0x9, PT ;  /* 0x000000090000780c */ /* 0x040fe20003f64270 */
[----:B------:R-:W0:Y:S01]  /*0230*/  @P0 LDC.64 R6, c[0x0][0x380] ;  /* 0x0000e000ff060b82 */ /* 0x000e220000000a00 */
[C---:B------:R-:W-:Y:S02]  /*0240*/  ISETP.GT.AND P4, PT, R0.reuse, 0xb, PT ;  /* 0x0000000b0000780c */ /* 0x040fe40003f84270 */
[----:B------:R-:W-:Y:S01]  /*0250*/  ISETP.GT.AND P5, PT, R0, 0xd, PT ;  /* 0x0000000d0000780c */ /* 0x000fe20003fa4270 */
[----:B------:R-:W-:-:S12]  /*0260*/  @!P6 BRA `(.L_x_26) ;  /* 0x000000000010e947 */ /* 0x000fd80003800000 */
[----:B------:R-:W1:Y:S02]  /*0270*/  LDC.64 R10, c[0x0][0x380] ;  /* 0x0000e000ff0a7b82 */ /* 0x000e640000000a00 */
[----:B-1----:R-:W2:Y:S02]  /*0280*/  LDG.E.64 R8, desc[UR4][R10.64+0x10] ;  /* 0x000010040a087981 */ /* 0x002ea4000c1e1b00 */
[----:B--2---:R-:W-:-:S07]  /*0290*/  DMUL R8, R8, 0.5 ;  /* 0x3fe0000008087828 */ /* 0x004fce0000000000 */
[----:B------:R1:W-:Y:S04]  /*02a0*/  STG.E.64 desc[UR4][R10.64+0x8], R8 ;  /* 0x000008080a007986 */ /* 0x0003e8000c101b04 */
.L_x_26:
[----:B------:R-:W-:-:S13]  /*02b0*/  ISETP.NE.AND P6, PT, R5, RZ, PT ;  /* 0x000000ff0500720c */ /* 0x000fda0003fc5270 */
[----:B------:R-:W-:Y:S05]  /*02c0*/  @!P6 BRA `(.L_x_27) ;  /* 0x000000000010e947 */ /* 0x000fea0003800000 */
[----:B-1----:R-:W1:Y:S02]  /*02d0*/  LDC.64 R10, c[0x0][0x380] ;  /* 0x0000e000ff0a7b82 */ /* 0x002e640000000a00 */
[----:B-1----:R-:W2:Y:S02]  /*02e0*/  LDG.E.64 R8, desc[UR4][R10.64+0x20] ;  /* 0x000020040a087981 */ /* 0x002ea4000c1e1b00 */
[----:B--2---:R-:W-:-:S07]  /*02f0*/  DMUL R8, R8, 0.5 ;  /* 0x3fe0000008087828 */ /* 0x004fce0000000000 */
[----:B------:R2:W-:Y:S04]  /*0300*/  STG.E.64 desc[UR4][R10.64+0x18], R8 ;  /* 0x000018080a007986 */ /* 0x0005e8000c101b04 */
.L_x_27:
[----:B------:R-:W-:Y:S05]  /*0310*/  @!P1 BRA `(.L_x_28) ;  /* 0x0000000000109947 */ /* 0x000fea0003800000 */
[----:B-12---:R-:W1:Y:S02]  /*0320*/  LDC.64 R10, c[0x0][0x380] ;  /* 0x0000e000ff0a7b82 */ /* 0x006e640000000a00 */
[----:B-1----:R-:W2:Y:S02]  /*0330*/  LDG.E.64 R8, desc[UR4][R10.64+0x30] ;  /* 0x000030040a087981 */ /* 0x002ea4000c1e1b00 */
[----:B--2---:R-:W-:-:S07]  /*0340*/  DMUL R8, R8, 0.5 ;  /* 0x3fe0000008087828 */ /* 0x004fce0000000000 */
[----:B------:R3:W-:Y:S04]  /*0350*/  STG.E.64 desc[UR4][R10.64+0x28], R8 ;  /* 0x000028080a007986 */ /* 0x0007e8000c101b04 */
.L_x_28:
[----:B------:R-:W-:Y:S05]  /*0360*/  @!P2 BRA `(.L_x_29) ;  /* 0x000000000010a947 */ /* 0x000fea0003800000 */
[----:B-123--:R-:W1:Y:S02]  /*0370*/  LDC.64 R10, c[0x0][0x380] ;  /* 0x0000e000ff0a7b82 */ /* 0x00ee640000000a00 */
[----:B-1----:R-:W2:Y:S02]  /*0380*/  LDG.E.64 R8, desc[UR4][R10.64+0x40] ;  /* 0x000040040a087981 */ /* 0x002ea4000c1e1b00 */
[----:B--2---:R-:W-:-:S07]  /*0390*/  DMUL R8, R8, 0.5 ;  /* 0x3fe0000008087828 */ /* 0x004fce0000000000 */
[----:B------:R4:W-:Y:S04]  /*03a0*/  STG.E.64 desc[UR4][R10.64+0x38], R8 ;  /* 0x000038080a007986 */ /* 0x0009e8000c101b04 */
.L_x_29:
[----:B------:R-:W-:Y:S05]  /*03b0*/  @!P3 BRA `(.L_x_30) ;  /* 0x000000000010b947 */ /* 0x000fea0003800000 */
[----:B-1234-:R-:W1:Y:S02]  /*03c0*/  LDC.64 R10, c[0x0][0x380] ;  /* 0x0000e000ff0a7b82 */ /* 0x01ee640000000a00 */
[----:B-1----:R-:W2:Y:S02]  /*03d0*/  LDG.E.64 R8, desc[UR4][R10.64+0x50] ;  /* 0x000050040a087981 */ /* 0x002ea4000c1e1b00 */
[----:B--2---:R-:W-:-:S07]  /*03e0*/  DMUL R8, R8, 0.5 ;  /* 0x3fe0000008087828 */ /* 0x004fce0000000000 */
[----:B------:R1:W-:Y:S04]  /*03f0*/  STG.E.64 desc[UR4][R10.64+0x48], R8 ;  /* 0x000048080a007986 */ /* 0x0003e8000c101b04 */
.L_x_30:
[----:B------:R-:W-:Y:S05]  /*0400*/  @!P4 BRA `(.L_x_31) ;  /* 0x000000000010c947 */ /* 0x000fea0003800000 */
[----:B-1234-:R-:W1:Y:S02]  /*0410*/  LDC.64 R10, c[0x0][0x380] ;  /* 0x0000e000ff0a7b82 */ /* 0x01ee640000000a00 */
[----:B-1----:R-:W2:Y:S02]  /*0420*/  LDG.E.64 R8, desc[UR4][R10.64+0x60] ;  /* 0x000060040a087981 */ /* 0x002ea4000c1e1b00 */
[----:B--2---:R-:W-:-:S07]  /*0430*/  DMUL R8, R8, 0.5 ;  /* 0x3fe0000008087828 */ /* 0x004fce0000000000 */
[----:B------:R1:W-:Y:S04]  /*0440*/  STG.E.64 desc[UR4][R10.64+0x58], R8 ;  /* 0x000058080a007986 */ /* 0x0003e8000c101b04 */
.L_x_31:
[----:B------:R-:W-:Y:S05]  /*0450*/  @!P5 BRA `(.L_x_32) ;  /* 0x000000000010d947 */ /* 0x000fea0003800000 */
[----:B-1234-:R-:W1:Y:S02]  /*0460*/  LDC.64 R10, c[0x0][0x380] ;  /* 0x0000e000ff0a7b82 */ /* 0x01ee640000000a00 */
[----:B-1----:R-:W2:Y:S02]  /*0470*/  LDG.E.64 R8, desc[UR4][R10.64+0x70] ;  /* 0x000070040a087981 */ /* 0x002ea4000c1e1b00 */
[----:B--2---:R-:W-:-:S07]  /*0480*/  DMUL R8, R8, 0.5 ;  /* 0x3fe0000008087828 */ /* 0x004fce0000000000 */
[----:B------:R1:W-:Y:S04]  /*0490*/  STG.E.64 desc[UR4][R10.64+0x68], R8 ;  /* 0x000068080a007986 */ /* 0x0003e8000c101b04 */
.L_x_32:
[----:B01234-:R-:W2:Y:S01]  /*04a0*/  @P0 LDG.E.64 R8, desc[UR4][R6.64+0x80] ;  /* 0x0000800406080981 */ /* 0x01fea2000c1e1b00 */
[----:B------:R-:W-:Y:S01]  /*04b0*/  LOP3.LUT R22, R3, 0x7ffffff8, RZ, 0xc0, !PT ;  /* 0x7ffffff803167812 */ /* 0x000fe200078ec0ff */
[----:B------:R-:W-:-:S03]  /*04c0*/  IMAD.MOV.U32 R5, RZ, RZ, 0x17 ;  /* 0x00000017ff057424 */ /* 0x000fc600078e00ff */
[----:B------:R-:W-:Y:S01]  /*04d0*/  IADD3 R22, PT, PT, -R22, 0x8, RZ ;  /* 0x0000000816167810 */ /* 0x000fe20007ffe1ff */
[----:B--2---:R-:W-:-:S07]  /*04e0*/  @P0 DMUL R8, R8, 0.5 ;  /* 0x3fe0000008080828 */ /* 0x004fce0000000000 */
[----:B------:R0:W-:Y:S01]  /*04f0*/  @P0 STG.E.64 desc[UR4][R6.64+0x78], R8 ;  /* 0x0000780806000986 */ /* 0x0001e2000c101b04 */
[----:B------:R-:W-:-:S13]  /*0500*/  ISETP.NE.AND P0, PT, R22, RZ, PT ;  /* 0x000000ff1600720c */ /* 0x000fda0003f05270 */
[----:B0-----:R-:W-:Y:S05]  /*0510*/  @!P0 BRA `(.L_x_33) ;  /* 0x0000000000bc8947 */ /* 0x001fea0003800000 */
[----:B------:R-:W0:Y:S08]  /*0520*/  LDC R0, c[0x0][0x390] ;  /* 0x0000e400ff007b82 */ /* 0x000e300000000800 */
[----:B------:R-:W1:Y:S02]  /*0530*/  LDC.64 R18, c[0x0][0x380] ;  /* 0x0000e000ff127b82 */ /* 0x000e640000000a00 */
.L_x_34:
[C---:B0-----:R-:W-:Y:S02]  /*0540*/  VIADD R7, R5.reuse, 0xfffffffa ;  /* 0xfffffffa05077836 */ /* 0x041fe40000000000 */
[----:B------:R-:W-:-:S03]  /*0550*/  VIADD R9, R5, 0xfffffffc ;  /* 0xfffffffc05097836 */ /* 0x000fc60000000000 */
[-C--:B0-----:R-:W-:Y:S01]  /*0560*/  ISETP.GE.AND P6, PT, R7, R0.reuse, PT ;  /* 0x000000000700720c */ /* 0x081fe20003fc6270 */
[----:B------:R-:W-:Y:S01]  /*0570*/  VIADD R7, R5, 0xfffffff9 ;  /* 0xfffffff905077836 */ /* 0x000fe20000000000 */
[----:B------:R-:W-:-:S03]  /*0580*/  ISETP.GE.AND P5, PT, R9, R0, PT ;  /* 0x000000000900720c */ /* 0x000fc60003fa6270 */
[----:B-1----:R-:W-:-:S08]  /*0590*/  IMAD.WIDE.U32 R6, R7, 0x8, R18 ;  /* 0x0000000807067825 */ /* 0x002fd000078e0012 */
[----:B------:R-:W2:Y:S04]  /*05a0*/  @!P6 LDG.E.64 R24, desc[UR4][R6.64+0x10] ;  /* 0x000010040618e981 */ /* 0x000ea8000c1e1b00 */
[----:B------:R-:W3:Y:S01]  /*05b0*/  @!P5 LDG.E.64 R8, desc[UR4][R6.64+0x20] ;  /* 0x000020040608d981 */ /* 0x000ee2000c1e1b00 */
[C---:B------:R-:W-:Y:S01]  /*05c0*/  VIADD R13, R5.reuse, 0x2 ;  /* 0x00000002050d7836 */ /* 0x040fe20000000000 */
[C---:B------:R-:W-:Y:S01]  /*05d0*/  ISETP.GE.AND P3, PT, R5.reuse, R0, PT ;  /* 0x000000000500720c */ /* 0x040fe20003f66270 */
[----:B------:R-:W-:-:S03]  /*05e0*/  VIADD R11, R5, 0xfffffffe ;  /* 0xfffffffe050b7836 */ /* 0x000fc60000000000 */
[-C--:B------:R-:W-:Y:S01]  /*05f0*/  ISETP.GE.AND P2, PT, R13, R0.reuse, PT ;  /* 0x000000000d00720c */ /* 0x080fe20003f46270 */
[----:B------:R-:W-:Y:S01]  /*0600*/  VIADD R13, R5, 0x6 ;  /* 0x00000006050d7836 */ /* 0x000fe20000000000 */
[----:B------:R-:W-:Y:S01]  /*0610*/  ISETP.GE.AND P4, PT, R11, R0, PT ;  /* 0x000000000b00720c */ /* 0x000fe20003f86270 */
[----:B------:R-:W-:-:S03]  /*0620*/  VIADD R11, R5, 0x4 ;  /* 0x00000004050b7836 */ /* 0x000fc60000000000 */
[-C--:B------:R-:W-:Y:S02]  /*0630*/  ISETP.GE.AND P0, PT, R13, R0.reuse, PT ;  /* 0x000000000d00720c */ /* 0x080fe40003f06270 */
[----:B------:R-:W-:Y:S01]  /*0640*/  ISETP.GE.AND P1, PT, R11, R0, PT ;  /* 0x000000000b00720c */ /* 0x000fe20003f26270 */
[----:B------:R-:W-:-:S06]  /*0650*/  VIADD R11, R5, 0x8 ;  /* 0x00000008050b7836 */ /* 0x000fcc0000000000 */
[----:B------:R-:W4:Y:S04]  /*0660*/  @!P4 LDG.E.64 R20, desc[UR4][R6.64+0x30] ;  /* 0x000030040614c981 */ /* 0x000f28000c1e1b00 */
[----:B------:R-:W5:Y:S04]  /*0670*/  @!P0 LDG.E.64 R14, desc[UR4][R6.64+0x70] ;  /* 0x00007004060e8981 */ /* 0x000f68000c1e1b00 */
[----:B------:R-:W4:Y:S01]  /*0680*/  @!P1 LDG.E.64 R12, desc[UR4][R6.64+0x60] ;  /* 0x00006004060c9981 */ /* 0x000f22000c1e1b00 */
[----:B--2---:R-:W-:Y:S02]  /*0690*/  @!P6 DMUL R24, R24, 0.5 ;  /* 0x3fe000001818e828 */ /* 0x004fe40000000000 */
[----:B---3--:R-:W-:Y:S01]  /*06a0*/  @!P5 DMUL R26, R8, 0.5 ;  /* 0x3fe00000081ad828 */ /* 0x008fe20000000000 */
[----:B------:R-:W2:Y:S04]  /*06b0*/  @!P3 LDG.E.64 R8, desc[UR4][R6.64+0x40] ;  /* 0x000040040608b981 */ /* 0x000ea8000c1e1b00 */
[----:B------:R3:W-:Y:S01]  /*06c0*/  @!P6 STG.E.64 desc[UR4][R6.64+0x8], R24 ;  /* 0x000008180600e986 */ /* 0x0007e2000c101b04 */
[----:B------:R-:W-:-:S03]  /*06d0*/  ISETP.GE.AND P6, PT, R11, R0, PT ;  /* 0x000000000b00720c */ /* 0x000fc60003fc6270 */
[----:B------:R-:W3:Y:S01]  /*06e0*/  @!P2 LDG.E.64 R10, desc[UR4][R6.64+0x50] ;  /* 0x00005004060aa981 */ /* 0x000ee2000c1e1b00 */
[----:B------:R-:W-:-:S03]  /*06f0*/  VIADD R22, R22, 0x8 ;  /* 0x0000000816167836 */ /* 0x000fc60000000000 */
[----:B------:R0:W-:Y:S06]  /*0700*/  @!P5 STG.E.64 desc[UR4][R6.64+0x18], R26 ;  /* 0x0000181a0600d986 */ /* 0x0001ec000c101b04 */
[----:B------:R-:W3:Y:S01]  /*0710*/  @!P6 LDG.E.64 R16, desc[UR4][R6.64+0x80] ;  /* 0x000080040610e981 */ /* 0x000ee2000c1e1b00 */
[----:B-----5:R-:W-:-:S07]  /*0720*/  @!P0 DMUL R14, R14, 0.5 ;  /* 0x3fe000000e0e8828 */ /* 0x020fce0000000000 */
[----:B------:R0:W-:Y:S01]  /*0730*/  @!P0 STG.E.64 desc[UR4][R6.64+0x68], R14 ;  /* 0x0000680e06008986 */ /* 0x0001e2000c101b04 */
[----:B------:R-:W-:Y:S01]  /*0740*/  ISETP.NE.AND P0, PT, R22, RZ, PT ;  /* 0x000000ff1600720c */ /* 0x000fe20003f05270 */
[----:B----4-:R-:W-:Y:S02]  /*0750*/  @!P4 DMUL R20, R20, 0.5 ;  /* 0x3fe000001414c828 */ /* 0x010fe40000000000 */
[----:B------:R-:W-:Y:S01]  /*0760*/  @!P1 DMUL R12, R12, 0.5 ;  /* 0x3fe000000c0c9828 */ /* 0x000fe20000000000 */
[----:B------:R-:W-:-:S04]  /*0770*/  IADD3 R5, PT, PT, R5, 0x10, RZ ;  /* 0x0000001005057810 */ /* 0x000fc80007ffe0ff */
[----:B------:R0:W-:Y:S04]  /*0780*/  @!P4 STG.E.64 desc[UR4][R6.64+0x28], R20 ;  /* 0x000028140600c986 */ /* 0x0001e8000c101b04 */
[----:B------:R0:W-:Y:S01]  /*0790*/  @!P1 STG.E.64 desc[UR4][R6.64+0x58], R12 ;  /* 0x0000580c06009986 */ /* 0x0001e2000c101b04 */
[----:B--2---:R-:W-:Y:S02]  /*07a0*/  @!P3 DMUL R8, R8, 0.5 ;  /* 0x3fe000000808b828 */ /* 0x004fe40000000000 */
[----:B---3--:R-:W-:-:S05]  /*07b0*/  @!P2 DMUL R10, R10, 0.5 ;  /* 0x3fe000000a0aa828 */ /* 0x008fca0000000000 */
[----:B------:R0:W-:Y:S01]  /*07c0*/  @!P3 STG.E.64 desc[UR4][R6.64+0x38], R8 ;  /* 0x000038080600b986 */ /* 0x0001e2000c101b04 */
[----:B------:R-:W-:-:S03]  /*07d0*/  @!P6 DMUL R16, R16, 0.5 ;  /* 0x3fe000001010e828 */ /* 0x000fc60000000000 */
[----:B------:R0:W-:Y:S04]  /*07e0*/  @!P2 STG.E.64 desc[UR4][R6.64+0x48], R10 ;  /* 0x0000480a0600a986 */ /* 0x0001e8000c101b04 */
[----:B------:R0:W-:Y:S01]  /*07f0*/  @!P6 STG.E.64 desc[UR4][R6.64+0x78], R16 ;  /* 0x000078100600e986 */ /* 0x0001e2000c101b04 */
[----:B------:R-:W-:Y:S05]  /*0800*/  @P0 BRA `(.L_x_34) ;  /* 0xfffffffc004c0947 */ /* 0x000fea000383ffff */
.L_x_33:
[----:B------:R-:W-:-:S07]  /*0810*/  VIADD R5, R5, 0xfffffff9 ;  /* 0xfffffff905057836 */ /* 0x000fce0000000000 */
.L_x_25:
[----:B------:R-:W-:-:S13]  /*0820*/  ISETP.NE.AND P0, PT, R4, RZ, PT ;  /* 0x000000ff0400720c */ /* 0x000fda0003f05270 */
[----:B------:R-:W-:Y:S05]  /*0830*/  @!P0 BRA `(.L_x_23) ;  /* 0x0000000000d88947 */ /* 0x000fea0003800000 */
[----:B------:R-:W-:-:S13]  /*0840*/  ISETP.GE.U32.AND P0, PT, R4, 0x4, PT ;  /* 0x000000040400780c */ /* 0x000fda0003f06070 */
[----:B------:R-:W-:Y:S05]  /*0850*/  @!P0 BRA `(.L_x_35) ;  /* 0x0000000000688947 */ /* 0x000fea0003800000 */
[C---:B0-----:R-:W-:Y:S02]  /*0860*/  VIADD R7, R5.reuse, 0x1 ;  /* 0x0000000105077836 */ /* 0x041fe40000000000 */
[C---:B------:R-:W-:Y:S02]  /*0870*/  VIADD R9, R5.reuse, 0x3 ;  /* 0x0000000305097836 */ /* 0x040fe40000000000 */
[----:B------:R-:W-:Y:S01]  /*0880*/  VIADD R11, R5, 0x5 ;  /* 0x00000005050b7836 */ /* 0x000fe20000000000 */
[-C--:B------:R-:W-:Y:S01]  /*0890*/  ISETP.GE.AND P0, PT, R7, R0.reuse, PT ;  /* 0x000000000700720c */ /* 0x080fe20003f06270 */
[----:B------:R-:W-:Y:S01]  /*08a0*/  VIADD R13, R5, 0x7 ;  /* 0x00000007050d7836 */ /* 0x000fe20000000000 */
[-C--:B------:R-:W-:Y:S01]  /*08b0*/  ISETP.GE.AND P1, PT, R9, R0.reuse, PT ;  /* 0x000000000900720c */ /* 0x080fe20003f26270 */
[----:B------:R-:W-:Y:S01]  /*08c0*/  IMAD.WIDE.U32 R8, R5, 0x8, R18 ;  /* 0x0000000805087825 */ /* 0x000fe200078e0012 */
[-C--:B------:R-:W-:Y:S02]  /*08d0*/  ISETP.GE.AND P2, PT, R11, R0.reuse, PT ;  /* 0x000000000b00720c */ /* 0x080fe40003f46270 */
[----:B------:R-:W-:-:S07]  /*08e0*/  ISETP.GE.AND P3, PT, R13, R0, PT ;  /* 0x000000000d00720c */ /* 0x000fce0003f66270 */
[----:B------:R-:W-:Y:S06]  /*08f0*/  @P0 BRA `(.L_x_36) ;  /* 0x00000000000c0947 */ /* 0x000fec0003800000 */
[----:B------:R-:W2:Y:S02]  /*0900*/  LDG.E.64 R6, desc[UR4][R8.64+0x10] ;  /* 0x0000100408067981 */ /* 0x000ea4000c1e1b00 */
[----:B--2---:R-:W-:-:S07]  /*0910*/  DMUL R6, R6, 0.5 ;  /* 0x3fe0000006067828 */ /* 0x004fce0000000000 */
[----:B------:R0:W-:Y:S04]  /*0920*/  STG.E.64 desc[UR4][R8.64+0x8], R6 ;  /* 0x0000080608007986 */ /* 0x0001e8000c101b04 */
.L_x_36:
[----:B------:R-:W-:Y:S05]  /*0930*/  @P1 BRA `(.L_x_37) ;  /* 0x00000000000c1947 */ /* 0x000fea0003800000 */
[----:B0-----:R-:W2:Y:S02]  /*0940*/  LDG.E.64 R6, desc[UR4][R8.64+0x20] ;  /* 0x0000200408067981 */ /* 0x001ea4000c1e1b00 */
[----:B--2---:R-:W-:-:S07]  /*0950*/  DMUL R6, R6, 0.5 ;  /* 0x3fe0000006067828 */ /* 0x004fce0000000000 */
[----:B------:R1:W-:Y:S04]  /*0960*/  STG.E.64 desc[UR4][R8.64+0x18], R6 ;  /* 0x0000180608007986 */ /* 0x0003e8000c101b04 */
.L_x_37:
[----:B------:R-:W-:Y:S05]  /*0970*/  @P2 BRA `(.L_x_38) ;  /* 0x00000000000c2947 */ /* 0x000fea0003800000 */
[----:B01----:R-:W2:Y:S02]  /*0980*/  LDG.E.64 R6, desc[UR4][R8.64+0x30] ;  /* 0x0000300408067981 */ /* 0x003ea4000c1e1b00 */
[----:B--2---:R-:W-:-:S07]  /*0990*/  DMUL R6, R6, 0.5 ;  /* 0x3fe0000006067828 */ /* 0x004fce0000000000 */
[----:B------:R2:W-:Y:S04]  /*09a0*/  STG.E.64 desc[UR4][R8.64+0x28], R6 ;  /* 0x0000280608007986 */ /* 0x0005e8000c101b04 */
.L_x_38:
[----:B------:R-:W-:Y:S05]  /*09b0*/  @P3 BRA `(.L_x_39) ;  /* 0x00000000000c3947 */ /* 0x000fea0003800000 */
[----:B012---:R-:W2:Y:S02]  /*09c0*/  LDG.E.64 R6, desc[UR4][R8.64+0x40] ;  /* 0x0000400408067981 */ /* 0x007ea4000c1e1b00 */
[----:B--2---:R-:W-:-:S07]  /*09d0*/  DMUL R6, R6, 0.5 ;  /* 0x3fe0000006067828 */ /* 0x004fce0000000000 */
[----:B------:R3:W-:Y:S04]  /*09e0*/  STG.E.64 desc[UR4][R8.64+0x38], R6 ;  /* 0x0000380608007986 */ /* 0x0007e8000c101b04 */
.L_x_39:
[----:B------:R-:W-:-:S07]  /*09f0*/  VIADD R5, R5, 0x8 ;  /* 0x0000000805057836 */ /* 0x000fce0000000000 */
.L_x_35:
[----:B------:R-:W-:-:S13]  /*0a00*/  LOP3.LUT P0, R3, R3, 0x3, RZ, 0xc0, !PT ;  /* 0x0000000303037812 */ /* 0x000fda000780c0ff */
[----:B------:R-:W-:Y:S05]  /*0a10*/  @!P0 BRA `(.L_x_23) ;  /* 0x0000000000608947 */ /* 0x000fea0003800000 */
[----:B------:R-:W-:-:S13]  /*0a20*/  ISETP.NE.AND P0, PT, R3, 0x1, PT ;  /* 0x000000010300780c */ /* 0x000fda0003f05270 */
[----:B------:R-:W-:Y:S05]  /*0a30*/  @!P0 BRA `(.L_x_40) ;  /* 0x0000000000388947 */ /* 0x000fea0003800000 */
[C---:B------:R-:W-:Y:S02]  /*0a40*/  VIADD R3, R5.reuse, 0x1 ;  /* 0x0000000105037836 */ /* 0x040fe40000000000 */
[C---:B0123--:R-:W-:Y:S02]  /*0a50*/  VIADD R7, R5.reuse, 0x3 ;  /* 0x0000000305077836 */ /* 0x04ffe40000000000 */
[----:B------:R-:W-:Y:S01]  /*0a60*/  IMAD.WIDE.U32 R8, R5, 0x8, R18 ;  /* 0x0000000805087825 */ /* 0x000fe200078e0012 */
[-C--:B------:R-:W-:Y:S02]  /*0a70*/  ISETP.GE.AND P0, PT, R3, R0.reuse, PT ;  /* 0x000000000300720c */ /* 0x080fe40003f06270 */
[----:B------:R-:W-:-:S11]  /*0a80*/  ISETP.GE.AND P1, PT, R7, R0, PT ;  /* 0x000000000700720c */ /* 0x000fd60003f26270 */
[----:B------:R-:W-:Y:S05]  /*0a90*/  @P0 BRA `(.L_x_41) ;  /* 0x00000000000c0947 */ /* 0x000fea0003800000 */
[----:B------:R-:W2:Y:S02]  /*0aa0*/  LDG.E.64 R6, desc[UR4][R8.64+0x10] ;  /* 0x0000100408067981 */ /* 0x000ea4000c1e1b00 */
[----:B--2---:R-:W-:-:S07]  /*0ab0*/  DMUL R6, R6, 0.5 ;  /* 0x3fe0000006067828 */ /* 0x004fce0000000000 */
[----:B------:R0:W-:Y:S04]  /*0ac0*/  STG.E.64 desc[UR4][R8.64+0x8], R6 ;  /* 0x0000080608007986 */ /* 0x0001e8000c101b04 */
.L_x_41:
[----:B------:R-:W-:Y:S05]  /*0ad0*/  @P1 BRA `(.L_x_42) ;  /* 0x00000000000c1947 */ /* 0x000fea0003800000 */
[----:B0-----:R-:W2:Y:S02]  /*0ae0*/  LDG.E.64 R6, desc[UR4][R8.64+0x20] ;  /* 0x0000200408067981 */ /* 0x001ea4000c1e1b00 */
[----:B--2---:R-:W-:-:S07]  /*0af0*/  DMUL R6, R6, 0.5 ;  /* 0x3fe0000006067828 */ /* 0x004fce0000000000 */
[----:B------:R1:W-:Y:S04]  /*0b00*/  STG.E.64 desc[UR4][R8.64+0x18], R6 ;  /* 0x0000180608007986 */ /* 0x0003e8000c101b04 */
.L_x_42:
[----:B------:R-:W-:-:S07]  /*0b10*/  VIADD R5, R5, 0x4 ;  /* 0x0000000405057836 */ /* 0x000fce0000000000 */
.L_x_40:
[----:B------:R-:W-:Y:S01]  /*0b20*/  VIADD R3, R5, 0x1 ;  /* 0x0000000105037836 */ /* 0x000fe20000000000 */
[----:B------:R-:W-:-:S04]  /*0b30*/  LOP3.LUT P0, RZ, R2, 0x2, RZ, 0xc0, !PT ;  /* 0x0000000202ff7812 */ /* 0x000fc8000780c0ff */
[----:B------:R-:W-:-:S13]  /*0b40*/  ISETP.GE.OR P0, PT, R3, R0, P0 ;  /* 0x000000000300720c */ /* 0x000fda0000706670 */
[----:B------:R-:W-:Y:S05]  /*0b50*/  @P0 BRA `(.L_x_23) ;  /* 0x0000000000100947 */ /* 0x000fea0003800000 */
[----:B------:R-:W-:-:S05]  /*0b60*/  IMAD.WIDE.U32 R18, R5, 0x8, R18 ;  /* 0x0000000805127825 */ /* 0x000fca00078e0012 */
[----:B------:R-:W4:Y:S02]  /*0b70*/  LDG.E.64 R2, desc[UR4][R18.64+0x10] ;  /* 0x0000100412027981 */ /* 0x000f24000c1e1b00 */
[----:B----4-:R-:W-:-:S07]  /*0b80*/  DMUL R2, R2, 0.5 ;  /* 0x3fe0000002027828 */ /* 0x010fce0000000000 */
[----:B------:R4:W-:Y:S04]  /*0b90*/  STG.E.64 desc[UR4][R18.64+0x8], R2 ;  /* 0x0000080212007986 */ /* 0x0009e8000c101b04 */
.L_x_23:
[----:B------:R-:W-:-:S13]  /*0ba0*/  ISETP.GE.AND P0, PT, R0, 0x4, PT ;  /* 0x000000040000780c */ /* 0x000fda0003f06270 */
[----:B------:R-:W-:Y:S05]  /*0bb0*/  @!P0 EXIT ;  /* 0x000000000000894d */ /* 0x000fea0003800000 */
[----:B----4-:R-:W4:Y:S01]  /*0bc0*/  LDC.64 R2, c[0x0][0x380] ;  /* 0x0000e000ff027b82 */ /* 0x010f220000000a00 */
[----:B------:R-:W-:Y:S01]  /*0bd0*/  VIADD R0, R0, 0xfffffffc ;  /* 0xfffffffc00007836 */ /* 0x000fe20000000000 */
[----:B------:R-:W-:-:S04]  /*0be0*/  MOV R5, 0x3 ;  /* 0x0000000300057802 */ /* 0x000fc80000000f00 */
[C---:B------:R-:W-:Y:S02]  /*0bf0*/  ISETP.GE.U32.AND P0, PT, R0.reuse, 0x1e, PT ;  /* 0x0000001e0000780c */ /* 0x040fe40003f06070 */
[----:B------:R-:W-:-:S04]  /*0c00*/  LEA.HI R0, R0, 0x1, RZ, 0x1f ;  /* 0x0000000100007811 */ /* 0x000fc800078ff8ff */
[----:B------:R-:W-:-:S07]  /*0c10*/  LOP3.LUT R4, R0, 0xf, RZ, 0xc0, !PT ;  /* 0x0000000f00047812 */ /* 0x000fce00078ec0ff */
[----:B------:R-:W-:Y:S05]  /*0c20*/  @!P0 BRA `(.L_x_43) ;  /* 0x0000000400448947 */ /* 0x000fea0003800000 */
[----:B0123--:R-:W-:Y:S01]  /*0c30*/  IMAD.MOV.U32 R6, RZ, RZ, 0x88 ;  /* 0x00000088ff067424 */ /* 0x00ffe200078e00ff */
[----:B------:R-:W-:Y:S01]  /*0c40*/  LOP3.LUT R28, R0, 0x7ffffff0, RZ, 0xc0, !PT ;  /* 0x7ffffff0001c7812 */ /* 0x000fe200078ec0ff */
[----:B------:R-:W-:Y:S02]  /*0c50*/  IMAD.MOV.U32 R7, RZ, RZ, 0x0 ;  /* 0x00000000ff077424 */ /* 0x000fe400078e00ff */
[----:B------:R-:W-:Y:S02]  /*0c60*/  IMAD.MOV.U32 R5, RZ, RZ, RZ ;  /* 0x000000ffff057224 */ /* 0x000fe400078e00ff */
[----:B----4-:R-:W-:-:S04]  /*0c70*/  IMAD.WIDE.U32 R6, R2, 0x1, R6 ;  /* 0x0000000102067825 */ /* 0x010fc800078e0006 */
[----:B------:R-:W-:Y:S02]  /*0c80*/  IMAD.IADD R9, R7, 0x1, R3 ;  /* 0x0000000107097824 */ /* 0x000fe400078e0203 */
[----:B------:R-:W-:Y:S02]  /*0c90*/  IMAD.MOV.U32 R8, RZ, RZ, R6 ;  /* 0x000000ffff087224 */ /* 0x000fe400078e0006 */
[----:B------:R-:W-:-:S07]  /*0ca0*/  IMAD.MOV R28, RZ, RZ, -R28 ;  /* 0x000000ffff1c7224 */ /* 0x000fce00078e0a1c */
.L_x_44:
[----:B-1----:R-:W-:Y:S02]  /*0cb0*/  IMAD.MOV.U32 R6, RZ, RZ, R8 ;  /* 0x000000ffff067224 */ /* 0x002fe400078e0008 */
[----:B------:R-:W-:-:S05]  /*0cc0*/  IMAD.MOV.U32 R7, RZ, RZ, R9 ;  /* 0x000000ffff077224 */ /* 0x000fca00078e0009 */
[----:B------:R-:W2:Y:S04]  /*0cd0*/  LDG.E.64 R16, desc[UR4][R6.64+-0x78] ;  /* 0xffff880406107981 */ /* 0x000ea8000c1e1b00 */
[----:B------:R-:W2:Y:S04]  /*0ce0*/  LDG.E.64 R8, desc[UR4][R6.64+-0x70] ;  /* 0xffff900406087981 */ /* 0x000ea8000c1e1b00 */
[----:B------:R-:W3:Y:S04]  /*0cf0*/  LDG.E.64 R14, desc[UR4][R6.64+-0x68] ;  /* 0xffff9804060e7981 */ /* 0x000ee8000c1e1b00 */
[----:B------:R-:W3:Y:S04]  /*0d00*/  LDG.E.64 R10, desc[UR4][R6.64+-0x60] ;  /* 0xffffa004060a7981 */ /* 0x000ee8000c1e1b00 */
[----:B------:R-:W4:Y:S04]  /*0d10*/  LDG.E.64 R20, desc[UR4][R6.64+-0x58] ;  /* 0xffffa80406147981 */ /* 0x000f28000c1e1b00 */
[----:B------:R-:W4:Y:S04]  /*0d20*/  LDG.E.64 R12, desc[UR4][R6.64+-0x50] ;  /* 0xffffb004060c7981 */ /* 0x000f28000c1e1b00 */
[----:B------:R-:W5:Y:S04]  /*0d30*/  LDG.E.64 R18, desc[UR4][R6.64+-0x48] ;  /* 0xffffb80406127981 */ /* 0x000f68000c1e1b00 */
[----:B------:R-:W5:Y:S04]  /*0d40*/  LDG.E.64 R24, desc[UR4][R6.64+-0x40] ;  /* 0xffffc00406187981 */ /* 0x000f68000c1e1b00 */
[----:B------:R-:W5:Y:S04]  /*0d50*/  LDG.E.64 R22, desc[UR4][R6.64+-0x28] ;  /* 0xffffd80406167981 */ /* 0x000f68000c1e1b00 */
[----:B------:R-:W5:Y:S01]  /*0d60*/  LDG.E.64 R26, desc[UR4][R6.64+-0x18] ;  /* 0xffffe804061a7981 */ /* 0x000f62000c1e1b00 */
[----:B--2---:R-:W-:-:S03]  /*0d70*/  DFMA R16, R16, 0.5, R8 ;  /* 0x3fe000001010782b */ /* 0x004fc60000000008 */
[----:B------:R-:W2:Y:S01]  /*0d80*/  LDG.E.64 R8, desc[UR4][R6.64+-0x20] ;  /* 0xffffe00406087981 */ /* 0x000ea2000c1e1b00 */
[----:B---3--:R-:W-:-:S03]  /*0d90*/  DFMA R14, R14, 0.5, R10 ;  /* 0x3fe000000e0e782b */ /* 0x008fc6000000000a */
[----:B------:R-:W3:Y:S01]  /*0da0*/  LDG.E.64 R10, desc[UR4][R6.64+-0x38] ;  /* 0xffffc804060a7981 */ /* 0x000ee2000c1e1b00 */
[----:B----4-:R-:W-:-:S03]  /*0db0*/  DFMA R20, R20, 0.5, R12 ;  /* 0x3fe000001414782b */ /* 0x010fc6000000000c */
[----:B------:R-:W3:Y:S01]  /*0dc0*/  LDG.E.64 R12, desc[UR4][R6.64+-0x30] ;  /* 0xffffd004060c7981 */ /* 0x000ee2000c1e1b00 */
[----:B-----5:R-:W-:-:S03]  /*0dd0*/  DFMA R24, R18, 0.5, R24 ;  /* 0x3fe000001218782b */ /* 0x020fc60000000018 */
[----:B------:R-:W4:Y:S01]  /*0de0*/  LDG.E.64 R18, desc[UR4][R6.64+-0x8] ;  /* 0xfffff80406127981 */ /* 0x000f22000c1e1b00 */
[----:B--2---:R-:W-:-:S03]  /*0df0*/  DFMA R22, R22, 0.5, R8 ;  /* 0x3fe000001616782b */ /* 0x004fc60000000008 */
[----:B------:R-:W4:Y:S01]  /*0e00*/  LDG.E.64 R8, desc[UR4][R6.64] ;  /* 0x0000000406087981 */ /* 0x000f22000c1e1b00 */
[----:B---3--:R-:W-:-:S03]  /*0e10*/  DFMA R10, R10, 0.5, R12 ;  /* 0x3fe000000a0a782b */ /* 0x008fc6000000000c */
[----:B------:R-:W2:Y:S04]  /*0e20*/  LDG.E.64 R12, desc[UR4][R6.64+-0x10] ;  /* 0xfffff004060c7981 */ /* 0x000ea8000c1e1b00 */
[----:B------:R0:W-:Y:S04]  /*0e30*/  STG.E.64 desc[UR4][R6.64+-0x70], R16 ;  /* 0xffff901006007986 */ /* 0x0001e8000c101b04 */
[----:B------:R1:W-:Y:S04]  /*0e40*/  STG.E.64 desc[UR4][R6.64+-0x60], R14 ;  /* 0xffffa00e06007986 */ /* 0x0003e8000c101b04 */
[----:B0-----:R-:W3:Y:S04]  /*0e50*/  LDG.E.64 R16, desc[UR4][R6.64+0x10] ;  /* 0x0000100406107981 */ /* 0x001ee8000c1e1b00 */
[----:B-1----:R-:W5:Y:S01]  /*0e60*/  LDG.E.64 R14, desc[UR4][R6.64+0x20] ;  /* 0x00002004060e7981 */ /* 0x002f62000c1e1b00 */
[----:B----4-:R-:W-:-:S03]  /*0e70*/  DFMA R18, R18, 0.5, R8 ;  /* 0x3fe000001212782b */ /* 0x010fc60000000008 */
[----:B------:R-:W3:Y:S01]  /*0e80*/  LDG.E.64 R8, desc[UR4][R6.64+0x8] ;  /* 0x0000080406087981 */ /* 0x000ee2000c1e1b00 */
[----:B--2---:R-:W-:-:S03]  /*0e90*/  DFMA R26, R26, 0.5, R12 ;  /* 0x3fe000001a1a782b */ /* 0x004fc6000000000c */
[----:B------:R-:W5:Y:S04]  /*0ea0*/  LDG.E.64 R12, desc[UR4][R6.64+0x18] ;  /* 0x00001804060c7981 */ /* 0x000f68000c1e1b00 */
[----:B------:R-:W-:Y:S04]  /*0eb0*/  STG.E.64 desc[UR4][R6.64+-0x30], R10 ;  /* 0xffffd00a06007986 */ /* 0x000fe8000c101b04 */
[----:B------:R0:W-:Y:S04]  /*0ec0*/  STG.E.64 desc[UR4][R6.64+-0x50], R20 ;  /* 0xffffb01406007986 */ /* 0x0001e8000c101b04 */
[----:B0-----:R-:W2:Y:S01]  /*0ed0*/  LDG.E.64 R20, desc[UR4][R6.64+0x30] ;  /* 0x0000300406147981 */ /* 0x001ea2000c1e1b00 */
[----:B---3--:R-:W-:-:S03]  /*0ee0*/  DFMA R8, R8, 0.5, R16 ;  /* 0x3fe000000808782b */ /* 0x008fc60000000010 */
[----:B------:R-:W3:Y:S01]  /*0ef0*/  LDG.E.64 R16, desc[UR4][R6.64+0x40] ;  /* 0x0000400406107981 */ /* 0x000ee2000c1e1b00 */
[----:B-----5:R-:W-:-:S03]  /*0f00*/  DFMA R10, R12, 0.5, R14 ;  /* 0x3fe000000c0a782b */ /* 0x020fc6000000000e */
[----:B------:R-:W2:Y:S04]  /*0f10*/  LDG.E.64 R12, desc[UR4][R6.64+0x28] ;  /* 0x00002804060c7981 */ /* 0x000ea8000c1e1b00 */
[----:B------:R-:W3:Y:S04]  /*0f20*/  LDG.E.64 R14, desc[UR4][R6.64+0x38] ;  /* 0x00003804060e7981 */ /* 0x000ee8000c1e1b00 */
[----:B------:R0:W-:Y:S04]  /*0f30*/  STG.E.64 desc[UR4][R6.64+-0x40], R24 ;  /* 0xffffc01806007986 */ /* 0x0001e8000c101b04 */
[----:B------:R1:W-:Y:S04]  /*0f40*/  STG.E.64 desc[UR4][R6.64+-0x20], R22 ;  /* 0xffffe01606007986 */ /* 0x0003e8000c101b04 */
[----:B0-----:R-:W4:Y:S04]  /*0f50*/  LDG.E.64 R24, desc[UR4][R6.64+0x48] ;  /* 0x0000480406187981 */ /* 0x001f28000c1e1b00 */
[----:B-1----:R-:W5:Y:S01]  /*0f60*/  LDG.E.64 R22, desc[UR4][R6.64+0x60] ;  /* 0x0000600406167981 */ /* 0x002f62000c1e1b00 */
[----:B--2---:R-:W-:-:S03]  /*0f70*/  DFMA R12, R12, 0.5, R20 ;  /* 0x3fe000000c0c782b */ /* 0x004fc60000000014 */
[----:B------:R-:W5:Y:S01]  /*0f80*/  LDG.E.64 R20, desc[UR4][R6.64+0x58] ;  /* 0x0000580406147981 */ /* 0x000f62000c1e1b00 */
[----:B---3--:R-:W-:-:S03]  /*0f90*/  DFMA R14, R14, 0.5, R16 ;  /* 0x3fe000000e0e782b */ /* 0x008fc60000000010 */
[----:B------:R-:W4:Y:S04]  /*0fa0*/  LDG.E.64 R16, desc[UR4][R6.64+0x50] ;  /* 0x0000500406107981 */ /* 0x000f28000c1e1b00 */
[----:B------:R-:W-:Y:S04]  /*0fb0*/  STG.E.64 desc[UR4][R6.64], R18 ;  /* 0x0000001206007986 */ /* 0x000fe8000c101b04 */
[----:B------:R0:W-:Y:S04]  /*0fc0*/  STG.E.64 desc[UR4][R6.64+-0x10], R26 ;  /* 0xfffff01a06007986 */ /* 0x0001e8000c101b04 */
[----:B0-----:R-:W2:Y:S01]  /*0fd0*/  LDG.E.64 R26, desc[UR4][R6.64+0x80] ;  /* 0x00008004061a7981 */ /* 0x001ea2000c1e1b00 */
[----:B-----5:R-:W-:-:S03]  /*0fe0*/  DFMA R18, R20, 0.5, R22 ;  /* 0x3fe000001412782b */ /* 0x020fc60000000016 */
[----:B------:R-:W3:Y:S01]  /*0ff0*/  LDG.E.64 R20, desc[UR4][R6.64+0x68] ;  /* 0x0000680406147981 */ /* 0x000ee2000c1e1b00 */
[----:B----4-:R-:W-:-:S03]  /*1000*/  DFMA R16, R24, 0.5, R16 ;  /* 0x3fe000001810782b */ /* 0x010fc60000000010 */
[----:B------:R-:W3:Y:S04]  /*1010*/  LDG.E.64 R22, desc[UR4][R6.64+0x70] ;  /* 0x0000700406167981 */ /* 0x000ee8000c1e1b00 */
[----:B------:R-:W2:Y:S01]  /*1020*/  LDG.E.64 R24, desc[UR4][R6.64+0x78] ;  /* 0x0000780406187981 */ /* 0x000ea2000c1e1b00 */
[----:B------:R-:W-:-:S05]  /*1030*/  VIADD R28, R28, 0x10 ;  /* 0x000000101c1c7836 */ /* 0x000fca0000000000 */
[----:B------:R-:W-:Y:S01]  /*1040*/  ISETP.NE.AND P0, PT, R28, RZ, PT ;  /* 0x000000ff1c00720c */ /* 0x000fe20003f05270 */
[----:B------:R0:W-:Y:S01]  /*1050*/  STG.E.64 desc[UR4][R6.64+0x10], R8 ;  /* 0x0000100806007986 */ /* 0x0001e2000c101b04 */
[----:B------:R-:W-:-:S03]  /*1060*/  VIADD R5, R5, 0x20 ;  /* 0x0000002005057836 */ /* 0x000fc60000000000 */
[----:B------:R1:W-:Y:S04]  /*1070*/  STG.E.64 desc[UR4][R6.64+0x20], R10 ;  /* 0x0000200a06007986 */ /* 0x0003e8000c101b04 */
[----:B------:R1:W-:Y:S04]  /*1080*/  STG.E.64 desc[UR4][R6.64+0x30], R12 ;  /* 0x0000300c06007986 */ /* 0x0003e8000c101b04 */
[----:B------:R1:W-:Y:S01]  /*1090*/  STG.E.64 desc[UR4][R6.64+0x40], R14 ;  /* 0x0000400e06007986 */ /* 0x0003e2000c101b04 */
[----:B0-----:R-:W-:-:S03]  /*10a0*/  IADD3 R8, P1, PT, R6, 0x100, RZ ;  /* 0x0000010006087810 */ /* 0x001fc60007f3e0ff */
[----:B------:R1:W-:Y:S04]  /*10b0*/  STG.E.64 desc[UR4][R6.64+0x50], R16 ;  /* 0x0000501006007986 */ /* 0x0003e8000c101b04 */
[----:B------:R1:W-:Y:S01]  /*10c0*/  STG.E.64 desc[UR4][R6.64+0x60], R18 ;  /* 0x0000601206007986 */ /* 0x0003e2000c101b04 */
[----:B------:R-:W-:Y:S01]  /*10d0*/  IMAD.X R9, RZ, RZ, R7, P1 ;  /* 0x000000ffff097224 */ /* 0x000fe200008e0607 */
[----:B---3--:R-:W-:Y:S02]  /*10e0*/  DFMA R20, R20, 0.5, R22 ;  /* 0x3fe000001414782b */ /* 0x008fe40000000016 */
[----:B--2---:R-:W-:-:S05]  /*10f0*/  DFMA R24, R24, 0.5, R26 ;  /* 0x3fe000001818782b */ /* 0x004fca000000001a */
[----:B------:R1:W-:Y:S04]  /*1100*/  STG.E.64 desc[UR4][R6.64+0x70], R20 ;  /* 0x0000701406007986 */ /* 0x0003e8000c101b04 */
[----:B------:R1:W-:Y:S01]  /*1110*/  STG.E.64 desc[UR4][R6.64+0x80], R24 ;  /* 0x0000801806007986 */ /* 0x0003e2000c101b04 */
[----:B------:R-:W-:Y:S05]  /*1120*/  @P0 BRA `(.L_x_44) ;  /* 0xfffffff800e00947 */ /* 0x000fea000383ffff */
[----:B------:R-:W-:-:S07]  /*1130*/  IADD3 R5, PT, PT, R5, 0x3, RZ ;  /* 0x0000000305057810 */ /* 0x000fce0007ffe0ff */
.L_x_43:
[----:B------:R-:W-:-:S13]  /*1140*/  ISETP.NE.AND P0, PT, R4, RZ, PT ;  /* 0x000000ff0400720c */ /* 0x000fda0003f05270 */
[----:B------:R-:W-:Y:S05]  /*1150*/  @!P0 EXIT ;  /* 0x000000000000894d */ /* 0x000fea0003800000 */
[----:B------:R-:W-:Y:S02]  /*1160*/  ISETP.GE.U32.AND P0, PT, R4, 0x8, PT ;  /* 0x000000080400780c */ /* 0x000fe40003f06070 */
[----:B-1----:R-:W-:-:S04]  /*1170*/  LOP3.LUT R18, R0, 0x7, RZ, 0xc0, !PT ;  /* 0x0000000700127812 */ /* 0x002fc800078ec0ff */
[----:B------:R-:W-:-:S07]  /*1180*/  ISETP.NE.AND P1, PT, R18, RZ, PT ;  /* 0x000000ff1200720c */ /* 0x000fce0003f25270 */
[----:B------:R-:W-:Y:S06]  /*1190*/  @!P0 BRA `(.L_x_45) ;  /* 0x0000000000908947 */ /* 0x000fec0003800000 */
[----:B0-23--:R-:W0:Y:S02]  /*11a0*/  LDC.64 R8, c[0x0][0x380] ;  /* 0x0000e000ff087b82 */ /* 0x00de240000000a00 */
[----:B0-----:R-:W-:-:S04]  /*11b0*/  IMAD.WIDE R6, R5, 0x8, R8 ;  /* 0x0000000805067825 */ /* 0x001fc800078e0208 */
[----:B------:R-:W-:Y:S01]  /*11c0*/  IMAD.WIDE.U32 R8, R5, 0x8, R8 ;  /* 0x0000000805087825 */ /* 0x000fe200078e0008 */
[----:B------:R-:W2:Y:S04]  /*11d0*/  LDG.E.64 R10, desc[UR4][R6.64+-0x8] ;  /* 0xfffff804060a7981 */ /* 0x000ea8000c1e1b00 */
[----:B------:R-:W2:Y:S04]  /*11e0*/  LDG.E.64 R12, desc[UR4][R8.64] ;  /* 0x00000004080c7981 */ /* 0x000ea8000c1e1b00 */
[----:B------:R-:W3:Y:S04]  /*11f0*/  LDG.E.64 R14, desc[UR4][R8.64+0x10] ;  /* 0x00001004080e7981 */ /* 0x000ee8000c1e1b00 */
[----:B------:R-:W5:Y:S04]  /*1200*/  LDG.E.64 R16, desc[UR4][R8.64+0x20] ;  /* 0x0000200408107981 */ /* 0x000f68000c1e1b00 */
[----:B------:R-:W4:Y:S01]  /*1210*/  LDG.E.64 R20, desc[UR4][R8.64+0x30] ;  /* 0x0000300408147981 */ /* 0x000f22000c1e1b00 */
[----:B--2---:R-:W-:-:S07]  /*1220*/  DFMA R10, R10, 0.5, R12 ;  /* 0x3fe000000a0a782b */ /* 0x004fce000000000c */
[----:B------:R0:W-:Y:S04]  /*1230*/  STG.E.64 desc[UR4][R8.64], R10 ;  /* 0x0000000a08007986 */ /* 0x0001e8000c101b04 */
[----:B------:R-:W3:Y:S02]  /*1240*/  LDG.E.64 R12, desc[UR4][R6.64+0x8] ;  /* 0x00000804060c7981 */ /* 0x000ee4000c1e1b00 */
[----:B---3--:R-:W-:-:S07]  /*1250*/  DFMA R12, R12, 0.5, R14 ;  /* 0x3fe000000c0c782b */ /* 0x008fce000000000e */
[----:B------:R1:W-:Y:S04]  /*1260*/  STG.E.64 desc[UR4][R8.64+0x10], R12 ;  /* 0x0000100c08007986 */ /* 0x0003e8000c101b04 */
[----:B------:R-:W5:Y:S02]  /*1270*/  LDG.E.64 R14, desc[UR4][R6.64+0x18] ;  /* 0x00001804060e7981 */ /* 0x000f64000c1e1b00 */
[----:B-----5:R-:W-:-:S07]  /*1280*/  DFMA R14, R14, 0.5, R16 ;  /* 0x3fe000000e0e782b */ /* 0x020fce0000000010 */
[----:B------:R2:W-:Y:S04]  /*1290*/  STG.E.64 desc[UR4][R8.64+0x20], R14 ;  /* 0x0000200e08007986 */ /* 0x0005e8000c101b04 */
[----:B------:R-:W4:Y:S02]  /*12a0*/  LDG.E.64 R16, desc[UR4][R6.64+0x28] ;  /* 0x0000280406107981 */ /* 0x000f24000c1e1b00 */
[----:B----4-:R-:W-:Y:S02]  /*12b0*/  DFMA R16, R16, 0.5, R20 ;  /* 0x3fe000001010782b */ /* 0x010fe40000000014 */
[----:B------:R-:W3:Y:S05]  /*12c0*/  LDG.E.64 R20, desc[UR4][R8.64+0x40] ;  /* 0x0000400408147981 */ /* 0x000eea000c1e1b00 */
[----:B------:R4:W-:Y:S04]  /*12d0*/  STG.E.64 desc[UR4][R8.64+0x30], R16 ;  /* 0x0000301008007986 */ /* 0x0009e8000c101b04 */
[----:B0-----:R-:W3:Y:S02]  /*12e0*/  LDG.E.64 R10, desc[UR4][R6.64+0x38] ;  /* 0x00003804060a7981 */ /* 0x001ee4000c1e1b00 */
[----:B---3--:R-:W-:-:S02]  /*12f0*/  DFMA R10, R10, 0.5, R20 ;  /* 0x3fe000000a0a782b */ /* 0x008fc40000000014 */
[----:B------:R-:W3:Y:S05]  /*1300*/  LDG.E.64 R20, desc[UR4][R8.64+0x50] ;  /* 0x0000500408147981 */ /* 0x000eea000c1e1b00 */
[----:B------:R0:W-:Y:S04]  /*1310*/  STG.E.64 desc[UR4][R8.64+0x40], R10 ;  /* 0x0000400a08007986 */ /* 0x0001e8000c101b04 */
[----:B-1----:R-:W3:Y:S02]  /*1320*/  LDG.E.64 R12, desc[UR4][R6.64+0x48] ;  /* 0x00004804060c7981 */ /* 0x002ee4000c1e1b00 */
[----:B---3--:R-:W-:-:S02]  /*1330*/  DFMA R12, R12, 0.5, R20 ;  /* 0x3fe000000c0c782b */ /* 0x008fc40000000014 */
[----:B------:R-:W3:Y:S05]  /*1340*/  LDG.E.64 R20, desc[UR4][R8.64+0x60] ;  /* 0x0000600408147981 */ /* 0x000eea000c1e1b00 */
[----:B------:R0:W-:Y:S04]  /*1350*/  STG.E.64 desc[UR4][R8.64+0x50], R12 ;  /* 0x0000500c08007986 */ /* 0x0001e8000c101b04 */
[----:B--2---:R-:W3:Y:S02]  /*1360*/  LDG.E.64 R14, desc[UR4][R6.64+0x58] ;  /* 0x00005804060e7981 */ /* 0x004ee4000c1e1b00 */
[----:B---3--:R-:W-:-:S02]  /*1370*/  DFMA R14, R14, 0.5, R20 ;  /* 0x3fe000000e0e782b */ /* 0x008fc40000000014 */
[----:B------:R-:W2:Y:S05]  /*1380*/  LDG.E.64 R20, desc[UR4][R8.64+0x70] ;  /* 0x0000700408147981 */ /* 0x000eaa000c1e1b00 */
[----:B------:R0:W-:Y:S04]  /*1390*/  STG.E.64 desc[UR4][R8.64+0x60], R14 ;  /* 0x0000600e08007986 */ /* 0x0001e8000c101b04 */
[----:B----4-:R-:W2:Y:S01]  /*13a0*/  LDG.E.64 R16, desc[UR4][R6.64+0x68] ;  /* 0x0000680406107981 */ /* 0x010ea2000c1e1b00 */
[----:B------:R-:W-:Y:S01]  /*13b0*/  VIADD R5, R5, 0x10 ;  /* 0x0000001005057836 */ /* 0x000fe20000000000 */
[----:B--2---:R-:W-:-:S07]  /*13c0*/  DFMA R16, R16, 0.5, R20 ;  /* 0x3fe000001010782b */ /* 0x004fce0000000014 */
[----:B------:R0:W-:Y:S04]  /*13d0*/  STG.E.64 desc[UR4][R8.64+0x70], R16 ;  /* 0x0000701008007986 */ /* 0x0001e8000c101b04 */
.L_x_45:
[----:B------:R-:W-:Y:S05]  /*13e0*/  @!P1 EXIT ;  /* 0x000000000000994d */ /* 0x000fea0003800000 */
[----:B------:R-:W-:Y:S02]  /*13f0*/  ISETP.GE.U32.AND P0, PT, R18, 0x4, PT ;  /* 0x000000041200780c */ /* 0x000fe40003f06070 */
[----:B------:R-:W-:-:S04]  /*1400*/  LOP3.LUT R0, R0, 0x3, RZ, 0xc0, !PT ;  /* 0x0000000300007812 */ /* 0x000fc800078ec0ff */
        /* <DEDUP_REMOVED lines=18> */
[----:B------:R-:W4:Y:S01]  /*1530*/  LDG.E.64 R16, desc[UR4][R8.64+0x28] ;  /* 0x0000280408107981 */ /* 0x000f22000c1e1b00 */
[----:B------:R-:W-:Y:S01]  /*1540*/  VIADD R5, R5, 0x8 ;  /* 0x0000000805057836 */ /* 0x000fe20000000000 */
[----:B----4-:R-:W-:-:S07]  /*1550*/  DFMA R16, R16, 0.5, R18 ;  /* 0x3fe000001010782b */ /* 0x010fce0000000012 */
[----:B------:R1:W-:Y:S04]  /*1560*/  STG.E.64 desc[UR4][R6.64+0x30], R16 ;  /* 0x0000301006007986 */ /* 0x0003e8000c101b04 */
.L_x_46:
[----:B------:R-:W-:Y:S05]  /*1570*/  @!P1 EXIT ;  /* 0x000000000000994d */ /* 0x000fea0003800000 */
[----:B0123--:R-:W0:Y:S01]  /*1580*/  LDC.64 R6, c[0x0][0x380] ;  /* 0x0000e000ff067b82 */ /* 0x00fe220000000a00 */
[----:B----4-:R-:W-:Y:S01]  /*1590*/  IADD3 R10, P0, PT, R2, -0x8, RZ ;  /* 0xfffffff8020a7810 */ /* 0x010fe20007f1e0ff */
[----:B------:R-:W-:-:S03]  /*15a0*/  IMAD.MOV R0, RZ, RZ, -R0 ;  /* 0x000000ffff007224 */ /* 0x000fc600078e0a00 */
[----:B------:R-:W-:Y:S01]  /*15b0*/  IADD3.X R11, PT, PT, R3, -0x1, RZ, P0, !PT ;  /* 0xffffffff030b7810 */ /* 0x000fe200007fe4ff */
[----:B0-----:R-:W-:-:S04]  /*15c0*/  IMAD.WIDE.U32 R6, R5, 0x8, R6 ;  /* 0x0000000805067825 */ /* 0x001fc800078e0006 */
[----:B------:R-:W-:Y:S02]  /*15d0*/  IMAD.MOV.U32 R4, RZ, RZ, R6 ;  /* 0x000000ffff047224 */ /* 0x000fe400078e0006 */
[----:B------:R-:W-:-:S07]  /*15e0*/  IMAD.MOV.U32 R13, RZ, RZ, R7 ;  /* 0x000000ffff0d7224 */ /* 0x000fce00078e0007 */
.L_x_47:
[----:B------:R-:W-:-:S04]  /*15f0*/  IMAD.WIDE R2, R5, 0x8, R10 ;  /* 0x0000000805027825 */ /* 0x000fc800078e020a */
[----:B0-----:R-:W-:Y:S02]  /*1600*/  IMAD.MOV.U32 R8, RZ, RZ, R4 ;  /* 0x000000ffff087224 */ /* 0x001fe400078e0004 */
[----:B------:R-:W-:Y:S01]  /*1610*/  IMAD.MOV.U32 R9, RZ, RZ, R13 ;  /* 0x000000ffff097224 */ /* 0x000fe200078e000d */
[----:B------:R-:W2:Y:S04]  /*1620*/  LDG.E.64 R2, desc[UR4][R2.64] ;  /* 0x0000000402027981 */ /* 0x000ea8000c1e1b00 */
[----:B------:R-:W2:Y:S01]  /*1630*/  LDG.E.64 R6, desc[UR4][R8.64] ;  /* 0x0000000408067981 */ /* 0x000ea2000c1e1b00 */
[----:B------:R-:W-:-:S05]  /*1640*/  VIADD R0, R0, 0x1 ;  /* 0x0000000100007836 */ /* 0x000fca0000000000 */
[----:B------:R-:W-:Y:S02]  /*1650*/  ISETP.NE.AND P0, PT, R0, RZ, PT ;  /* 0x000000ff0000720c */ /* 0x000fe40003f05270 */
[----:B------:R-:W-:Y:S01]  /*1660*/  IADD3 R4, P1, PT, R8, 0x10, RZ ;  /* 0x0000001008047810 */ /* 0x000fe20007f3e0ff */
[----:B------:R-:W-:-:S04]  /*1670*/  VIADD R5, R5, 0x2 ;  /* 0x0000000205057836 */ /* 0x000fc80000000000 */
[----:B------:R-:W-:Y:S01]  /*1680*/  IMAD.X R13, RZ, RZ, R9, P1 ;  /* 0x000000ffff0d7224 */ /* 0x000fe200008e0609 */
[----:B--2---:R-:W-:-:S07]  /*1690*/  DFMA R6, R2, 0.5, R6 ;  /* 0x3fe000000206782b */ /* 0x004fce0000000006 */
[----:B------:R0:W-:Y:S01]  /*16a0*/  STG.E.64 desc[UR4][R8.64], R6 ;  /* 0x0000000608007986 */ /* 0x0001e2000c101b04 */
[----:B------:R-:W-:Y:S05]  /*16b0*/  @P0 BRA `(.L_x_47) ;  /* 0xfffffffc00cc0947 */ /* 0x000fea000383ffff */
[----:B------:R-:W-:Y:S05]  /*16c0*/  EXIT ;  /* 0x000000000000794d */ /* 0x000fea0003800000 */
.L_x_48:
        /* <DEDUP_REMOVED lines=11> */
.L_x_178:


//--------------------- .text._Z18residualCorrectionPdS_S_i --------------------------
	.section	.text._Z18residualCorrectionPdS_S_i,"ax",@progbits
	.align	128
        .global         _Z18residualCorrectionPdS_S_i
        .type           _Z18residualCorrectionPdS_S_i,@function
        .size           _Z18residualCorrectionPdS_S_i,(.L_x_179 - _Z18residualCorrectionPdS_S_i)
        .other          _Z18residualCorrectionPdS_S_i,@"STO_CUDA_ENTRY STV_DEFAULT"
_Z18residualCorrectionPdS_S_i:
.text._Z18residualCorrectionPdS_S_i:
        /* <DEDUP_REMOVED lines=10> */
[----:B------:R-:W1:Y:S01]  /*00a0*/  LDCU.128 UR12, c[0x0][0x380] ;  /* 0x00007000ff0c77ac */ /* 0x000e620008000c00 */
[----:B------:R-:W-:Y:S01]  /*00b0*/  LOP3.LUT R0, R2, 0x7ffffff0, RZ, 0xc0, !PT ;  /* 0x7ffffff002007812 */ /* 0x000fe200078ec0ff */
[----:B------:R-:W2:Y:S04]  /*00c0*/  LDCU.64 UR6, c[0x0][0x390] ;  /* 0x00007200ff0677ac */ /* 0x000ea80008000a00 */
[----:B------:R-:W-:Y:S01]  /*00d0*/  IMAD.MOV R3, RZ, RZ, -R0 ;  /* 0x000000ffff037224 */ /* 0x000fe200078e0a00 */
[----:B-1----:R-:W-:Y:S02]  /*00e0*/  UIADD3 UR8, UP0, UPT, UR14, 0x40, URZ ;  /* 0x000000400e087890 */ /* 0x002fe4000ff1e0ff */
[----:B------:R-:W-:Y:S02]  /*00f0*/  UIADD3 UR4, UP2, UPT, UR12, 0x40, URZ ;  /* 0x000000400c047890 */ /* 0x000fe4000ff5e0ff */
[----:B--2---:R-:W-:-:S02]  /*0100*/  UIADD3 UR6, UP1, UPT, UR6, 0x40, URZ ;  /* 0x0000004006067890 */ /* 0x004fc4000ff3e0ff */
[----:B------:R-:W-:Y:S01]  /*0110*/  UIADD3.X UR9, UPT, UPT, URZ, UR15, URZ, UP0, !UPT ;  /* 0x0000000fff097290 */ /* 0x000fe200087fe4ff */
[----:B------:R-:W-:Y:S01]  /*0120*/  MOV R19, UR8 ;  /* 0x0000000800137c02 */ /* 0x000fe20008000f00 */
[----:B------:R-:W-:Y:S01]  /*0130*/  UIADD3.X UR5, UPT, UPT, URZ, UR13, URZ, UP2, !UPT ;  /* 0x0000000dff057290 */ /* 0x000fe200097fe4ff */
[----:B------:R-:W-:Y:S01]  /*0140*/  IMAD.U32 R12, RZ, RZ, UR4 ;  /* 0x00000004ff0c7e24 */ /* 0x000fe2000f8e00ff */
[----:B------:R-:W-:Y:S01]  /*0150*/  UIADD3.X UR7, UPT, UPT, URZ, UR7, URZ, UP1, !UPT ;  /* 0x00000007ff077290 */ /* 0x000fe20008ffe4ff */
[----:B------:R-:W-:Y:S01]  /*0160*/  IMAD.U32 R10, RZ, RZ, UR6 ;  /* 0x00000006ff0a7e24 */ /* 0x000fe2000f8e00ff */
[----:B------:R-:W-:Y:S02]  /*0170*/  MOV R20, UR9 ;  /* 0x0000000900147c02 */ /* 0x000fe40008000f00 */
[----:B------:R-:W-:Y:S02]  /*0180*/  IMAD.U32 R13, RZ, RZ, UR5 ;  /* 0x00000005ff0d7e24 */ /* 0x000fe4000f8e00ff */
[----:B------:R-:W-:-:S07]  /*0190*/  IMAD.U32 R11, RZ, RZ, UR7 ;  /* 0x00000007ff0b7e24 */ /* 0x000fce000f8e00ff */
.L_x_50:
[----:B------:R-:W-:Y:S01]  /*01a0*/  MOV R4, R19 ;  /* 0x0000001300047202 */ /* 0x000fe20000000f00 */
[----:B------:R-:W-:Y:S01]  /*01b0*/  IMAD.MOV.U32 R5, RZ, RZ, R20 ;  /* 0x000000ffff057224 */ /* 0x000fe200078e0014 */
[----:B------:R-:W-:Y:S01]  /*01c0*/  MOV R7, R11 ;  /* 0x0000000b00077202 */ /* 0x000fe20000000f00 */
[----:B------:R-:W-:-:S03]  /*01d0*/  IMAD.MOV.U32 R6, RZ, RZ, R10 ;  /* 0x000000ffff067224 */ /* 0x000fc600078e000a */
[----:B0-2---:R-:W2:Y:S04]  /*01e0*/  LDG.E.64 R8, desc[UR10][R4.64+-0x40] ;  /* 0xffffc00a04087981 */ /* 0x005ea8000c1e1b00 */
[----:B------:R-:W2:Y:S02]  /*01f0*/  LDG.E.64 R10, desc[UR10][R6.64+-0x40] ;  /* 0xffffc00a060a7981 */ /* 0x000ea4000c1e1b00 */
[----:B--2---:R-:W-:Y:S01]  /*0200*/  DADD R10, R8, -R10 ;  /* 0x00000000080a7229 */ /* 0x004fe2000000080a */
[----:B------:R-:W-:Y:S02]  /*0210*/  IMAD.MOV.U32 R8, RZ, RZ, R12 ;  /* 0x000000ffff087224 */ /* 0x000fe400078e000c */
[----:B------:R-:W-:-:S05]  /*0220*/  IMAD.MOV.U32 R9, RZ, RZ, R13 ;  /* 0x000000ffff097224 */ /* 0x000fca00078e000d */
[----:B------:R0:W-:Y:S04]  /*0230*/  STG.E.64 desc[UR10][R8.64+-0x40], R10 ;  /* 0xffffc00a08007986 */ /* 0x0001e8000c101b0a */
[----:B------:R-:W2:Y:S04]  /*0240*/  LDG.E.64 R12, desc[UR10][R4.64+-0x38] ;  /* 0xffffc80a040c7981 */ /* 0x000ea8000c1e1b00 */
[----:B------:R-:W2:Y:S02]  /*0250*/  LDG.E.64 R14, desc[UR10][R6.64+-0x38] ;  /* 0xffffc80a060e7981 */ /* 0x000ea4000c1e1b00 */
[----:B--2---:R-:W-:-:S07]  /*0260*/  DADD R12, R12, -R14 ;  /* 0x000000000c0c7229 */ /* 0x004fce000000080e */
[----:B------:R1:W-:Y:S04]  /*0270*/  STG.E.64 desc[UR10][R8.64+-0x38], R12 ;  /* 0xffffc80c08007986 */ /* 0x0003e8000c101b0a */
[----:B------:R-:W2:Y:S04]  /*0280*/  LDG.E.64 R14, desc[UR10][R4.64+-0x30] ;  /* 0xffffd00a040e7981 */ /* 0x000ea8000c1e1b00 */
[----:B------:R-:W2:Y:S02]  /*0290*/  LDG.E.64 R16, desc[UR10][R6.64+-0x30] ;  /* 0xffffd00a06107981 */ /* 0x000ea4000c1e1b00 */
[----:B--2---:R-:W-:-:S07]  /*02a0*/  DADD R14, R14, -R16 ;  /* 0x000000000e0e7229 */ /* 0x004fce0000000810 */
[----:B------:R2:W-:Y:S04]  /*02b0*/  STG.E.64 desc[UR10][R8.64+-0x30], R14 ;  /* 0xffffd00e08007986 */ /* 0x0005e8000c101b0a */
[----:B------:R-:W3:Y:S04]  /*02c0*/  LDG.E.64 R16, desc[UR10][R4.64+-0x28] ;  /* 0xffffd80a04107981 */ /* 0x000ee8000c1e1b00 */
[----:B------:R-:W3:Y:S02]  /*02d0*/  LDG.E.64 R20, desc[UR10][R6.64+-0x28] ;  /* 0xffffd80a06147981 */ /* 0x000ee4000c1e1b00 */
[----:B---3--:R-:W-:-:S07]  /*02e0*/  DADD R16, R16, -R20 ;  /* 0x0000000010107229 */ /* 0x008fce0000000814 */
[----:B------:R3:W-:Y:S04]  /*02f0*/  STG.E.64 desc[UR10][R8.64+-0x28], R16 ;  /* 0xffffd81008007986 */ /* 0x0007e8000c101b0a */
[----:B0-----:R-:W4:Y:S04]  /*0300*/  LDG.E.64 R10, desc[UR10][R4.64+-0x20] ;  /* 0xffffe00a040a7981 */ /* 0x001f28000c1e1b00 */
[----:B------:R-:W4:Y:S02]  /*0310*/  LDG.E.64 R20, desc[UR10][R6.64+-0x20] ;  /* 0xffffe00a06147981 */ /* 0x000f24000c1e1b00 */
[----:B----4-:R-:W-:-:S07]  /*0320*/  DADD R10, R10, -R20 ;  /* 0x000000000a0a7229 */ /* 0x010fce0000000814 */
[----:B------:R0:W-:Y:S04]  /*0330*/  STG.E.64 desc[UR10][R8.64+-0x20], R10 ;  /* 0xffffe00a08007986 */ /* 0x0001e8000c101b0a */
[----:B-1----:R-:W4:Y:S04]  /*0340*/  LDG.E.64 R12, desc[UR10][R4.64+-0x18] ;  /* 0xffffe80a040c7981 */ /* 0x002f28000c1e1b00 */
[----:B------:R-:W4:Y:S02]  /*0350*/  LDG.E.64 R20, desc[UR10][R6.64+-0x18] ;  /* 0xffffe80a06147981 */ /* 0x000f24000c1e1b00 */
[----:B----4-:R-:W-:-:S07]  /*0360*/  DADD R12, R12, -R20 ;  /* 0x000000000c0c7229 */ /* 0x010fce0000000814 */
[----:B------:R1:W-:Y:S04]  /*0370*/  STG.E.64 desc[UR10][R8.64+-0x18], R12 ;  /* 0xffffe80c08007986 */ /* 0x0003e8000c101b0a */
[----:B--2---:R-:W2:Y:S04]  /*0380*/  LDG.E.64 R14, desc[UR10][R4.64+-0x10] ;  /* 0xfffff00a040e7981 */ /* 0x004ea8000c1e1b00 */
[----:B------:R-:W2:Y:S02]  /*0390*/  LDG.E.64 R20, desc[UR10][R6.64+-0x10] ;  /* 0xfffff00a06147981 */ /* 0x000ea4000c1e1b00 */
[----:B--2---:R-:W-:-:S07]  /*03a0*/  DADD R14, R14, -R20 ;  /* 0x000000000e0e7229 */ /* 0x004fce0000000814 */
[----:B------:R2:W-:Y:S04]  /*03b0*/  STG.E.64 desc[UR10][R8.64+-0x10], R14 ;  /* 0xfffff00e08007986 */ /* 0x0005e8000c101b0a */
[----:B---3--:R-:W3:Y:S04]  /*03c0*/  LDG.E.64 R16, desc[UR10][R4.64+-0x8] ;  /* 0xfffff80a04107981 */ /* 0x008ee8000c1e1b00 */
        /* <DEDUP_REMOVED lines=28> */
[----:B------:R-:W2:Y:S01]  /*0590*/  LDG.E.64 R20, desc[UR10][R6.64+0x30] ;  /* 0x0000300a06147981 */ /* 0x000ea2000c1e1b00 */
[----:B------:R-:W-:Y:S01]  /*05a0*/  IADD3 R3, PT, PT, R3, 0x10, RZ ;  /* 0x0000001003037810 */ /* 0x000fe20007ffe0ff */
[----:B--2---:R-:W-:-:S07]  /*05b0*/  DADD R14, R14, -R20 ;  /* 0x000000000e0e7229 */ /* 0x004fce0000000814 */
[----:B------:R2:W-:Y:S04]  /*05c0*/  STG.E.64 desc[UR10][R8.64+0x30], R14 ;  /* 0x0000300e08007986 */ /* 0x0005e8000c101b0a */
[----:B---3--:R-:W3:Y:S04]  /*05d0*/  LDG.E.64 R16, desc[UR10][R4.64+0x38] ;  /* 0x0000380a04107981 */ /* 0x008ee8000c1e1b00 */
[----:B------:R-:W3:Y:S01]  /*05e0*/  LDG.E.64 R20, desc[UR10][R6.64+0x38] ;  /* 0x0000380a06147981 */ /* 0x000ee2000c1e1b00 */
[----:B------:R-:W-:Y:S02]  /*05f0*/  ISETP.NE.AND P1, PT, R3, RZ, PT ;  /* 0x000000ff0300720c */ /* 0x000fe40003f25270 */
[----:B------:R-:W-:-:S02]  /*0600*/  IADD3 R19, P2, PT, R4, 0x80, RZ ;  /* 0x0000008004137810 */ /* 0x000fc40007f5e0ff */
[----:B0-----:R-:W-:Y:S02]  /*0610*/  IADD3 R10, P3, PT, R6, 0x80, RZ ;  /* 0x00000080060a7810 */ /* 0x001fe40007f7e0ff */
[----:B-1----:R-:W-:-:S03]  /*0620*/  IADD3 R12, P4, PT, R8, 0x80, RZ ;  /* 0x00000080080c7810 */ /* 0x002fc60007f9e0ff */
[----:B------:R-:W-:Y:S01]  /*0630*/  IMAD.X R11, RZ, RZ, R7, P3 ;  /* 0x000000ffff0b7224 */ /* 0x000fe200018e0607 */
[----:B------:R-:W-:Y:S01]  /*0640*/  IADD3.X R13, PT, PT, RZ, R9, RZ, P4, !PT ;  /* 0x00000009ff0d7210 */ /* 0x000fe200027fe4ff */
[----:B---3--:R-:W-:Y:S01]  /*0650*/  DADD R16, R16, -R20 ;  /* 0x0000000010107229 */ /* 0x008fe20000000814 */
[----:B------:R-:W-:-:S06]  /*0660*/  IMAD.X R20, RZ, RZ, R5, P2 ;  /* 0x000000ffff147224 */ /* 0x000fcc00010e0605 */
[----:B------:R2:W-:Y:S01]  /*0670*/  STG.E.64 desc[UR10][R8.64+0x38], R16 ;  /* 0x0000381008007986 */ /* 0x0005e2000c101b0a */
[----:B------:R-:W-:Y:S05]  /*0680*/  @P1 BRA `(.L_x_50) ;  /* 0xfffffff800c41947 */ /* 0x000fea000383ffff */
.L_x_49:
[----:B0-----:R-:W-:Y:S05]  /*0690*/  @!P0 EXIT ;  /* 0x000000000000894d */ /* 0x001fea0003800000 */
[----:B------:R-:W-:Y:S02]  /*06a0*/  ISETP.GE.U32.AND P0, PT, R18, 0x8, PT ;  /* 0x000000081200780c */ /* 0x000fe40003f06070 */
[----:B------:R-:W-:-:S04]  /*06b0*/  LOP3.LUT R3, R2, 0x7, RZ, 0xc0, !PT ;  /* 0x0000000702037812 */ /* 0x000fc800078ec0ff */
[----:B------:R-:W-:-:S07]  /*06c0*/  ISETP.NE.AND P1, PT, R3, RZ, PT ;  /* 0x000000ff0300720c */ /* 0x000fce0003f25270 */
[----:B------:R-:W-:Y:S06]  /*06d0*/  @!P0 BRA `(.L_x_51) ;  /* 0x00000000009c8947 */ /* 0x000fec0003800000 */
[----:B------:R-:W0:Y:S08]  /*06e0*/  LDC.64 R4, c[0x0][0x388] ;  /* 0x0000e200ff047b82 */ /* 0x000e300000000a00 */
[----:B------:R-:W1:Y:S08]  /*06f0*/  LDC.64 R6, c[0x0][0x390] ;  /* 0x0000e400ff067b82 */ /* 0x000e700000000a00 */
[----:B------:R-:W3:Y:S01]  /*0700*/  LDC.64 R12, c[0x0][0x380] ;  /* 0x0000e000ff0c7b82 */ /* 0x000ee20000000a00 */
[----:B0-----:R-:W-:-:S05]  /*0710*/  IMAD.WIDE.U32 R4, R0, 0x8, R4 ;  /* 0x0000000800047825 */ /* 0x001fca00078e0004 */
[----:B--2---:R-:W2:Y:S01]  /*0720*/  LDG.E.64 R8, desc[UR10][R4.64] ;  /* 0x0000000a04087981 */ /* 0x004ea2000c1e1b00 */
[----:B-1----:R-:W-:-:S05]  /*0730*/  IMAD.WIDE.U32 R6, R0, 0x8, R6 ;  /* 0x0000000800067825 */ /* 0x002fca00078e0006 */
[----:B------:R-:W2:Y:S02]  /*0740*/  LDG.E.64 R10, desc[UR10][R6.64] ;  /* 0x0000000a060a7981 */ /* 0x000ea4000c1e1b00 */
[----:B--2---:R-:W-:Y:S01]  /*0750*/  DADD R10, R8, -R10 ;  /* 0x00000000080a7229 */ /* 0x004fe2000000080a */
[----:B---3--:R-:W-:-:S06]  /*0760*/  IMAD.WIDE.U32 R8, R0, 0x8, R12 ;  /* 0x0000000800087825 */ /* 0x008fcc00078e000c */
        /* <DEDUP_REMOVED lines=25> */
[----:B---3--:R-:W2:Y:S04]  /*0900*/  LDG.E.64 R16, desc[UR10][R4.64+0x38] ;  /* 0x0000380a04107981 */ /* 0x008ea8000c1e1b00 */
[----:B------:R-:W2:Y:S01]  /*0910*/  LDG.E.64 R18, desc[UR10][R6.64+0x38] ;  /* 0x0000380a06127981 */ /* 0x000ea2000c1e1b00 */
[----:B------:R-:W-:Y:S01]  /*0920*/  VIADD R0, R0, 0x8 ;  /* 0x0000000800007836 */ /* 0x000fe20000000000 */
[----:B--2---:R-:W-:-:S07]  /*0930*/  DADD R16, R16, -R18 ;  /* 0x0000000010107229 */ /* 0x004fce0000000812 */
[----:B------:R0:W-:Y:S04]  /*0940*/  STG.E.64 desc[UR10][R8.64+0x38], R16 ;  /* 0x0000381008007986 */ /* 0x0001e8000c101b0a */
.L_x_51:
[----:B------:R-:W-:Y:S05]  /*0950*/  @!P1 EXIT ;  /* 0x000000000000994d */ /* 0x000fea0003800000 */
[----:B------:R-:W-:Y:S02]  /*0960*/  ISETP.GE.U32.AND P0, PT, R3, 0x4, PT ;  /* 0x000000040300780c */ /* 0x000fe40003f06070 */
[----:B------:R-:W-:-:S04]  /*0970*/  LOP3.LUT R4, R2, 0x3, RZ, 0xc0, !PT ;  /* 0x0000000302047812 */ /* 0x000fc800078ec0ff */
[----:B------:R-:W-:-:S07]  /*0980*/  ISETP.NE.AND P1, PT, R4, RZ, PT ;  /* 0x000000ff0400720c */ /* 0x000fce0003f25270 */
[----:B------:R-:W-:Y:S06]  /*0990*/  @!P0 BRA `(.L_x_52) ;  /* 0x00000000005c8947 */ /* 0x000fec0003800000 */
[----:B0-2---:R-:W0:Y:S08]  /*09a0*/  LDC.64 R8, c[0x0][0x388] ;  /* 0x0000e200ff087b82 */ /* 0x005e300000000a00 */
[----:B------:R-:W1:Y:S08]  /*09b0*/  LDC.64 R2, c[0x0][0x390] ;  /* 0x0000e400ff027b82 */ /* 0x000e700000000a00 */
[----:B------:R-:W2:Y:S01]  /*09c0*/  LDC.64 R12, c[0x0][0x380] ;  /* 0x0000e000ff0c7b82 */ /* 0x000ea20000000a00 */
[----:B0-----:R-:W-:-:S05]  /*09d0*/  IMAD.WIDE.U32 R8, R0, 0x8, R8 ;  /* 0x0000000800087825 */ /* 0x001fca00078e0008 */
[----:B------:R-:W3:Y:S01]  /*09e0*/  LDG.E.64 R6, desc[UR10][R8.64] ;  /* 0x0000000a08067981 */ /* 0x000ee2000c1e1b00 */
[----:B-1----:R-:W-:-:S05]  /*09f0*/  IMAD.WIDE.U32 R2, R0, 0x8, R2 ;  /* 0x0000000800027825 */ /* 0x002fca00078e0002 */
[----:B------:R-:W3:Y:S02]  /*0a00*/  LDG.E.64 R10, desc[UR10][R2.64] ;  /* 0x0000000a020a7981 */ /* 0x000ee4000c1e1b00 */
[----:B---3--:R-:W-:Y:S01]  /*0a10*/  DADD R10, R6, -R10 ;  /* 0x00000000060a7229 */ /* 0x008fe2000000080a */
[----:B--2---:R-:W-:-:S06]  /*0a20*/  IMAD.WIDE.U32 R6, R0, 0x8, R12 ;  /* 0x0000000800067825 */ /* 0x004fcc00078e000c */
        /* <DEDUP_REMOVED lines=9> */
[----:B------:R-:W2:Y:S04]  /*0ac0*/  LDG.E.64 R16, desc[UR10][R8.64+0x18] ;  /* 0x0000180a08107981 */ /* 0x000ea8000c1e1b00 */
[----:B------:R-:W2:Y:S01]  /*0ad0*/  LDG.E.64 R18, desc[UR10][R2.64+0x18] ;  /* 0x0000180a02127981 */ /* 0x000ea2000c1e1b00 */
[----:B------:R-:W-:Y:S01]  /*0ae0*/  VIADD R0, R0, 0x4 ;  /* 0x0000000400007836 */ /* 0x000fe20000000000 */
[----:B--2---:R-:W-:-:S07]  /*0af0*/  DADD R16, R16, -R18 ;  /* 0x0000000010107229 */ /* 0x004fce0000000812 */
[----:B------:R1:W-:Y:S04]  /*0b00*/  STG.E.64 desc[UR10][R6.64+0x18], R16 ;  /* 0x0000181006007986 */ /* 0x0003e8000c101b0a */
.L_x_52:
[----:B------:R-:W-:Y:S05]  /*0b10*/  @!P1 EXIT ;  /* 0x000000000000994d */ /* 0x000fea0003800000 */
[----:B------:R-:W3:Y:S08]  /*0b20*/  LDC.64 R2, c[0x0][0x380] ;  /* 0x0000e000ff027b82 */ /* 0x000ef00000000a00 */
[----:B-1----:R-:W1:Y:S08]  /*0b30*/  LDC.64 R6, c[0x0][0x390] ;  /* 0x0000e400ff067b82 */ /* 0x002e700000000a00 */
[----:B0-2---:R-:W0:Y:S01]  /*0b40*/  LDC.64 R8, c[0x0][0x388] ;  /* 0x0000e200ff087b82 */ /* 0x005e220000000a00 */
[----:B---3--:R-:W-:-:S04]  /*0b50*/  IMAD.WIDE.U32 R2, R0, 0x8, R2 ;  /* 0x0000000800027825 */ /* 0x008fc800078e0002 */
[----:B------:R-:W-:Y:S01]  /*0b60*/  IMAD.MOV.U32 R13, RZ, RZ, R3 ;  /* 0x000000ffff0d7224 */ /* 0x000fe200078e0003 */
[----:B------:R-:W-:Y:S01]  /*0b70*/  MOV R12, R2 ;  /* 0x00000002000c7202 */ /* 0x000fe20000000f00 */
[----:B-1----:R-:W-:-:S04]  /*0b80*/  IMAD.WIDE.U32 R6, R0, 0x8, R6 ;  /* 0x0000000800067825 */ /* 0x002fc800078e0006 */
[----:B------:R-:W-:Y:S01]  /*0b90*/  IMAD.MOV.U32 R11, RZ, RZ, R7 ;  /* 0x000000ffff0b7224 */ /* 0x000fe200078e0007 */
[----:B------:R-:W-:Y:S01]  /*0ba0*/  MOV R10, R6 ;  /* 0x00000006000a7202 */ /* 0x000fe20000000f00 */
[----:B0-----:R-:W-:Y:S01]  /*0bb0*/  IMAD.WIDE.U32 R8, R0, 0x8, R8 ;  /* 0x0000000800087825 */ /* 0x001fe200078e0008 */
[----:B------:R-:W-:-:S07]  /*0bc0*/  IADD3 R0, PT, PT, -R4, RZ, RZ ;  /* 0x000000ff04007210 */ /* 0x000fce0007ffe1ff */
.L_x_53:
[----:B0-----:R-:W-:Y:S01]  /*0bd0*/  IMAD.MOV.U32 R4, RZ, RZ, R10 ;  /* 0x000000ffff047224 */ /* 0x001fe200078e000a */
[----:B------:R-:W-:Y:S01]  /*0be0*/  MOV R5, R11 ;  /* 0x0000000b00057202 */ /* 0x000fe20000000f00 */
[----:B------:R-:W-:Y:S01]  /*0bf0*/  IMAD.MOV.U32 R6, RZ, RZ, R8 ;  /* 0x000000ffff067224 */ /* 0x000fe200078e0008 */
[----:B------:R-:W-:-:S04]  /*0c00*/  MOV R7, R9 ;  /* 0x0000000900077202 */ /* 0x000fc80000000f00 */
[----:B------:R-:W2:Y:S04]  /*0c10*/  LDG.E.64 R4, desc[UR10][R4.64] ;  /* 0x0000000a04047981 */ /* 0x000ea8000c1e1b00 */
[----:B------:R-:W2:Y:S01]  /*0c20*/  LDG.E.64 R2, desc[UR10][R6.64] ;  /* 0x0000000a06027981 */ /* 0x000ea2000c1e1b00 */
[----:B------:R-:W-:-:S05]  /*0c30*/  VIADD R0, R0, 0x1 ;  /* 0x0000000100007836 */ /* 0x000fca0000000000 */
[----:B------:R-:W-:Y:S02]  /*0c40*/  ISETP.NE.AND P0, PT, R0, RZ, PT ;  /* 0x000000ff0000720c */ /* 0x000fe40003f05270 */
[----:B------:R-:W-:Y:S02]  /*0c50*/  IADD3 R10, P2, PT, R10, 0x8, RZ ;  /* 0x000000080a0a7810 */ /* 0x000fe40007f5e0ff */
[----:B------:R-:W-:-:S03]  /*0c60*/  IADD3 R8, P3, PT, R8, 0x8, RZ ;  /* 0x0000000808087810 */ /* 0x000fc60007f7e0ff */
[----:B------:R-:W-:Y:S01]  /*0c70*/  IMAD.X R11, RZ, RZ, R11, P2 ;  /* 0x000000ffff0b7224 */ /* 0x000fe200010e060b */
[----:B------:R-:W-:Y:S01]  /*0c80*/  IADD3.X R9, PT, PT, RZ, R9, RZ, P3, !PT ;  /* 0x00000009ff097210 */ /* 0x000fe20001ffe4ff */
[----:B--2---:R-:W-:Y:S01]  /*0c90*/  DADD R2, R2, -R4 ;  /* 0x0000000002027229 */ /* 0x004fe20000000804 */
[----:B------:R-:W-:Y:S01]  /*0ca0*/  IMAD.MOV.U32 R4, RZ, RZ, R12 ;  /* 0x000000ffff047224 */ /* 0x000fe200078e000c */
[----:B------:R-:W-:Y:S02]  /*0cb0*/  MOV R5, R13 ;  /* 0x0000000d00057202 */ /* 0x000fe40000000f00 */
[----:B------:R-:W-:-:S03]  /*0cc0*/  IADD3 R12, P1, PT, R12, 0x8, RZ ;  /* 0x000000080c0c7810 */ /* 0x000fc60007f3e0ff */
[----:B------:R0:W-:Y:S01]  /*0cd0*/  STG.E.64 desc[UR10][R4.64], R2 ;  /* 0x0000000204007986 */ /* 0x0001e2000c101b0a */
[----:B------:R-:W-:Y:S01]  /*0ce0*/  IADD3.X R13, PT, PT, RZ, R13, RZ, P1, !PT ;  /* 0x0000000dff0d7210 */ /* 0x000fe20000ffe4ff */
[----:B------:R-:W-:Y:S08]  /*0cf0*/  @P0 BRA `(.L_x_53) ;  /* 0xfffffffc00b40947 */ /* 0x000ff0000383ffff */
[----:B------:R-:W-:Y:S05]  /*0d00*/  EXIT ;  /* 0x000000000000794d */ /* 0x000fea0003800000 */
.L_x_54:
        /* <DEDUP_REMOVED lines=15> */
.L_x_179:


//--------------------- .text._Z15errorCorrectionPdS_i --------------------------
	.section	.text._Z15errorCorrectionPdS_i,"ax",@progbits
	.align	128
        .global         _Z15errorCorrectionPdS_i
        .type           _Z15errorCorrectionPdS_i,@function
        .size           _Z15errorCorrectionPdS_i,(.L_x_180 - _Z15errorCorrectionPdS_i)
        .other          _Z15errorCorrectionPdS_i,@"STO_CUDA_ENTRY STV_DEFAULT"
_Z15errorCorrectionPdS_i:
.text._Z15errorCorrectionPdS_i:
        /* <DEDUP_REMOVED lines=11> */
[----:B------:R-:W-:-:S05]  /*00b0*/  LOP3.LUT R0, R2, 0x7ffffff0, RZ, 0xc0, !PT ;  /* 0x7ffffff002007812 */ /* 0x000fca00078ec0ff */
[----:B------:R-:W-:Y:S01]  /*00c0*/  IMAD.MOV R3, RZ, RZ, -R0 ;  /* 0x000000ffff037224 */ /* 0x000fe200078e0a00 */
[----:B-1----:R-:W-:Y:S02]  /*00d0*/  UIADD3 UR6, UP0, UPT, UR6, 0x40, URZ ;  /* 0x0000004006067890 */ /* 0x002fe4000ff1e0ff */
[----:B------:R-:W-:Y:S02]  /*00e0*/  UIADD3 UR4, UP1, UPT, UR4, 0x40, URZ ;  /* 0x0000004004047890 */ /* 0x000fe4000ff3e0ff */
[----:B------:R-:W-:Y:S02]  /*00f0*/  UIADD3.X UR7, UPT, UPT, URZ, UR7, URZ, UP0, !UPT ;  /* 0x00000007ff077290 */ /* 0x000fe400087fe4ff */
[----:B------:R-:W-:Y:S01]  /*0100*/  UIADD3.X UR5, UPT, UPT, URZ, UR5, URZ, UP1, !UPT ;  /* 0x00000005ff057290 */ /* 0x000fe20008ffe4ff */
[----:B------:R-:W-:Y:S01]  /*0110*/  IMAD.U32 R17, RZ, RZ, UR6 ;  /* 0x00000006ff117e24 */ /* 0x000fe2000f8e00ff */
[----:B------:R-:W-:Y:S02]  /*0120*/  MOV R8, UR4 ;  /* 0x0000000400087c02 */ /* 0x000fe40008000f00 */
[----:B------:R-:W-:-:S02]  /*0130*/  IMAD.U32 R10, RZ, RZ, UR7 ;  /* 0x00000007ff0a7e24 */ /* 0x000fc4000f8e00ff */
[----:B------:R-:W-:-:S07]  /*0140*/  IMAD.U32 R9, RZ, RZ, UR5 ;  /* 0x00000005ff097e24 */ /* 0x000fce000f8e00ff */
.L_x_56:
[----:B------:R-:W-:Y:S01]  /*0150*/  MOV R4, R17 ;  /* 0x0000001100047202 */ /* 0x000fe20000000f00 */
[----:B------:R-:W-:Y:S01]  /*0160*/  IMAD.MOV.U32 R5, RZ, RZ, R10 ;  /* 0x000000ffff057224 */ /* 0x000fe200078e000a */
[----:B---3--:R-:W-:Y:S01]  /*0170*/  MOV R7, R9 ;  /* 0x0000000900077202 */ /* 0x008fe20000000f00 */
[----:B------:R-:W-:-:S03]  /*0180*/  IMAD.MOV.U32 R6, RZ, RZ, R8 ;  /* 0x000000ffff067224 */ /* 0x000fc600078e0008 */
[----:B0-----:R-:W2:Y:S04]  /*0190*/  LDG.E.64 R8, desc[UR8][R4.64+-0x40] ;  /* 0xffffc00804087981 */ /* 0x001ea8000c1e1b00 */
[----:B------:R-:W2:Y:S04]  /*01a0*/  LDG.E.64 R10, desc[UR8][R6.64+-0x40] ;  /* 0xffffc008060a7981 */ /* 0x000ea8000c1e1b00 */
[----:B------:R-:W3:Y:S04]  /*01b0*/  LDG.E.64 R12, desc[UR8][R6.64+-0x38] ;  /* 0xffffc808060c7981 */ /* 0x000ee8000c1e1b00 */
[----:B------:R-:W4:Y:S04]  /*01c0*/  LDG.E.64 R14, desc[UR8][R6.64+-0x30] ;  /* 0xffffd008060e7981 */ /* 0x000f28000c1e1b00 */
[----:B------:R-:W5:Y:S01]  /*01d0*/  LDG.E.64 R18, desc[UR8][R6.64+-0x28] ;  /* 0xffffd80806127981 */ /* 0x000f62000c1e1b00 */
[----:B--2---:R-:W-:-:S07]  /*01e0*/  DADD R8, R8, R10 ;  /* 0x0000000008087229 */ /* 0x004fce000000000a */
[----:B------:R0:W-:Y:S04]  /*01f0*/  STG.E.64 desc[UR8][R6.64+-0x40], R8 ;  /* 0xffffc00806007986 */ /* 0x0001e8000c101b08 */
[----:B------:R-:W3:Y:S02]  /*0200*/  LDG.E.64 R10, desc[UR8][R4.64+-0x38] ;  /* 0xffffc808040a7981 */ /* 0x000ee4000c1e1b00 */
[----:B---3--:R-:W-:-:S07]  /*0210*/  DADD R10, R10, R12 ;  /* 0x000000000a0a7229 */ /* 0x008fce000000000c */
[----:B------:R1:W-:Y:S04]  /*0220*/  STG.E.64 desc[UR8][R6.64+-0x38], R10 ;  /* 0xffffc80a06007986 */ /* 0x0003e8000c101b08 */
[----:B------:R-:W4:Y:S02]  /*0230*/  LDG.E.64 R12, desc[UR8][R4.64+-0x30] ;  /* 0xffffd008040c7981 */ /* 0x000f24000c1e1b00 */
[----:B----4-:R-:W-:-:S07]  /*0240*/  DADD R12, R12, R14 ;  /* 0x000000000c0c7229 */ /* 0x010fce000000000e */
[----:B------:R2:W-:Y:S04]  /*0250*/  STG.E.64 desc[UR8][R6.64+-0x30], R12 ;  /* 0xffffd00c06007986 */ /* 0x0005e8000c101b08 */
[----:B------:R-:W5:Y:S02]  /*0260*/  LDG.E.64 R14, desc[UR8][R4.64+-0x28] ;  /* 0xffffd808040e7981 */ /* 0x000f64000c1e1b00 */
[----:B-----5:R-:W-:Y:S02]  /*0270*/  DADD R14, R14, R18 ;  /* 0x000000000e0e7229 */ /* 0x020fe40000000012 */
[----:B------:R-:W3:Y:S05]  /*0280*/  LDG.E.64 R18, desc[UR8][R6.64+-0x20] ;  /* 0xffffe00806127981 */ /* 0x000eea000c1e1b00 */
[----:B------:R4:W-:Y:S04]  /*0290*/  STG.E.64 desc[UR8][R6.64+-0x28], R14 ;  /* 0xffffd80e06007986 */ /* 0x0009e8000c101b08 */
[----:B0-----:R-:W3:Y:S02]  /*02a0*/  LDG.E.64 R8, desc[UR8][R4.64+-0x20] ;  /* 0xffffe00804087981 */ /* 0x001ee4000c1e1b00 */
[----:B---3--:R-:W-:-:S02]  /*02b0*/  DADD R8, R8, R18 ;  /* 0x0000000008087229 */ /* 0x008fc40000000012 */
[----:B------:R-:W3:Y:S05]  /*02c0*/  LDG.E.64 R18, desc[UR8][R6.64+-0x18] ;  /* 0xffffe80806127981 */ /* 0x000eea000c1e1b00 */
[----:B------:R0:W-:Y:S04]  /*02d0*/  STG.E.64 desc[UR8][R6.64+-0x20], R8 ;  /* 0xffffe00806007986 */ /* 0x0001e8000c101b08 */
[----:B-1----:R-:W3:Y:S02]  /*02e0*/  LDG.E.64 R10, desc[UR8][R4.64+-0x18] ;  /* 0xffffe808040a7981 */ /* 0x002ee4000c1e1b00 */
[----:B---3--:R-:W-:-:S02]  /*02f0*/  DADD R10, R10, R18 ;  /* 0x000000000a0a7229 */ /* 0x008fc40000000012 */
[----:B------:R-:W3:Y:S05]  /*0300*/  LDG.E.64 R18, desc[UR8][R6.64+-0x10] ;  /* 0xfffff00806127981 */ /* 0x000eea000c1e1b00 */
[----:B------:R1:W-:Y:S04]  /*0310*/  STG.E.64 desc[UR8][R6.64+-0x18], R10 ;  /* 0xffffe80a06007986 */ /* 0x0003e8000c101b08 */
[----:B--2---:R-:W3:Y:S02]  /*0320*/  LDG.E.64 R12, desc[UR8][R4.64+-0x10] ;  /* 0xfffff008040c7981 */ /* 0x004ee4000c1e1b00 */
[----:B---3--:R-:W-:-:S02]  /*0330*/  DADD R12, R12, R18 ;  /* 0x000000000c0c7229 */ /* 0x008fc40000000012 */
[----:B------:R-:W2:Y:S05]  /*0340*/  LDG.E.64 R18, desc[UR8][R6.64+-0x8] ;  /* 0xfffff80806127981 */ /* 0x000eaa000c1e1b00 */
[----:B------:R3:W-:Y:S04]  /*0350*/  STG.E.64 desc[UR8][R6.64+-0x10], R12 ;  /* 0xfffff00c06007986 */ /* 0x0007e8000c101b08 */
[----:B----4-:R-:W2:Y:S02]  /*0360*/  LDG.E.64 R14, desc[UR8][R4.64+-0x8] ;  /* 0xfffff808040e7981 */ /* 0x010ea4000c1e1b00 */
[----:B--2---:R-:W-:-:S02]  /*0370*/  DADD R14, R14, R18 ;  /* 0x000000000e0e7229 */ /* 0x004fc40000000012 */
[----:B------:R-:W2:Y:S05]  /*0380*/  LDG.E.64 R18, desc[UR8][R6.64] ;  /* 0x0000000806127981 */ /* 0x000eaa000c1e1b00 */
[----:B------:R4:W-:Y:S04]  /*0390*/  STG.E.64 desc[UR8][R6.64+-0x8], R14 ;  /* 0xfffff80e06007986 */ /* 0x0009e8000c101b08 */
[----:B0-----:R-:W2:Y:S02]  /*03a0*/  LDG.E.64 R8, desc[UR8][R4.64] ;  /* 0x0000000804087981 */ /* 0x001ea4000c1e1b00 */
[----:B--2---:R-:W-:-:S02]  /*03b0*/  DADD R8, R8, R18 ;  /* 0x0000000008087229 */ /* 0x004fc40000000012 */
[----:B------:R-:W2:Y:S05]  /*03c0*/  LDG.E.64 R18, desc[UR8][R6.64+0x8] ;  /* 0x0000080806127981 */ /* 0x000eaa000c1e1b00 */
[----:B------:R0:W-:Y:S04]  /*03d0*/  STG.E.64 desc[UR8][R6.64], R8 ;  /* 0x0000000806007986 */ /* 0x0001e8000c101b08 */
[----:B-1----:R-:W2:Y:S02]  /*03e0*/  LDG.E.64 R10, desc[UR8][R4.64+0x8] ;  /* 0x00000808040a7981 */ /* 0x002ea4000c1e1b00 */
[----:B--2---:R-:W-:-:S02]  /*03f0*/  DADD R10, R10, R18 ;  /* 0x000000000a0a7229 */ /* 0x004fc40000000012 */
[----:B------:R-:W2:Y:S05]  /*0400*/  LDG.E.64 R18, desc[UR8][R6.64+0x10] ;  /* 0x0000100806127981 */ /* 0x000eaa000c1e1b00 */
[----:B------:R1:W-:Y:S04]  /*0410*/  STG.E.64 desc[UR8][R6.64+0x8], R10 ;  /* 0x0000080a06007986 */ /* 0x0003e8000c101b08 */
[----:B---3--:R-:W2:Y:S02]  /*0420*/  LDG.E.64 R12, desc[UR8][R4.64+0x10] ;  /* 0x00001008040c7981 */ /* 0x008ea4000c1e1b00 */
[----:B--2---:R-:W-:-:S02]  /*0430*/  DADD R12, R12, R18 ;  /* 0x000000000c0c7229 */ /* 0x004fc40000000012 */
        /* <DEDUP_REMOVED lines=14> */
[----:B---3--:R-:W2:Y:S01]  /*0520*/  LDG.E.64 R12, desc[UR8][R4.64+0x30] ;  /* 0x00003008040c7981 */ /* 0x008ea2000c1e1b00 */
[----:B------:R-:W-:Y:S01]  /*0530*/  VIADD R3, R3, 0x10 ;  /* 0x0000001003037836 */ /* 0x000fe20000000000 */
[----:B--2---:R-:W-:-:S02]  /*0540*/  DADD R12, R12, R18 ;  /* 0x000000000c0c7229 */ /* 0x004fc40000000012 */
[----:B------:R-:W2:Y:S05]  /*0550*/  LDG.E.64 R18, desc[UR8][R6.64+0x38] ;  /* 0x0000380806127981 */ /* 0x000eaa000c1e1b00 */
[----:B------:R3:W-:Y:S04]  /*0560*/  STG.E.64 desc[UR8][R6.64+0x30], R12 ;  /* 0x0000300c06007986 */ /* 0x0007e8000c101b08 */
[----:B----4-:R-:W2:Y:S01]  /*0570*/  LDG.E.64 R14, desc[UR8][R4.64+0x38] ;  /* 0x00003808040e7981 */ /* 0x010ea2000c1e1b00 */
[----:B------:R-:W-:-:S02]  /*0580*/  ISETP.NE.AND P1, PT, R3, RZ, PT ;  /* 0x000000ff0300720c */ /* 0x000fc40003f25270 */
[----:B------:R-:W-:Y:S02]  /*0590*/  IADD3 R17, P2, PT, R4, 0x80, RZ ;  /* 0x0000008004117810 */ /* 0x000fe40007f5e0ff */
[----:B0-----:R-:W-:-:S03]  /*05a0*/  IADD3 R8, P3, PT, R6, 0x80, RZ ;  /* 0x0000008006087810 */ /* 0x001fc60007f7e0ff */
[----:B-1----:R-:W-:Y:S01]  /*05b0*/  IMAD.X R10, RZ, RZ, R5, P2 ;  /* 0x000000ffff0a7224 */ /* 0x002fe200010e0605 */
[----:B------:R-:W-:Y:S01]  /*05c0*/  IADD3.X R9, PT, PT, RZ, R7, RZ, P3, !PT ;  /* 0x00000007ff097210 */ /* 0x000fe20001ffe4ff */
[----:B--2---:R-:W-:-:S07]  /*05d0*/  DADD R14, R14, R18 ;  /* 0x000000000e0e7229 */ /* 0x004fce0000000012 */
[----:B------:R3:W-:Y:S01]  /*05e0*/  STG.E.64 desc[UR8][R6.64+0x38], R14 ;  /* 0x0000380e06007986 */ /* 0x0007e2000c101b08 */
[----:B------:R-:W-:Y:S05]  /*05f0*/  @P1 BRA `(.L_x_56) ;  /* 0xfffffff800d41947 */ /* 0x000fea000383ffff */
.L_x_55:
[----:B0-----:R-:W-:Y:S05]  /*0600*/  @!P0 EXIT ;  /* 0x000000000000894d */ /* 0x001fea0003800000 */
[----:B------:R-:W-:Y:S02]  /*0610*/  ISETP.GE.U32.AND P0, PT, R16, 0x8, PT ;  /* 0x000000081000780c */ /* 0x000fe40003f06070 */
[----:B------:R-:W-:-:S04]  /*0620*/  LOP3.LUT R3, R2, 0x7, RZ, 0xc0, !PT ;  /* 0x0000000702037812 */ /* 0x000fc800078ec0ff */
[----:B------:R-:W-:-:S07]  /*0630*/  ISETP.NE.AND P1, PT, R3, RZ, PT ;  /* 0x000000ff0300720c */ /* 0x000fce0003f25270 */
[----:B------:R-:W-:Y:S06]  /*0640*/  @!P0 BRA `(.L_x_57) ;  /* 0x0000000000948947 */ /* 0x000fec0003800000 */
[----:B------:R-:W0:Y:S08]  /*0650*/  LDC.64 R4, c[0x0][0x388] ;  /* 0x0000e200ff047b82 */ /* 0x000e300000000a00 */
[----:B---3--:R-:W1:Y:S01]  /*0660*/  LDC.64 R6, c[0x0][0x380] ;  /* 0x0000e000ff067b82 */ /* 0x008e620000000a00 */
[----:B0-----:R-:W-:-:S05]  /*0670*/  IMAD.WIDE.U32 R4, R0, 0x8, R4 ;  /* 0x0000000800047825 */ /* 0x001fca00078e0004 */
[----:B------:R-:W2:Y:S01]  /*0680*/  LDG.E.64 R8, desc[UR8][R4.64] ;  /* 0x0000000804087981 */ /* 0x000ea2000c1e1b00 */
[----:B-1----:R-:W-:-:S05]  /*0690*/  IMAD.WIDE.U32 R6, R0, 0x8, R6 ;  /* 0x0000000800067825 */ /* 0x002fca00078e0006 */
        /* <DEDUP_REMOVED lines=28> */
[----:B----4-:R-:W2:Y:S01]  /*0860*/  LDG.E.64 R14, desc[UR8][R4.64+0x38] ;  /* 0x00003808040e7981 */ /* 0x010ea2000c1e1b00 */
[----:B------:R-:W-:Y:S01]  /*0870*/  VIADD R0, R0, 0x8 ;  /* 0x0000000800007836 */ /* 0x000fe20000000000 */
[----:B--2---:R-:W-:-:S07]  /*0880*/  DADD R14, R14, R16 ;  /* 0x000000000e0e7229 */ /* 0x004fce0000000010 */
[----:B------:R0:W-:Y:S04]  /*0890*/  STG.E.64 desc[UR8][R6.64+0x38], R14 ;  /* 0x0000380e06007986 */ /* 0x0001e8000c101b08 */
.L_x_57:
[----:B------:R-:W-:Y:S05]  /*08a0*/  @!P1 EXIT ;  /* 0x000000000000994d */ /* 0x000fea0003800000 */
[----:B------:R-:W-:Y:S02]  /*08b0*/  ISETP.GE.U32.AND P0, PT, R3, 0x4, PT ;  /* 0x000000040300780c */ /* 0x000fe40003f06070 */
[----:B------:R-:W-:-:S04]  /*08c0*/  LOP3.LUT R4, R2, 0x3, RZ, 0xc0, !PT ;  /* 0x0000000302047812 */ /* 0x000fc800078ec0ff */
[----:B------:R-:W-:-:S07]  /*08d0*/  ISETP.NE.AND P1, PT, R4, RZ, PT ;  /* 0x000000ff0400720c */ /* 0x000fce0003f25270 */
[----:B------:R-:W-:Y:S06]  /*08e0*/  @!P0 BRA `(.L_x_58) ;  /* 0x0000000000548947 */ /* 0x000fec0003800000 */
[----:B0--3--:R-:W0:Y:S08]  /*08f0*/  LDC.64 R6, c[0x0][0x388] ;  /* 0x0000e200ff067b82 */ /* 0x009e300000000a00 */
[----:B------:R-:W1:Y:S01]  /*0900*/  LDC.64 R2, c[0x0][0x380] ;  /* 0x0000e000ff027b82 */ /* 0x000e620000000a00 */
        /* <DEDUP_REMOVED lines=15> */
[----:B------:R-:W5:Y:S01]  /*0a00*/  LDG.E.64 R14, desc[UR8][R6.64+0x18] ;  /* 0x00001808060e7981 */ /* 0x000f62000c1e1b00 */
[----:B------:R-:W-:Y:S01]  /*0a10*/  VIADD R0, R0, 0x4 ;  /* 0x0000000400007836 */ /* 0x000fe20000000000 */
[----:B-----5:R-:W-:-:S07]  /*0a20*/  DADD R14, R14, R16 ;  /* 0x000000000e0e7229 */ /* 0x020fce0000000010 */
[----:B------:R1:W-:Y:S04]  /*0a30*/  STG.E.64 desc[UR8][R2.64+0x18], R14 ;  /* 0x0000180e02007986 */ /* 0x0003e8000c101b08 */
.L_x_58:
[----:B------:R-:W-:Y:S05]  /*0a40*/  @!P1 EXIT ;  /* 0x000000000000994d */ /* 0x000fea0003800000 */
[----:B-1----:R-:W1:Y:S08]  /*0a50*/  LDC.64 R2, c[0x0][0x380] ;  /* 0x0000e000ff027b82 */ /* 0x002e700000000a00 */
[----:B0--3--:R-:W0:Y:S01]  /*0a60*/  LDC.64 R6, c[0x0][0x388] ;  /* 0x0000e200ff067b82 */ /* 0x009e220000000a00 */
[----:B-1----:R-:W-:-:S04]  /*0a70*/  IMAD.WIDE.U32 R2, R0, 0x8, R2 ;  /* 0x0000000800027825 */ /* 0x002fc800078e0002 */
[----:B------:R-:W-:Y:S01]  /*0a80*/  IMAD.MOV.U32 R10, RZ, RZ, R3 ;  /* 0x000000ffff0a7224 */ /* 0x000fe200078e0003 */
[----:B------:R-:W-:Y:S01]  /*0a90*/  MOV R5, R2 ;  /* 0x0000000200057202 */ /* 0x000fe20000000f00 */
[----:B0-----:R-:W-:-:S04]  /*0aa0*/  IMAD.WIDE.U32 R6, R0, 0x8, R6 ;  /* 0x0000000800067825 */ /* 0x001fc800078e0006 */
[----:B------:R-:W-:Y:S01]  /*0ab0*/  IMAD.MOV.U32 R8, RZ, RZ, R6 ;  /* 0x000000ffff087224 */ /* 0x000fe200078e0006 */
[----:B------:R-:W-:Y:S01]  /*0ac0*/  MOV R9, R7 ;  /* 0x0000000700097202 */ /* 0x000fe20000000f00 */
[----:B------:R-:W-:-:S07]  /*0ad0*/  IMAD.MOV R0, RZ, RZ, -R4 ;  /* 0x000000ffff007224 */ /* 0x000fce00078e0a04 */
.L_x_59:
[----:B0-----:R-:W-:Y:S01]  /*0ae0*/  IMAD.MOV.U32 R6, RZ, RZ, R5 ;  /* 0x000000ffff067224 */ /* 0x001fe200078e0005 */
[----:B------:R-:W-:Y:S01]  /*0af0*/  MOV R7, R10 ;  /* 0x0000000a00077202 */ /* 0x000fe20000000f00 */
[----:B------:R0:W2:Y:S04]  /*0b00*/  LDG.E.64 R2, desc[UR8][R8.64] ;  /* 0x0000000808027981 */ /* 0x0000a8000c1e1b00 */
[----:B------:R-:W2:Y:S01]  /*0b10*/  LDG.E.64 R4, desc[UR8][R6.64] ;  /* 0x0000000806047981 */ /* 0x000ea2000c1e1b00 */
[----:B------:R-:W-:-:S05]  /*0b20*/  VIADD R0, R0, 0x1 ;  /* 0x0000000100007836 */ /* 0x000fca0000000000 */
[----:B------:R-:W-:Y:S02]  /*0b30*/  ISETP.NE.AND P0, PT, R0, RZ, PT ;  /* 0x000000ff0000720c */ /* 0x000fe40003f05270 */
[----:B0-----:R-:W-:-:S04]  /*0b40*/  IADD3 R8, P2, PT, R8, 0x8, RZ ;  /* 0x0000000808087810 */ /* 0x001fc80007f5e0ff */
[----:B------:R-:W-:Y:S01]  /*0b50*/  IADD3.X R9, PT, PT, RZ, R9, RZ, P2, !PT ;  /* 0x00000009ff097210 */ /* 0x000fe200017fe4ff */
[----:B--2---:R-:W-:Y:S01]  /*0b60*/  DADD R2, R2, R4 ;  /* 0x0000000002027229 */ /* 0x004fe20000000004 */
[----:B------:R-:W-:-:S06]  /*0b70*/  IADD3 R5, P1, PT, R6, 0x8, RZ ;  /* 0x0000000806057810 */ /* 0x000fcc0007f3e0ff */
[----:B------:R0:W-:Y:S01]  /*0b80*/  STG.E.64 desc[UR8][R6.64], R2 ;  /* 0x0000000206007986 */ /* 0x0001e2000c101b08 */
[----:B------:R-:W-:Y:S01]  /*0b90*/  IMAD.X R10, RZ, RZ, R7, P1 ;  /* 0x000000ffff0a7224 */ /* 0x000fe200008e0607 */
[----:B------:R-:W-:Y:S06]  /*0ba0*/  @P0 BRA `(.L_x_59) ;  /* 0xfffffffc00cc0947 */ /* 0x000fec000383ffff */
[----:B------:R-:W-:Y:S05]  /*0bb0*/  EXIT ;  /* 0x000000000000794d */ /* 0x000fea0003800000 */
.L_x_60:
        /* <DEDUP_REMOVED lines=12> */
.L_x_180:


//--------------------- .text._Z21fullWeightRestrictionPdS_i --------------------------
	.section	.text._Z21fullWeightRestrictionPdS_i,"ax",@progbits
	.align	128
        .global         _Z21fullWeightRestrictionPdS_i
        .type           _Z21fullWeightRestrictionPdS_i,@function
        .size           _Z21fullWeightRestrictionPdS_i,(.L_x_181 - _Z21fullWeightRestrictionPdS_i)
        .other          _Z21fullWeightRestrictionPdS_i,@"STO_CUDA_ENTRY STV_DEFAULT"
_Z21fullWeightRestrictionPdS_i:
.text._Z21fullWeightRestrictionPdS_i:
[----:B------:R-:W-:Y:S01]  /*0000*/  LDC R1, c[0x0][0x37c] ;  /* 0x0000df00ff017b82 */ /* 0x000fe20000000800 */
[----:B------:R-:W0:Y:S07]  /*0010*/  S2R R0, SR_TID.X ;  /* 0x0000000000007919 */ /* 0x000e2e0000002100 */
[----:B------:R-:W0:Y:S01]  /*0020*/  S2UR UR5, SR_CTAID.X ;  /* 0x00000000000579c3 */ /* 0x000e220000002500 */
[----:B------:R-:W1:Y:S07]  /*0030*/  LDCU UR6, c[0x0][0x390] ;  /* 0x00007200ff0677ac */ /* 0x000e6e0008000800 */
[----:B------:R-:W0:Y:S01]  /*0040*/  LDC R13, c[0x0][0x360] ;  /* 0x0000d800ff0d7b82 */ /* 0x000e220000000800 */
[----:B-1----:R-:W-:-:S04]  /*0050*/  ULEA.HI UR4, UR6, UR6, URZ, 0x1 ;  /* 0x0000000606047291 */ /* 0x002fc8000f8f08ff */
[----:B------:R-:W-:Y:S01]  /*0060*/  USHF.R.S32.HI UR4, URZ, 0x1, UR4 ;  /* 0x00000001ff047899 */ /* 0x000fe20008011404 */
[----:B0-----:R-:W-:-:S05]  /*0070*/  IMAD R13, R13, UR5, R0 ;  /* 0x000000050d0d7c24 */ /* 0x001fca000f8e0200 */
[----:B------:R-:W-:-:S13]  /*0080*/  ISETP.GE.AND P0, PT, R13, UR4, PT ;  /* 0x000000040d007c0c */ /* 0x000fda000bf06270 */
[----:B------:R-:W-:Y:S05]  /*0090*/  @P0 EXIT ;  /* 0x000000000000094d */ /* 0x000fea0003800000 */
[----:B------:R-:W-:-:S04]  /*00a0*/  SHF.L.U32 R5, R13, 0x1, RZ ;  /* 0x000000010d057819 */ /* 0x000fc800000006ff */
[----:B------:R-:W-:-:S04]  /*00b0*/  IADD3 R0, PT, PT, R5, 0x2, RZ ;  /* 0x0000000205007810 */ /* 0x000fc80007ffe0ff */
[----:B------:R-:W-:-:S13]  /*00c0*/  ISETP.GE.AND P0, PT, R0, UR6, PT ;  /* 0x0000000600007c0c */ /* 0x000fda000bf06270 */
[----:B------:R-:W-:Y:S05]  /*00d0*/  @P0 EXIT ;  /* 0x000000000000094d */ /* 0x000fea0003800000 */
[----:B------:R-:W0:Y:S01]  /*00e0*/  LDC.64 R2, c[0x0][0x388] ;  /* 0x0000e200ff027b82 */ /* 0x000e220000000a00 */
[----:B------:R-:W1:Y:S07]  /*00f0*/  LDCU.64 UR4, c[0x0][0x358] ;  /* 0x00006b00ff0477ac */ /* 0x000e6e0008000a00 */
[----:B------:R-:W2:Y:S01]  /*0100*/  LDC.64 R10, c[0x0][0x380] ;  /* 0x0000e000ff0a7b82 */ /* 0x000ea20000000a00 */
[----:B0-----:R-:W-:-:S05]  /*0110*/  IMAD.WIDE R2, R5, 0x8, R2 ;  /* 0x0000000805027825 */ /* 0x001fca00078e0202 */
[----:B-1----:R-:W3:Y:S04]  /*0120*/  LDG.E.64 R4, desc[UR4][R2.64] ;  /* 0x0000000402047981 */ /* 0x002ee8000c1e1b00 */
[----:B------:R-:W3:Y:S04]  /*0130*/  LDG.E.64 R6, desc[UR4][R2.64+0x8] ;  /* 0x0000080402067981 */ /* 0x000ee8000c1e1b00 */
[----:B------:R-:W4:Y:S01]  /*0140*/  LDG.E.64 R8, desc[UR4][R2.64+0x10] ;  /* 0x0000100402087981 */ /* 0x000f22000c1e1b00 */
[----:B---3--:R-:W-:Y:S01]  /*0150*/  DFMA R4, R6, 2, R4 ;  /* 0x400000000604782b */ /* 0x008fe20000000004 */
[----:B--2---:R-:W-:-:S07]  /*0160*/  IMAD.WIDE R6, R13, 0x8, R10 ;  /* 0x000000080d067825 */ /* 0x004fce00078e020a */
[----:B----4-:R-:W-:-:S08]  /*0170*/  DADD R4, R4, R8 ;  /* 0x0000000004047229 */ /* 0x010fd00000000008 */
[----:B------:R-:W-:-:S07]  /*0180*/  DMUL R4, R4, 0.25 ;  /* 0x3fd0000004047828 */ /* 0x000fce0000000000 */
[----:B------:R-:W-:Y:S01]  /*0190*/  STG.E.64 desc[UR4][R6.64], R4 ;  /* 0x0000000406007986 */ /* 0x000fe2000c101b04 */
[----:B------:R-:W-:Y:S05]  /*01a0*/  EXIT ;  /* 0x000000000000794d */ /* 0x000fea0003800000 */
.L_x_61:
        /* <DEDUP_REMOVED lines=13> */
.L_x_181:


//--------------------- .text._Z17calculateResidualPdS_S_S_i --------------------------
	.section	.text._Z17calculateResidualPdS_S_S_i,"ax",@progbits
	.align	128
        .global         _Z17calculateResidualPdS_S_S_i
        .type           _Z17calculateResidualPdS_S_S_i,@function
        .size           _Z17calculateResidualPdS_S_S_i,(.L_x_182 - _Z17calculateResidualPdS_S_S_i)
        .other          _Z17calculateResidualPdS_S_S_i,@"STO_CUDA_ENTRY STV_DEFAULT"
_Z17calculateResidualPdS_S_S_i:
.text._Z17calculateResidualPdS_S_S_i:
[----:B------:R-:W-:Y:S01]  /*0000*/  LDC R1, c[0x0][0x37c] ;  /* 0x0000df00ff017b82 */ /* 0x000fe20000000800 */
[----:B------:R-:W0:Y:S01]  /*0010*/  S2R R0, SR_CTAID.X ;  /* 0x0000000000007919 */ /* 0x000e220000002500 */
[----:B------:R-:W0:Y:S01]  /*0020*/  LDCU UR4, c[0x0][0x360] ;  /* 0x00006c00ff0477ac */ /* 0x000e220008000800 */
[----:B------:R-:W0:Y:S01]  /*0030*/  S2R R3, SR_TID.X ;  /* 0x0000000000037919 */ /* 0x000e220000002100 */
[----:B------:R-:W1:Y:S01]  /*0040*/  LDCU UR16, c[0x0][0x3a0] ;  /* 0x00007400ff1077ac */ /* 0x000e620008000800 */
[----:B0-----:R-:W-:-:S05]  /*0050*/  IMAD R0, R0, UR4, R3 ;  /* 0x0000000400007c24 */ /* 0x001fca000f8e0203 */
[----:B-1----:R-:W-:-:S13]  /*0060*/  ISETP.GE.AND P0, PT, R0, UR16, PT ;  /* 0x0000001000007c0c */ /* 0x002fda000bf06270 */
[----:B------:R-:W-:Y:S05]  /*0070*/  @P0 EXIT ;  /* 0x000000000000094d */ /* 0x000fea0003800000 */
[----:B------:R-:W-:Y:S01]  /*0080*/  UISETP.GE.AND UP0, UPT, UR16, 0x1, UPT ;  /* 0x000000011000788c */ /* 0x000fe2000bf06270 */
[----:B------:R-:W-:Y:S01]  /*0090*/  CS2R R24, SRZ ;  /* 0x0000000000187805 */ /* 0x000fe2000001ff00 */
[----:B------:R-:W0:Y:S07]  /*00a0*/  LDCU.64 UR14, c[0x0][0x358] ;  /* 0x00006b00ff0e77ac */ /* 0x000e2e0008000a00 */
[----:B------:R-:W-:Y:S05]  /*00b0*/  BRA.U !UP0, `(.L_x_62) ;  /* 0x0000000908707547 */ /* 0x000fea000b800000 */
[----:B------:R-:W-:Y:S01]  /*00c0*/  UISETP.GE.U32.AND UP1, UPT, UR16, 0x10, UPT ;  /* 0x000000101000788c */ /* 0x000fe2000bf26070 */
[----:B------:R-:W-:Y:S01]  /*00d0*/  HFMA2 R3, -RZ, RZ, 0, 0 ;  /* 0x00000000ff037431 */ /* 0x000fe200000001ff */
[----:B------:R-:W-:Y:S02]  /*00e0*/  ULOP3.LUT UR12, UR16, 0xf, URZ, 0xc0, !UPT ;  /* 0x0000000f100c7892 */ /* 0x000fe4000f8ec0ff */
[----:B------:R-:W-:Y:S01]  /*00f0*/  IMAD R2, R0, UR16, RZ ;  /* 0x0000001000027c24 */ /* 0x000fe2000f8e02ff */
[----:B------:R-:W-:Y:S01]  /*0100*/  CS2R R24, SRZ ;  /* 0x0000000000187805 */ /* 0x000fe2000001ff00 */
[----:B------:R-:W-:-:S03]  /*0110*/  UISETP.NE.AND UP0, UPT, UR12, URZ, UPT ;  /* 0x000000ff0c00728c */ /* 0x000fc6000bf05270 */
[----:B------:R-:W-:Y:S08]  /*0120*/  BRA.U !UP1, `(.L_x_63) ;  /* 0x00000005091c7547 */ /* 0x000ff0000b800000 */
[----:B------:R-:W1:Y:S01]  /*0130*/  LDCU.128 UR8, c[0x0][0x380] ;  /* 0x00007000ff0877ac */ /* 0x000e620008000c00 */
[----:B------:R-:W-:Y:S01]  /*0140*/  IMAD.MOV.U32 R26, RZ, RZ, R2 ;  /* 0x000000ffff1a7224 */ /* 0x000fe200078e0002 */
[----:B------:R-:W-:Y:S01]  /*0150*/  CS2R R24, SRZ ;  /* 0x0000000000187805 */ /* 0x000fe2000001ff00 */
[----:B------:R-:W-:-:S06]  /*0160*/  ULOP3.LUT UR13, UR16, 0x7ffffff0, URZ, 0xc0, !UPT ;  /* 0x7ffffff0100d7892 */ /* 0x000fcc000f8ec0ff */
[----:B------:R-:W-:Y:S01]  /*0170*/  MOV R3, UR13 ;  /* 0x0000000d00037c02 */ /* 0x000fe20008000f00 */
[----:B-1----:R-:W-:Y:S02]  /*0180*/  UIADD3 UR4, UP2, UPT, UR10, 0x40, URZ ;  /* 0x000000400a047890 */ /* 0x002fe4000ff5e0ff */
[----:B------:R-:W-:Y:S02]  /*0190*/  UIADD3 UR6, UP1, UPT, UR8, 0x40, URZ ;  /* 0x0000004008067890 */ /* 0x000fe4000ff3e0ff */
[----:B------:R-:W-:Y:S02]  /*01a0*/  UIADD3.X UR5, UPT, UPT, URZ, UR11, URZ, UP2, !UPT ;  /* 0x0000000bff057290 */ /* 0x000fe400097fe4ff */
[----:B------:R-:W-:Y:S01]  /*01b0*/  IMAD.U32 R10, RZ, RZ, UR4 ;  /* 0x00000004ff0a7e24 */ /* 0x000fe2000f8e00ff */
[----:B------:R-:W-:Y:S02]  /*01c0*/  UIADD3 UR8, UPT, UPT, -UR13, URZ, URZ ;  /* 0x000000ff0d087290 */ /* 0x000fe4000fffe1ff */
[----:B------:R-:W-:Y:S01]  /*01d0*/  UIADD3.X UR7, UPT, UPT, URZ, UR9, URZ, UP1, !UPT ;  /* 0x00000009ff077290 */ /* 0x000fe20008ffe4ff */
[----:B------:R-:W-:-:S11]  /*01e0*/  MOV R11, UR5 ;  /* 0x00000005000b7c02 */ /* 0x000fd60008000f00 */
.L_x_64:
[----:B------:R-:W-:Y:S01]  /*01f0*/  MOV R5, UR7 ;  /* 0x0000000700057c02 */ /* 0x000fe20008000f00 */
[----:B------:R-:W-:Y:S01]  /*0200*/  IMAD.U32 R4, RZ, RZ, UR6 ;  /* 0x00000006ff047e24 */ /* 0x000fe2000f8e00ff */
[----:B------:R-:W-:Y:S01]  /*0210*/  MOV R7, R11 ;  /* 0x0000000b00077202 */ /* 0x000fe20000000f00 */
[----:B------:R-:W-:Y:S02]  /*0220*/  IMAD.MOV.U32 R6, RZ, RZ, R10 ;  /* 0x000000ffff067224 */ /* 0x000fe400078e000a */
[----:B------:R-:W-:-:S03]  /*0230*/  IMAD.WIDE R4, R26, 0x8, R4 ;  /* 0x000000081a047825 */ /* 0x000fc600078e0204 */
[----:B0-----:R-:W2:Y:S04]  /*0240*/  LDG.E.64 R22, desc[UR14][R6.64+-0x40] ;  /* 0xffffc00e06167981 */ /* 0x001ea8000c1e1b00 */
[----:B------:R-:W2:Y:S04]  /*0250*/  LDG.E.64 R12, desc[UR14][R4.64+-0x40] ;  /* 0xffffc00e040c7981 */ /* 0x000ea8000c1e1b00 */
[----:B------:R-:W3:Y:S04]  /*0260*/  LDG.E.64 R20, desc[UR14][R6.64+-0x38] ;  /* 0xffffc80e06147981 */ /* 0x000ee8000c1e1b00 */
[----:B------:R-:W3:Y:S04]  /*0270*/  LDG.E.64 R16, desc[UR14][R4.64+-0x38] ;  /* 0xffffc80e04107981 */ /* 0x000ee8000c1e1b00 */
[----:B------:R-:W4:Y:S04]  /*0280*/  LDG.E.64 R14, desc[UR14][R6.64+-0x30] ;  /* 0xffffd00e060e7981 */ /* 0x000f28000c1e1b00 */
[----:B------:R-:W4:Y:S04]  /*0290*/  LDG.E.64 R10, desc[UR14][R4.64+-0x30] ;  /* 0xffffd00e040a7981 */ /* 0x000f28000c1e1b00 */
[----:B------:R-:W5:Y:S04]  /*02a0*/  LDG.E.64 R18, desc[UR14][R6.64+-0x28] ;  /* 0xffffd80e06127981 */ /* 0x000f68000c1e1b00 */
[----:B------:R-:W5:Y:S01]  /*02b0*/  LDG.E.64 R8, desc[UR14][R4.64+-0x28] ;  /* 0xffffd80e04087981 */ /* 0x000f62000c1e1b00 */
[----:B--2---:R-:W-:-:S03]  /*02c0*/  DFMA R22, R12, R22, R24 ;  /* 0x000000160c16722b */ /* 0x004fc60000000018 */
[----:B------:R-:W2:Y:S04]  /*02d0*/  LDG.E.64 R24, desc[UR14][R6.64+-0x20] ;  /* 0xffffe00e06187981 */ /* 0x000ea8000c1e1b00 */
[----:B------:R-:W2:Y:S01]  /*02e0*/  LDG.E.64 R12, desc[UR14][R4.64+-0x20] ;  /* 0xffffe00e040c7981 */ /* 0x000ea2000c1e1b00 */
[----:B---3--:R-:W-:-:S03]  /*02f0*/  DFMA R20, R16, R20, R22 ;  /* 0x000000141014722b */ /* 0x008fc60000000016 */
[----:B------:R-:W3:Y:S04]  /*0300*/  LDG.E.64 R22, desc[UR14][R6.64+-0x18] ;  /* 0xffffe80e06167981 */ /* 0x000ee8000c1e1b00 */
[----:B------:R-:W3:Y:S01]  /*0310*/  LDG.E.64 R16, desc[UR14][R4.64+-0x18] ;  /* 0xffffe80e04107981 */ /* 0x000ee2000c1e1b00 */
[----:B----4-:R-:W-:-:S03]  /*0320*/  DFMA R14, R10, R14, R20 ;  /* 0x0000000e0a0e722b */ /* 0x010fc60000000014 */
[----:B------:R-:W4:Y:S04]  /*0330*/  LDG.E.64 R10, desc[UR14][R6.64+-0x10] ;  /* 0xfffff00e060a7981 */ /* 0x000f28000c1e1b00 */
[----:B------:R-:W4:Y:S01]  /*0340*/  LDG.E.64 R20, desc[UR14][R4.64+-0x10] ;  /* 0xfffff00e04147981 */ /* 0x000f22000c1e1b00 */
[----:B-----5:R-:W-:-:S03]  /*0350*/  DFMA R18, R8, R18, R14 ;  /* 0x000000120812722b */ /* 0x020fc6000000000e */
        /* <DEDUP_REMOVED lines=26> */
[----:B------:R-:W-:Y:S01]  /*0500*/  UIADD3 UR8, UPT, UPT, UR8, 0x10, URZ ;  /* 0x0000001008087890 */ /* 0x000fe2000fffe0ff */
[----:B------:R-:W-:-:S03]  /*0510*/  VIADD R26, R26, 0x10 ;  /* 0x000000101a1a7836 */ /* 0x000fc60000000000 */
[----:B------:R-:W-:Y:S01]  /*0520*/  UISETP.NE.AND UP1, UPT, UR8, URZ, UPT ;  /* 0x000000ff0800728c */ /* 0x000fe2000bf25270 */
[----:B--2---:R-:W-:-:S08]  /*0530*/  DFMA R10, R14, R12, R10 ;  /* 0x0000000c0e0a722b */ /* 0x004fd0000000000a */
[----:B---3--:R-:W-:-:S08]  /*0540*/  DFMA R10, R18, R16, R10 ;  /* 0x00000010120a722b */ /* 0x008fd0000000000a */
[----:B----4-:R-:W-:Y:S01]  /*0550*/  DFMA R24, R24, R22, R10 ;  /* 0x000000161818722b */ /* 0x010fe2000000000a */
[----:B------:R-:W-:-:S04]  /*0560*/  IADD3 R10, P0, PT, R6, 0x80, RZ ;  /* 0x00000080060a7810 */ /* 0x000fc80007f1e0ff */
[----:B------:R-:W-:-:S03]  /*0570*/  IADD3.X R11, PT, PT, RZ, R7, RZ, P0, !PT ;  /* 0x00000007ff0b7210 */ /* 0x000fc600007fe4ff */
[----:B-----5:R-:W-:Y:S01]  /*0580*/  DFMA R24, R20, R8, R24 ;  /* 0x000000081418722b */ /* 0x020fe20000000018 */
[----:B------:R-:W-:Y:S10]  /*0590*/  BRA.U UP1, `(.L_x_64) ;  /* 0xfffffffd01147547 */ /* 0x000ff4000b83ffff */
.L_x_63:
[----:B------:R-:W-:Y:S05]  /*05a0*/  BRA.U !UP0, `(.L_x_62) ;  /* 0x0000000508347547 */ /* 0x000fea000b800000 */
[----:B------:R-:W-:Y:S02]  /*05b0*/  UISETP.GE.U32.AND UP0, UPT, UR12, 0x8, UPT ;  /* 0x000000080c00788c */ /* 0x000fe4000bf06070 */
[----:B------:R-:W-:-:S04]  /*05c0*/  ULOP3.LUT UR5, UR16, 0x7, URZ, 0xc0, !UPT ;  /* 0x0000000710057892 */ /* 0x000fc8000f8ec0ff */
[----:B------:R-:W-:-:S03]  /*05d0*/  UISETP.NE.AND UP1, UPT, UR5, URZ, UPT ;  /* 0x000000ff0500728c */ /* 0x000fc6000bf25270 */
[----:B------:R-:W-:Y:S08]  /*05e0*/  BRA.U !UP0, `(.L_x_65) ;  /* 0x0000000108787547 */ /* 0x000ff0000b800000 */
[----:B------:R-:W1:Y:S01]  /*05f0*/  LDC.64 R10, c[0x0][0x380] ;  /* 0x0000e000ff0a7b82 */ /* 0x000e620000000a00 */
[----:B------:R-:W-:-:S07]  /*0600*/  IADD3 R7, PT, PT, R2, R3, RZ ;  /* 0x0000000302077210 */ /* 0x000fce0007ffe0ff */
[----:B------:R-:W2:Y:S01]  /*0610*/  LDC.64 R4, c[0x0][0x388] ;  /* 0x0000e200ff047b82 */ /* 0x000ea20000000a00 */
[----:B-1----:R-:W-:-:S05]  /*0620*/  IMAD.WIDE R10, R7, 0x8, R10 ;  /* 0x00000008070a7825 */ /* 0x002fca00078e020a */
[----:B0-----:R-:W3:Y:S01]  /*0630*/  LDG.E.64 R12, desc[UR14][R10.64] ;  /* 0x0000000e0a0c7981 */ /* 0x001ee2000c1e1b00 */
[----:B--2---:R-:W-:-:S03]  /*0640*/  IMAD.WIDE.U32 R4, R3, 0x8, R4 ;  /* 0x0000000803047825 */ /* 0x004fc600078e0004 */
[----:B------:R-:W2:Y:S04]  /*0650*/  LDG.E.64 R16, desc[UR14][R10.64+0x8] ;  /* 0x0000080e0a107981 */ /* 0x000ea8000c1e1b00 */
[----:B------:R-:W3:Y:S04]  /*0660*/  LDG.E.64 R14, desc[UR14][R4.64] ;  /* 0x0000000e040e7981 */ /* 0x000ee8000c1e1b00 */
[----:B------:R-:W2:Y:S04]  /*0670*/  LDG.E.64 R18, desc[UR14][R4.64+0x8] ;  /* 0x0000080e04127981 */ /* 0x000ea8000c1e1b00 */
[----:B------:R-:W4:Y:S04]  /*0680*/  LDG.E.64 R20, desc[UR14][R10.64+0x10] ;  /* 0x0000100e0a147981 */ /* 0x000f28000c1e1b00 */
[----:B------:R-:W4:Y:S04]  /*0690*/  LDG.E.64 R22, desc[UR14][R4.64+0x10] ;  /* 0x0000100e04167981 */ /* 0x000f28000c1e1b00 */
[----:B------:R-:W5:Y:S04]  /*06a0*/  LDG.E.64 R6, desc[UR14][R10.64+0x18] ;  /* 0x0000180e0a067981 */ /* 0x000f68000c1e1b00 */
[----:B------:R-:W5:Y:S04]  /*06b0*/  LDG.E.64 R8, desc[UR14][R4.64+0x18] ;  /* 0x0000180e04087981 */ /* 0x000f68000c1e1b00 */
[----:B------:R-:W5:Y:S04]  /*06c0*/  LDG.E.64 R26, desc[UR14][R10.64+0x38] ;  /* 0x0000380e0a1a7981 */ /* 0x000f68000c1e1b00 */
[----:B------:R-:W5:Y:S01]  /*06d0*/  LDG.E.64 R28, desc[UR14][R4.64+0x38] ;  /* 0x0000380e041c7981 */ /* 0x000f62000c1e1b00 */
[----:B---3--:R-:W-:-:S03]  /*06e0*/  DFMA R24, R12, R14, R24 ;  /* 0x0000000e0c18722b */ /* 0x008fc60000000018 */
[----:B------:R-:W3:Y:S04]  /*06f0*/  LDG.E.64 R12, desc[UR14][R10.64+0x20] ;  /* 0x0000200e0a0c7981 */ /* 0x000ee8000c1e1b00 */
[----:B------:R-:W3:Y:S01]  /*0700*/  LDG.E.64 R14, desc[UR14][R4.64+0x20] ;  /* 0x0000200e040e7981 */ /* 0x000ee2000c1e1b00 */
[----:B--2---:R-:W-:-:S03]  /*0710*/  DFMA R24, R16, R18, R24 ;  /* 0x000000121018722b */ /* 0x004fc60000000018 */
[----:B------:R-:W2:Y:S04]  /*0720*/  LDG.E.64 R16, desc[UR14][R10.64+0x28] ;  /* 0x0000280e0a107981 */ /* 0x000ea8000c1e1b00 */
[----:B------:R-:W2:Y:S01]  /*0730*/  LDG.E.64 R18, desc[UR14][R4.64+0x28] ;  /* 0x0000280e04127981 */ /* 0x000ea2000c1e1b00 */
[----:B----4-:R-:W-:-:S03]  /*0740*/  DFMA R20, R20, R22, R24 ;  /* 0x000000161414722b */ /* 0x010fc60000000018 */
[----:B------:R-:W4:Y:S04]  /*0750*/  LDG.E.64 R22, desc[UR14][R10.64+0x30] ;  /* 0x0000300e0a167981 */ /* 0x000f28000c1e1b00 */
[----:B------:R-:W4:Y:S01]  /*0760*/  LDG.E.64 R24, desc[UR14][R4.64+0x30] ;  /* 0x0000300e04187981 */ /* 0x000f22000c1e1b00 */
[----:B-----5:R-:W-:Y:S01]  /*0770*/  DFMA R6, R6, R8, R20 ;  /* 0x000000080606722b */ /* 0x020fe20000000014 */
[----:B------:R-:W-:-:S07]  /*0780*/  IADD3 R3, PT, PT, R3, 0x8, RZ ;  /* 0x0000000803037810 */ /* 0x000fce0007ffe0ff */
[----:B---3--:R-:W-:-:S08]  /*0790*/  DFMA R6, R12, R14, R6 ;  /* 0x0000000e0c06722b */ /* 0x008fd00000000006 */
[----:B--2---:R-:W-:-:S08]  /*07a0*/  DFMA R6, R16, R18, R6 ;  /* 0x000000121006722b */ /* 0x004fd00000000006 */
[----:B----4-:R-:W-:-:S08]  /*07b0*/  DFMA R24, R22, R24, R6 ;  /* 0x000000181618722b */ /* 0x010fd00000000006 */
[----:B------:R-:W-:-:S11]  /*07c0*/  DFMA R24, R26, R28, R24 ;  /* 0x0000001c1a18722b */ /* 0x000fd60000000018 */
.L_x_65:
[----:B------:R-:W-:Y:S05]  /*07d0*/  BRA.U !UP1, `(.L_x_62) ;  /* 0x0000000109a87547 */ /* 0x000fea000b800000 */
[----:B------:R-:W-:Y:S02]  /*07e0*/  UISETP.GE.U32.AND UP0, UPT, UR5, 0x4, UPT ;  /* 0x000000040500788c */ /* 0x000fe4000bf06070 */
[----:B------:R-:W-:-:S04]  /*07f0*/  ULOP3.LUT UR4, UR16, 0x3, URZ, 0xc0, !UPT ;  /* 0x0000000310047892 */ /* 0x000fc8000f8ec0ff */
[----:B------:R-:W-:-:S03]  /*0800*/  UISETP.NE.AND UP1, UPT, UR4, URZ, UPT ;  /* 0x000000ff0400728c */ /* 0x000fc6000bf25270 */
[----:B------:R-:W-:Y:S08]  /*0810*/  BRA.U !UP0, `(.L_x_66) ;  /* 0x0000000108487547 */ /* 0x000ff0000b800000 */
[----:B------:R-:W1:Y:S01]  /*0820*/  LDC.64 R4, c[0x0][0x380] ;  /* 0x0000e000ff047b82 */ /* 0x000e620000000a00 */
[----:B------:R-:W-:-:S07]  /*0830*/  IMAD.IADD R17, R2, 0x1, R3 ;  /* 0x0000000102117824 */ /* 0x000fce00078e0203 */
        /* <DEDUP_REMOVED lines=10> */
[----:B------:R-:W5:Y:S01]  /*08e0*/  LDG.E.64 R14, desc[UR14][R20.64+0x18] ;  /* 0x0000180e140e7981 */ /* 0x000f62000c1e1b00 */
[----:B------:R-:W-:Y:S01]  /*08f0*/  IADD3 R3, PT, PT, R3, 0x4, RZ ;  /* 0x0000000403037810 */ /* 0x000fe20007ffe0ff */
[----:B---3--:R-:W-:-:S08]  /*0900*/  DFMA R18, R18, R22, R24 ;  /* 0x000000161212722b */ /* 0x008fd00000000018 */
[----:B--2---:R-:W-:-:S08]  /*0910*/  DFMA R8, R8, R10, R18 ;  /* 0x0000000a0808722b */ /* 0x004fd00000000012 */
[----:B----4-:R-:W-:-:S08]  /*0920*/  DFMA R4, R4, R6, R8 ;  /* 0x000000060404722b */ /* 0x010fd00000000008 */
[----:B-----5:R-:W-:-:S11]  /*0930*/  DFMA R24, R12, R14, R4 ;  /* 0x0000000e0c18722b */ /* 0x020fd60000000004 */
.L_x_66:
[----:B------:R-:W-:Y:S05]  /*0940*/  BRA.U !UP1, `(.L_x_62) ;  /* 0x00000001094c7547 */ /* 0x000fea000b800000 */
[----:B------:R-:W1:Y:S01]  /*0950*/  LDC.64 R4, c[0x0][0x388] ;  /* 0x0000e200ff047b82 */ /* 0x000e620000000a00 */
[----:B------:R-:W-:Y:S01]  /*0960*/  IADD3 R9, PT, PT, R2, R3, RZ ;  /* 0x0000000302097210 */ /* 0x000fe20007ffe0ff */
[----:B------:R-:W-:-:S06]  /*0970*/  UIADD3 UR4, UPT, UPT, -UR4, URZ, URZ ;  /* 0x000000ff04047290 */ /* 0x000fcc000fffe1ff */
[----:B------:R-:W2:Y:S01]  /*0980*/  LDC.64 R6, c[0x0][0x380] ;  /* 0x0000e000ff067b82 */ /* 0x000ea20000000a00 */
[----:B-1----:R-:W-:-:S04]  /*0990*/  IMAD.WIDE.U32 R4, R3, 0x8, R4 ;  /* 0x0000000803047825 */ /* 0x002fc800078e0004 */
[----:B------:R-:W-:Y:S01]  /*09a0*/  IMAD.MOV.U32 R8, RZ, RZ, R4 ;  /* 0x000000ffff087224 */ /* 0x000fe200078e0004 */
[----:B------:R-:W-:-:S07]  /*09b0*/  MOV R11, R5 ;  /* 0x00000005000b7202 */ /* 0x000fce0000000f00 */
.L_x_67:
[----:B--2---:R-:W-:Y:S01]  /*09c0*/  IMAD.WIDE R2, R9, 0x8, R6 ;  /* 0x0000000809027825 */ /* 0x004fe200078e0206 */
[----:B------:R-:W-:-:S03]  /*09d0*/  MOV R4, R8 ;  /* 0x0000000800047202 */ /* 0x000fc60000000f00 */
[----:B------:R-:W-:Y:S02]  /*09e0*/  IMAD.MOV.U32 R5, RZ, RZ, R11 ;  /* 0x000000ffff057224 */ /* 0x000fe400078e000b */
[----:B0-----:R-:W2:Y:S04]  /*09f0*/  LDG.E.64 R2, desc[UR14][R2.64] ;  /* 0x0000000e02027981 */ /* 0x001ea8000c1e1b00 */
[----:B------:R-:W2:Y:S01]  /*0a00*/  LDG.E.64 R4, desc[UR14][R4.64] ;  /* 0x0000000e04047981 */ /* 0x000ea2000c1e1b00 */
[----:B------:R-:W-:Y:S01]  /*0a10*/  UIADD3 UR4, UPT, UPT, UR4, 0x1, URZ ;  /* 0x0000000104047890 */ /* 0x000fe2000fffe0ff */
[----:B------:R-:W-:Y:S02]  /*0a20*/  IADD3 R8, P0, PT, R8, 0x8, RZ ;  /* 0x0000000808087810 */ /* 0x000fe40007f1e0ff */
[----:B------:R-:W-:Y:S01]  /*0a30*/  IADD3 R9, PT, PT, R9, 0x1, RZ ;  /* 0x0000000109097810 */ /* 0x000fe20007ffe0ff */
[----:B------:R-:W-:Y:S01]  /*0a40*/  UISETP.NE.AND UP0, UPT, UR4, URZ, UPT ;  /* 0x000000ff0400728c */ /* 0x000fe2000bf05270 */
[----:B------:R-:W-:Y:S01]  /*0a50*/  IADD3.X R11, PT, PT, RZ, R11, RZ, P0, !PT ;  /* 0x0000000bff0b7210 */ /* 0x000fe200007fe4ff */
[----:B--2---:R-:W-:-:S07]  /*0a60*/  DFMA R24, R2, R4, R24 ;  /* 0x000000040218722b */ /* 0x004fce0000000018 */
[----:B------:R-:W-:Y:S05]  /*0a70*/  BRA.U UP0, `(.L_x_67) ;  /* 0xfffffffd00d07547 */ /* 0x000fea000b83ffff */
.L_x_62:
[----:B------:R-:W1:Y:S08]  /*0a80*/  LDC.64 R2, c[0x0][0x390] ;  /* 0x0000e400ff027b82 */ /* 0x000e700000000a00 */
[----:B------:R-:W2:Y:S01]  /*0a90*/  LDC.64 R4, c[0x0][0x398] ;  /* 0x0000e600ff047b82 */ /* 0x000ea20000000a00 */
[----:B-1----:R-:W-:-:S06]  /*0aa0*/  IMAD.WIDE R2, R0, 0x8, R2 ;  /* 0x0000000800027825 */ /* 0x002fcc00078e0202 */
[----:B0-----:R-:W3:Y:S01]  /*0ab0*/  LDG.E.64 R2, desc[UR14][R2.64] ;  /* 0x0000000e02027981 */ /* 0x001ee2000c1e1b00 */
[----:B--2---:R-:W-:Y:S01]  /*0ac0*/  IMAD.WIDE R4, R0, 0x8, R4 ;  /* 0x0000000800047825 */ /* 0x004fe200078e0204 */
[----:B---3--:R-:W-:-:S07]  /*0ad0*/  DADD R24, R2, -R24 ;  /* 0x0000000002187229 */ /* 0x008fce0000000818 */
[----:B------:R-:W-:Y:S01]  /*0ae0*/  STG.E.64 desc[UR14][R4.64], R24 ;  /* 0x0000001804007986 */ /* 0x000fe2000c101b0e */
[----:B------:R-:W-:Y:S05]  /*0af0*/  EXIT ;  /* 0x000000000000794d */ /* 0x000fea0003800000 */
.L_x_68:
        /* <DEDUP_REMOVED lines=16> */
.L_x_182:


//--------------------- .text._Z19weightedJacobiFirstPdS_S_S_i --------------------------
	.section	.text._Z19weightedJacobiFirstPdS_S_S_i,"ax",@progbits
	.align	128
        .global         _Z19weightedJacobiFirstPdS_S_S_i
        .type           _Z19weightedJacobiFirstPdS_S_S_i,@function
        .size           _Z19weightedJacobiFirstPdS_S_S_i,(.L_x_171 - _Z19weightedJacobiFirstPdS_S_S_i)
        .other          _Z19weightedJacobiFirstPdS_S_S_i,@"STO_CUDA_ENTRY STV_DEFAULT"
_Z19weightedJacobiFirstPdS_S_S_i:
.text._Z19weightedJacobiFirstPdS_S_S_i:
[----:B------:R-:W-:Y:S01]  /*0000*/  LDC R1, c[0x0][0x37c] ;  /* 0x0000df00ff017b82 */ /* 0x000fe20000000800 */
[----:B------:R-:W0:Y:S01]  /*0010*/  S2R R3, SR_CTAID.X ;  /* 0x0000000000037919 */ /* 0x000e220000002500 */
[----:B------:R-:W0:Y:S01]  /*0020*/  LDCU UR4, c[0x0][0x360] ;  /* 0x00006c00ff0477ac */ /* 0x000e220008000800 */
[----:B------:R-:W-:Y:S01]  /*0030*/  BSSY.RECONVERGENT B0, `(.L_x_69) ;  /* 0x00001ca000007945 */ /* 0x000fe20003800200 */
[----:B------:R-:W0:Y:S01]  /*0040*/  S2R R0, SR_TID.X ;  /* 0x0000000000007919 */ /* 0x000e220000002100 */
[----:B------:R-:W1:Y:S01]  /*0050*/  LDCU UR6, c[0x0][0x3a0] ;  /* 0x00007400ff0677ac */ /* 0x000e620008000800 */
[----:B0-----:R-:W-:-:S05]  /*0060*/  IMAD R3, R3, UR4, R0 ;  /* 0x0000000403037c24 */ /* 0x001fca000f8e0200 */
[----:B-1----:R-:W-:-:S13]  /*0070*/  ISETP.GE.AND P0, PT, R3, UR6, PT ;  /* 0x0000000603007c0c */ /* 0x002fda000bf06270 */
[----:B------:R-:W-:Y:S05]  /*0080*/  @P0 BRA `(.L_x_70) ;  /* 0x0000001c00100947 */ /* 0x000fea0003800000 */
[----:B------:R-:W0:Y:S01]  /*0090*/  LDC.64 R8, c[0x0][0x358] ;  /* 0x0000d600ff087b82 */ /* 0x000e220000000a00 */
[----:B------:R-:W-:Y:S01]  /*00a0*/  ISETP.GE.AND P0, PT, R3, 0x1, PT ;  /* 0x000000010300780c */ /* 0x000fe20003f06270 */
[----:B------:R-:W-:Y:S01]  /*00b0*/  BSSY.RECONVERGENT B1, `(.L_x_71) ;  /* 0x00000c2000017945 */ /* 0x000fe20003800200 */
[----:B------:R-:W-:Y:S01]  /*00c0*/  IMAD.MOV.U32 R0, RZ, RZ, RZ ;  /* 0x000000ffff007224 */ /* 0x000fe200078e00ff */
[----:B------:R-:W-:-:S10]  /*00d0*/  CS2R R22, SRZ ;  /* 0x0000000000167805 */ /* 0x000fd4000001ff00 */
[----:B------:R-:W-:Y:S05]  /*00e0*/  @!P0 BRA `(.L_x_72) ;  /* 0x0000000800f88947 */ /* 0x000fea0003800000 */
[C---:B------:R-:W-:Y:S01]  /*00f0*/  VIMNMX R4, PT, PT, R3.reuse, UR6, PT ;  /* 0x0000000603047c48 */ /* 0x040fe2000bfe0100 */
[----:B------:R-:W-:Y:S01]  /*0100*/  BSSY.RECONVERGENT B2, `(.L_x_73) ;  /* 0x0000056000027945 */ /* 0x000fe20003800200 */
[----:B------:R-:W-:Y:S01]  /*0110*/  IMAD.MOV.U32 R5, RZ, RZ, RZ ;  /* 0x000000ffff057224 */ /* 0x000fe200078e00ff */
[----:B------:R-:W-:Y:S02]  /*0120*/  CS2R R22, SRZ ;  /* 0x0000000000167805 */ /* 0x000fe4000001ff00 */
[C---:B------:R-:W-:Y:S02]  /*0130*/  ISETP.GE.AND P1, PT, R4.reuse, 0x10, PT ;  /* 0x000000100400780c */ /* 0x040fe40003f26270 */
[----:B------:R-:W-:Y:S01]  /*0140*/  VIMNMX R0, PT, PT, R4, 0x1, !PT ;  /* 0x0000000104007848 */ /* 0x000fe20007fe0100 */
[----:B------:R-:W-:-:S03]  /*0150*/  IMAD R4, R3, UR6, RZ ;  /* 0x0000000603047c24 */ /* 0x000fc6000f8e02ff */
[----:B------:R-:W-:-:S04]  /*0160*/  LOP3.LUT R2, R0, 0xf, RZ, 0xc0, !PT ;  /* 0x0000000f00027812 */ /* 0x000fc800078ec0ff */
[----:B------:R-:W-:-:S03]  /*0170*/  ISETP.NE.AND P0, PT, R2, RZ, PT ;  /* 0x000000ff0200720c */ /* 0x000fc60003f05270 */
[----:B------:R-:W-:Y:S10]  /*0180*/  @!P1 BRA `(.L_x_74) ;  /* 0x0000000400349947 */ /* 0x000ff40003800000 */
[----:B------:R-:W1:Y:S01]  /*0190*/  LDC.64 R10, c[0x0][0x380] ;  /* 0x0000e000ff0a7b82 */ /* 0x000e620000000a00 */
[----:B------:R-:W2:Y:S01]  /*01a0*/  LDCU.64 UR4, c[0x0][0x390] ;  /* 0x00007200ff0477ac */ /* 0x000ea20008000a00 */
[----:B------:R-:W-:Y:S01]  /*01b0*/  LOP3.LUT R5, R0, 0x7ffffff0, RZ, 0xc0, !PT ;  /* 0x7ffffff000057812 */ /* 0x000fe200078ec0ff */
[----:B------:R-:W-:Y:S01]  /*01c0*/  IMAD.MOV.U32 R25, RZ, RZ, R4 ;  /* 0x000000ffff197224 */ /* 0x000fe200078e0004 */
[----:B------:R-:W-:-:S03]  /*01d0*/  CS2R R22, SRZ ;  /* 0x0000000000167805 */ /* 0x000fc6000001ff00 */
[----:B------:R-:W-:Y:S01]  /*01e0*/  IMAD.MOV R24, RZ, RZ, -R5 ;  /* 0x000000ffff187224 */ /* 0x000fe200078e0a05 */
[----:B--2---:R-:W-:-:S04]  /*01f0*/  UIADD3 UR4, UP0, UPT, UR4, 0x40, URZ ;  /* 0x0000004004047890 */ /* 0x004fc8000ff1e0ff */
[----:B------:R-:W-:Y:S01]  /*0200*/  UIADD3.X UR5, UPT, UPT, URZ, UR5, URZ, UP0, !UPT ;  /* 0x00000005ff057290 */ /* 0x000fe200087fe4ff */
[----:B-1----:R-:W-:Y:S01]  /*0210*/  IADD3 R10, P1, PT, R10, 0x40, RZ ;  /* 0x000000400a0a7810 */ /* 0x002fe20007f3e0ff */
[----:B------:R-:W-:-:S04]  /*0220*/  IMAD.U32 R16, RZ, RZ, UR4 ;  /* 0x00000004ff107e24 */ /* 0x000fc8000f8e00ff */
[----:B------:R-:W-:Y:S02]  /*0230*/  IMAD.X R11, RZ, RZ, R11, P1 ;  /* 0x000000ffff0b7224 */ /* 0x000fe400008e060b */
[----:B------:R-:W-:-:S07]  /*0240*/  IMAD.U32 R17, RZ, RZ, UR5 ;  /* 0x00000005ff117e24 */ /* 0x000fce000f8e00ff */
.L_x_75:
[C---:B0-----:R-:W-:Y:S01]  /*0250*/  R2UR UR8, R8.reuse ;  /* 0x00000000080872ca */ /* 0x041fe200000e0000 */
[----:B------:R-:W-:Y:S01]  /*0260*/  IMAD.WIDE R12, R25, 0x8, R10 ;  /* 0x00000008190c7825 */ /* 0x000fe200078e020a */
[C---:B------:R-:W-:Y:S02]  /*0270*/  R2UR UR9, R9.reuse ;  /* 0x00000000090972ca */ /* 0x040fe400000e0000 */
[C---:B------:R-:W-:Y:S01]  /*0280*/  R2UR UR4, R8.reuse ;  /* 0x00000000080472ca */ /* 0x040fe200000e0000 */
[----:B------:R-:W-:Y:S01]  /*0290*/  IMAD.MOV.U32 R6, RZ, RZ, R16 ;  /* 0x000000ffff067224 */ /* 0x000fe200078e0010 */
[C---:B------:R-:W-:Y:S01]  /*02a0*/  R2UR UR5, R9.reuse ;  /* 0x00000000090572ca */ /* 0x040fe200000e0000 */
[----:B------:R-:W-:Y:S01]  /*02b0*/  IMAD.MOV.U32 R7, RZ, RZ, R17 ;  /* 0x000000ffff077224 */ /* 0x000fe200078e0011 */
[----:B------:R-:W-:Y:S02]  /*02c0*/  R2UR UR10, R8 ;  /* 0x00000000080a72ca */ /* 0x000fe400000e0000 */
[----:B------:R-:W-:-:S02]  /*02d0*/  R2UR UR11, R9 ;  /* 0x00000000090b72ca */ /* 0x000fc400000e0000 */
[----:B------:R-:W-:Y:S02]  /*02e0*/  R2UR UR12, R8 ;  /* 0x00000000080c72ca */ /* 0x000fe400000e0000 */
[----:B------:R-:W-:Y:S01]  /*02f0*/  R2UR UR13, R9 ;  /* 0x00000000090d72ca */ /* 0x000fe200000e0000 */
[----:B------:R-:W2:Y:S04]  /*0300*/  LDG.E.64 R20, desc[UR8][R6.64+-0x40] ;  /* 0xffffc00806147981 */ /* 0x000ea8000c1e1b00 */
[----:B------:R-:W2:Y:S04]  /*0310*/  LDG.E.64 R16, desc[UR4][R12.64+-0x40] ;  /* 0xffffc0040c107981 */ /* 0x000ea8000c1e1b00 */
[----:B------:R-:W3:Y:S04]  /*0320*/  LDG.E.64 R14, desc[UR10][R12.64+-0x38] ;  /* 0xffffc80a0c0e7981 */ /* 0x000ee8000c1e1b00 */
[----:B------:R-:W3:Y:S01]  /*0330*/  LDG.E.64 R18, desc[UR12][R6.64+-0x38] ;  /* 0xffffc80c06127981 */ /* 0x000ee2000c1e1b00 */
[----:B--2---:R-:W-:-:S03]  /*0340*/  DFMA R20, R16, R20, R22 ;  /* 0x000000141014722b */ /* 0x004fc60000000016 */
[----:B------:R-:W2:Y:S04]  /*0350*/  LDG.E.64 R22, desc[UR8][R6.64+-0x30] ;  /* 0xffffd00806167981 */ /* 0x000ea8000c1e1b00 */
[----:B------:R-:W2:Y:S01]  /*0360*/  LDG.E.64 R16, desc[UR4][R12.64+-0x30] ;  /* 0xffffd0040c107981 */ /* 0x000ea2000c1e1b00 */
[----:B---3--:R-:W-:-:S03]  /*0370*/  DFMA R18, R14, R18, R20 ;  /* 0x000000120e12722b */ /* 0x008fc60000000014 */
        /* <DEDUP_REMOVED lines=38> */
[----:B------:R-:W-:-:S05]  /*05e0*/  VIADD R24, R24, 0x10 ;  /* 0x0000001018187836 */ /* 0x000fca0000000000 */
[----:B------:R-:W-:Y:S01]  /*05f0*/  ISETP.NE.AND P1, PT, R24, RZ, PT ;  /* 0x000000ff1800720c */ /* 0x000fe20003f25270 */
[----:B------:R-:W-:Y:S01]  /*0600*/  VIADD R25, R25, 0x10 ;  /* 0x0000001019197836 */ /* 0x000fe20000000000 */
[----:B--2---:R-:W-:Y:S01]  /*0610*/  DFMA R22, R22, R20, R16 ;  /* 0x000000141616722b */ /* 0x004fe20000000010 */
[----:B------:R-:W-:-:S07]  /*0620*/  IADD3 R16, P2, PT, R6, 0x80, RZ ;  /* 0x0000008006107810 */ /* 0x000fce0007f5e0ff */
[----:B---3--:R-:W-:Y:S01]  /*0630*/  DFMA R22, R18, R14, R22 ;  /* 0x0000000e1216722b */ /* 0x008fe20000000016 */
[----:B------:R-:W-:Y:S02]  /*0640*/  IMAD.X R17, RZ, RZ, R7, P2 ;  /* 0x000000ffff117224 */ /* 0x000fe400010e0607 */
[----:B------:R-:W-:Y:S08]  /*0650*/  @P1 BRA `(.L_x_75) ;  /* 0xfffffff800fc1947 */ /* 0x000ff0000383ffff */
.L_x_74:
[----:B------:R-:W-:Y:S05]  /*0660*/  BSYNC.RECONVERGENT B2 ;  /* 0x0000000000027941 */ /* 0x000fea0003800200 */
.L_x_73:
[----:B------:R-:W-:Y:S05]  /*0670*/  @!P0 BRA `(.L_x_72) ;  /* 0x0000000400948947 */ /* 0x000fea0003800000 */
[----:B------:R-:W-:Y:S01]  /*0680*/  ISETP.GE.U32.AND P0, PT, R2, 0x8, PT ;  /* 0x000000080200780c */ /* 0x000fe20003f06070 */
[----:B------:R-:W-:Y:S01]  /*0690*/  BSSY.RECONVERGENT B2, `(.L_x_76) ;  /* 0x000002a000027945 */ /* 0x000fe20003800200 */
[----:B------:R-:W-:-:S04]  /*06a0*/  LOP3.LUT R26, R0, 0x7, RZ, 0xc0, !PT ;  /* 0x00000007001a7812 */ /* 0x000fc800078ec0ff */
[----:B------:R-:W-:-:S07]  /*06b0*/  ISETP.NE.AND P1, PT, R26, RZ, PT ;  /* 0x000000ff1a00720c */ /* 0x000fce0003f25270 */
[----:B------:R-:W-:Y:S06]  /*06c0*/  @!P0 BRA `(.L_x_77) ;  /* 0x0000000000988947 */ /* 0x000fec0003800000 */
[----:B------:R-:W1:Y:S01]  /*06d0*/  LDC.64 R10, c[0x0][0x380] ;  /* 0x0000e000ff0a7b82 */ /* 0x000e620000000a00 */
[----:B0-----:R-:W-:Y:S01]  /*06e0*/  R2UR UR4, R8 ;  /* 0x00000000080472ca */ /* 0x001fe200000e0000 */
[----:B------:R-:W-:Y:S01]  /*06f0*/  IMAD.IADD R13, R4, 0x1, R5 ;  /* 0x00000001040d7824 */ /* 0x000fe200078e0205 */
[C---:B------:R-:W-:Y:S02]  /*0700*/  R2UR UR5, R9.reuse ;  /* 0x00000000090572ca */ /* 0x040fe400000e0000 */
[----:B------:R-:W-:Y:S02]  /*0710*/  R2UR UR8, R8 ;  /* 0x00000000080872ca */ /* 0x000fe400000e0000 */
[----:B------:R-:W-:Y:S01]  /*0720*/  R2UR UR9, R9 ;  /* 0x00000000090972ca */ /* 0x000fe200000e0000 */
[----:B------:R-:W0:Y:S01]  /*0730*/  LDC.64 R6, c[0x0][0x390] ;  /* 0x0000e400ff067b82 */ /* 0x000e220000000a00 */
[----:B-1----:R-:W-:-:S07]  /*0740*/  IMAD.WIDE R10, R13, 0x8, R10 ;  /* 0x000000080d0a7825 */ /* 0x002fce00078e020a */
[----:B------:R-:W2:Y:S01]  /*0750*/  LDG.E.64 R20, desc[UR4][R10.64] ;  /* 0x000000040a147981 */ /* 0x000ea2000c1e1b00 */
[----:B0-----:R-:W-:Y:S01]  /*0760*/  IMAD.WIDE.U32 R6, R5, 0x8, R6 ;  /* 0x0000000805067825 */ /* 0x001fe200078e0006 */
[C---:B------:R-:W-:Y:S02]  /*0770*/  R2UR UR10, R8.reuse ;  /* 0x00000000080a72ca */ /* 0x040fe400000e0000 */
[----:B------:R-:W3:Y:S04]  /*0780*/  LDG.E.64 R12, desc[UR4][R10.64+0x8] ;  /* 0x000008040a0c7981 */ /* 0x000ee8000c1e1b00 */
[----:B------:R-:W2:Y:S01]  /*0790*/  LDG.E.64 R14, desc[UR8][R6.64] ;  /* 0x00000008060e7981 */ /* 0x000ea2000c1e1b00 */
[C---:B------:R-:W-:Y:S02]  /*07a0*/  R2UR UR11, R9.reuse ;  /* 0x00000000090b72ca */ /* 0x040fe400000e0000 */
[----:B------:R-:W-:Y:S01]  /*07b0*/  R2UR UR12, R8 ;  /* 0x00000000080c72ca */ /* 0x000fe200000e0000 */
[----:B------:R-:W3:Y:S01]  /*07c0*/  LDG.E.64 R18, desc[UR8][R6.64+0x8] ;  /* 0x0000080806127981 */ /* 0x000ee2000c1e1b00 */
[----:B------:R-:W-:-:S09]  /*07d0*/  R2UR UR13, R9 ;  /* 0x00000000090d72ca */ /* 0x000fd200000e0000 */
[----:B------:R-:W4:Y:S04]  /*07e0*/  LDG.E.64 R16, desc[UR10][R10.64+0x10] ;  /* 0x0000100a0a107981 */ /* 0x000f28000c1e1b00 */
[----:B------:R-:W4:Y:S04]  /*07f0*/  LDG.E.64 R24, desc[UR12][R6.64+0x10] ;  /* 0x0000100c06187981 */ /* 0x000f28000c1e1b00 */
        /* <DEDUP_REMOVED lines=10> */
[----:B--2---:R-:W-:-:S03]  /*08a0*/  DFMA R20, R22, R20, R24 ;  /* 0x000000141614722b */ /* 0x004fc60000000018 */
[----:B------:R-:W2:Y:S04]  /*08b0*/  LDG.E.64 R22, desc[UR4][R10.64+0x30] ;  /* 0x000030040a167981 */ /* 0x000ea8000c1e1b00 */
[----:B------:R-:W2:Y:S04]  /*08c0*/  LDG.E.64 R24, desc[UR8][R6.64+0x30] ;  /* 0x0000300806187981 */ /* 0x000ea8000c1e1b00 */
[----:B------:R-:W5:Y:S01]  /*08d0*/  LDG.E.64 R6, desc[UR12][R6.64+0x38] ;  /* 0x0000380c06067981 */ /* 0x000f62000c1e1b00 */
[----:B---3--:R-:W-:-:S08]  /*08e0*/  DFMA R12, R12, R14, R20 ;  /* 0x0000000e0c0c722b */ /* 0x008fd00000000014 */
[----:B----4-:R-:W-:Y:S01]  /*08f0*/  DFMA R12, R16, R18, R12 ;  /* 0x00000012100c722b */ /* 0x010fe2000000000c */
[----:B------:R-:W-:-:S07]  /*0900*/  VIADD R5, R5, 0x8 ;  /* 0x0000000805057836 */ /* 0x000fce0000000000 */
[----:B--2---:R-:W-:-:S08]  /*0910*/  DFMA R22, R22, R24, R12 ;  /* 0x000000181616722b */ /* 0x004fd0000000000c */
[----:B-----5:R-:W-:-:S11]  /*0920*/  DFMA R22, R28, R6, R22 ;  /* 0x000000061c16722b */ /* 0x020fd60000000016 */
.L_x_77:
[----:B------:R-:W-:Y:S05]  /*0930*/  BSYNC.RECONVERGENT B2 ;  /* 0x0000000000027941 */ /* 0x000fea0003800200 */
.L_x_76:
        /* <DEDUP_REMOVED lines=10> */
[C---:B------:R-:W-:Y:S02]  /*09e0*/  R2UR UR8, R8.reuse ;  /* 0x00000000080872ca */ /* 0x040fe400000e0000 */
[C---:B------:R-:W-:Y:S01]  /*09f0*/  R2UR UR9, R9.reuse ;  /* 0x00000000090972ca */ /* 0x040fe200000e0000 */
[----:B------:R-:W0:Y:S01]  /*0a00*/  LDC.64 R6, c[0x0][0x390] ;  /* 0x0000e400ff067b82 */ /* 0x000e220000000a00 */
[----:B------:R-:W-:Y:S02]  /*0a10*/  R2UR UR10, R8 ;  /* 0x00000000080a72ca */ /* 0x000fe400000e0000 */
[----:B------:R-:W-:-:S02]  /*0a20*/  R2UR UR11, R9 ;  /* 0x00000000090b72ca */ /* 0x000fc400000e0000 */
[----:B------:R-:W-:Y:S02]  /*0a30*/  R2UR UR12, R8 ;  /* 0x00000000080c72ca */ /* 0x000fe400000e0000 */
[----:B------:R-:W-:Y:S01]  /*0a40*/  R2UR UR13, R9 ;  /* 0x00000000090d72ca */ /* 0x000fe200000e0000 */
[----:B-1----:R-:W-:-:S05]  /*0a50*/  IMAD.WIDE R26, R11, 0x8, R26 ;  /* 0x000000080b1a7825 */ /* 0x002fca00078e021a */
[----:B------:R-:W2:Y:S01]  /*0a60*/  LDG.E.64 R10, desc[UR4][R26.64] ;  /* 0x000000041a0a7981 */ /* 0x000ea2000c1e1b00 */
[----:B0-----:R-:W-:-:S03]  /*0a70*/  IMAD.WIDE.U32 R6, R5, 0x8, R6 ;  /* 0x0000000805067825 */ /* 0x001fc600078e0006 */
[----:B------:R-:W3:Y:S04]  /*0a80*/  LDG.E.64 R14, desc[UR10][R26.64+0x8] ;  /* 0x0000080a1a0e7981 */ /* 0x000ee8000c1e1b00 */
[----:B------:R-:W2:Y:S04]  /*0a90*/  LDG.E.64 R12, desc[UR8][R6.64] ;  /* 0x00000008060c7981 */ /* 0x000ea8000c1e1b00 */
[----:B------:R-:W3:Y:S04]  /*0aa0*/  LDG.E.64 R16, desc[UR12][R6.64+0x8] ;  /* 0x0000080c06107981 */ /* 0x000ee8000c1e1b00 */
[----:B------:R-:W4:Y:S04]  /*0ab0*/  LDG.E.64 R18, desc[UR4][R26.64+0x10] ;  /* 0x000010041a127981 */ /* 0x000f28000c1e1b00 */
[----:B------:R-:W4:Y:S04]  /*0ac0*/  LDG.E.64 R20, desc[UR8][R6.64+0x10] ;  /* 0x0000100806147981 */ /* 0x000f28000c1e1b00 */
[----:B------:R-:W5:Y:S04]  /*0ad0*/  LDG.E.64 R24, desc[UR10][R26.64+0x18] ;  /* 0x0000180a1a187981 */ /* 0x000f68000c1e1b00 */
[----:B------:R-:W5:Y:S01]  /*0ae0*/  LDG.E.64 R28, desc[UR12][R6.64+0x18] ;  /* 0x0000180c061c7981 */ /* 0x000f62000c1e1b00 */
[----:B------:R-:W-:Y:S01]  /*0af0*/  VIADD R5, R5, 0x4 ;  /* 0x0000000405057836 */ /* 0x000fe20000000000 */
[----:B--2---:R-:W-:-:S08]  /*0b00*/  DFMA R10, R10, R12, R22 ;  /* 0x0000000c0a0a722b */ /* 0x004fd00000000016 */
[----:B---3--:R-:W-:-:S08]  /*0b10*/  DFMA R10, R14, R16, R10 ;  /* 0x000000100e0a722b */ /* 0x008fd0000000000a */
[----:B----4-:R-:W-:-:S08]  /*0b20*/  DFMA R10, R18, R20, R10 ;  /* 0x00000014120a722b */ /* 0x010fd0000000000a */
[----:B-----5:R-:W-:-:S11]  /*0b30*/  DFMA R22, R24, R28, R10 ;  /* 0x0000001c1816722b */ /* 0x020fd6000000000a */
.L_x_79:
[----:B------:R-:W-:Y:S05]  /*0b40*/  BSYNC.RECONVERGENT B2 ;  /* 0x0000000000027941 */ /* 0x000fea0003800200 */
.L_x_78:
[----:B------:R-:W-:Y:S05]  /*0b50*/  @!P1 BRA `(.L_x_72) ;  /* 0x00000000005c9947 */ /* 0x000fea0003800000 */
[----:B------:R-:W1:Y:S01]  /*0b60*/  LDC.64 R10, c[0x0][0x390] ;  /* 0x0000e400ff0a7b82 */ /* 0x000e620000000a00 */
[----:B------:R-:W-:Y:S02]  /*0b70*/  IMAD.IADD R13, R4, 0x1, R5 ;  /* 0x00000001040d7824 */ /* 0x000fe400078e0205 */
[----:B------:R-:W-:-:S05]  /*0b80*/  IMAD.MOV R2, RZ, RZ, -R2 ;  /* 0x000000ffff027224 */ /* 0x000fca00078e0a02 */
[----:B------:R-:W2:Y:S01]  /*0b90*/  LDC.64 R6, c[0x0][0x380] ;  /* 0x0000e000ff067b82 */ /* 0x000ea20000000a00 */
[----:B-1----:R-:W-:-:S04]  /*0ba0*/  IMAD.WIDE.U32 R10, R5, 0x8, R10 ;  /* 0x00000008050a7825 */ /* 0x002fc800078e000a */
[----:B------:R-:W-:Y:S02]  /*0bb0*/  IMAD.MOV.U32 R12, RZ, RZ, R10 ;  /* 0x000000ffff0c7224 */ /* 0x000fe400078e000a */
[----:B------:R-:W-:-:S07]  /*0bc0*/  IMAD.MOV.U32 R15, RZ, RZ, R11 ;  /* 0x000000ffff0f7224 */ /* 0x000fce00078e000b */
.L_x_80:
[C---:B0-----:R-:W-:Y:S01]  /*0bd0*/  R2UR UR4, R8.reuse ;  /* 0x00000000080472ca */ /* 0x041fe200000e0000 */
[----:B--2---:R-:W-:Y:S01]  /*0be0*/  IMAD.WIDE R4, R13, 0x8, R6 ;  /* 0x000000080d047825 */ /* 0x004fe200078e0206 */
[C---:B------:R-:W-:Y:S02]  /*0bf0*/  R2UR UR5, R9.reuse ;  /* 0x00000000090572ca */ /* 0x040fe400000e0000 */
[----:B------:R-:W-:Y:S01]  /*0c00*/  R2UR UR8, R8 ;  /* 0x00000000080872ca */ /* 0x000fe200000e0000 */
[----:B------:R-:W-:Y:S01]  /*0c10*/  IMAD.MOV.U32 R10, RZ, RZ, R12 ;  /* 0x000000ffff0a7224 */ /* 0x000fe200078e000c */
[----:B------:R-:W-:Y:S01]  /*0c20*/  R2UR UR9, R9 ;  /* 0x00000000090972ca */ /* 0x000fe200000e0000 */
[----:B------:R-:W-:-:S08]  /*0c30*/  IMAD.MOV.U32 R11, RZ, RZ, R15 ;  /* 0x000000ffff0b7224 */ /* 0x000fd000078e000f */
[----:B------:R-:W2:Y:S04]  /*0c40*/  LDG.E.64 R4, desc[UR4][R4.64] ;  /* 0x0000000404047981 */ /* 0x000ea8000c1e1b00 */
[----:B------:R-:W2:Y:S01]  /*0c50*/  LDG.E.64 R10, desc[UR8][R10.64] ;  /* 0x000000080a0a7981 */ /* 0x000ea2000c1e1b00 */
[----:B------:R-:W-:Y:S01]  /*0c60*/  VIADD R2, R2, 0x1 ;  /* 0x0000000102027836 */ /* 0x000fe20000000000 */
[----:B------:R-:W-:Y:S01]  /*0c70*/  IADD3 R12, P1, PT, R12, 0x8, RZ ;  /* 0x000000080c0c7810 */ /* 0x000fe20007f3e0ff */
[----:B------:R-:W-:-:S03]  /*0c80*/  VIADD R13, R13, 0x1 ;  /* 0x000000010d0d7836 */ /* 0x000fc60000000000 */
[----:B------:R-:W-:Y:S01]  /*0c90*/  ISETP.NE.AND P0, PT, R2, RZ, PT ;  /* 0x000000ff0200720c */ /* 0x000fe20003f05270 */
[----:B------:R-:W-:Y:S01]  /*0ca0*/  IMAD.X R15, RZ, RZ, R15, P1 ;  /* 0x000000ffff0f7224 */ /* 0x000fe200008e060f */
[----:B--2---:R-:W-:-:S11]  /*0cb0*/  DFMA R22, R4, R10, R22 ;  /* 0x0000000a0416722b */ /* 0x004fd60000000016 */
[----:B------:R-:W-:Y:S05]  /*0cc0*/  @P0 BRA `(.L_x_80) ;  /* 0xfffffffc00c00947 */ /* 0x000fea000383ffff */
.L_x_72:
[----:B------:R-:W-:Y:S05]  /*0cd0*/  BSYNC.RECONVERGENT B1 ;  /* 0x0000000000017941 */ /* 0x000fea0003800200 */
.L_x_71:
[----:B------:R-:W-:Y:S01]  /*0ce0*/  ISETP.GE.AND P0, PT, R0, UR6, PT ;  /* 0x0000000600007c0c */ /* 0x000fe2000bf06270 */
[----:B------:R-:W-:-:S12]  /*0cf0*/  BSSY.RECONVERGENT B1, `(.L_x_81) ;  /* 0x00000cf000017945 */ /* 0x000fd80003800200 */
[----:B------:R-:W-:Y:S05]  /*0d00*/  @P0 BRA `(.L_x_82) ;  /* 0x0000000c00340947 */ /* 0x000fea0003800000 */
[----:B------:R-:W-:Y:S01]  /*0d10*/  ISETP.NE.AND P0, PT, R3, R0, PT ;  /* 0x000000000300720c */ /* 0x000fe20003f05270 */
[----:B------:R-:W-:-:S12]  /*0d20*/  BSSY.RECONVERGENT B2, `(.L_x_83) ;  /* 0x000000e000027945 */ /* 0x000fd80003800200 */
[----:B------:R-:W-:Y:S05]  /*0d30*/  @!P0 BRA `(.L_x_84) ;  /* 0x0000000000308947 */ /* 0x000fea0003800000 */
[----:B------:R-:W1:Y:S01]  /*0d40*/  LDC.64 R4, c[0x0][0x380] ;  /* 0x0000e000ff047b82 */ /* 0x000e620000000a00 */
[C---:B0-----:R-:W-:Y:S01]  /*0d50*/  R2UR UR4, R8.reuse ;  /* 0x00000000080472ca */ /* 0x041fe200000e0000 */
[----:B------:R-:W-:Y:S01]  /*0d60*/  IMAD R11, R3, UR6, R0 ;  /* 0x00000006030b7c24 */ /* 0x000fe2000f8e0200 */
[C---:B------:R-:W-:Y:S02]  /*0d70*/  R2UR UR5, R9.reuse ;  /* 0x00000000090572ca */ /* 0x040fe400000e0000 */
[----:B------:R-:W-:Y:S02]  /*0d80*/  R2UR UR8, R8 ;  /* 0x00000000080872ca */ /* 0x000fe400000e0000 */
[----:B------:R-:W-:Y:S01]  /*0d90*/  R2UR UR9, R9 ;  /* 0x00000000090972ca */ /* 0x000fe200000e0000 */
[----:B------:R-:W0:Y:S01]  /*0da0*/  LDC.64 R6, c[0x0][0x390] ;  /* 0x0000e400ff067b82 */ /* 0x000e220000000a00 */
[----:B-1----:R-:W-:-:S07]  /*0db0*/  IMAD.WIDE R4, R11, 0x8, R4 ;  /* 0x000000080b047825 */ /* 0x002fce00078e0204 */
[----:B------:R-:W2:Y:S01]  /*0dc0*/  LDG.E.64 R4, desc[UR4][R4.64] ;  /* 0x0000000404047981 */ /* 0x000ea2000c1e1b00 */
[----:B0-----:R-:W-:-:S06]  /*0dd0*/  IMAD.WIDE.U32 R6, R0, 0x8, R6 ;  /* 0x0000000800067825 */ /* 0x001fcc00078e0006 */
[----:B------:R-:W2:Y:S02]  /*0de0*/  LDG.E.64 R6, desc[UR8][R6.64] ;  /* 0x0000000806067981 */ /* 0x000ea4000c1e1b00 */
[----:B--2---:R-:W-:-:S11]  /*0df0*/  DFMA R22, R4, R6, R22 ;  /* 0x000000060416722b */ /* 0x004fd60000000016 */
.L_x_84:
[----:B------:R-:W-:Y:S05]  /*0e00*/  BSYNC.RECONVERGENT B2 ;  /* 0x0000000000027941 */ /* 0x000fea0003800200 */
.L_x_83:
[----:B------:R-:W-:-:S05]  /*0e10*/  VIADD R0, R0, 0x1 ;  /* 0x0000000100007836 */ /* 0x000fca0000000000 */
[----:B------:R-:W-:-:S13]  /*0e20*/  ISETP.GE.AND P0, PT, R0, UR6, PT ;  /* 0x0000000600007c0c */ /* 0x000fda000bf06270 */
[----:B------:R-:W-:Y:S05]  /*0e30*/  @P0 BRA `(.L_x_82) ;  /* 0x0000000800e80947 */ /* 0x000fea0003800000 */
[C---:B------:R-:W-:Y:S01]  /*0e40*/  VIADD R5, R0.reuse, -UR6 ;  /* 0x8000000600057c36 */ /* 0x040fe20008000000 */
[----:B------:R-:W-:Y:S01]  /*0e50*/  IADD3 R2, PT, PT, -R0, UR6, RZ ;  /* 0x0000000600027c10 */ /* 0x000fe2000fffe1ff */
[----:B------:R-:W-:Y:S03]  /*0e60*/  BSSY.RECONVERGENT B2, `(.L_x_85) ;  /* 0x0000051000027945 */ /* 0x000fe60003800200 */
[----:B------:R-:W-:Y:S02]  /*0e70*/  ISETP.GT.U32.AND P1, PT, R5, -0x10, PT ;  /* 0xfffffff00500780c */ /* 0x000fe40003f24070 */
[----:B------:R-:W-:-:S04]  /*0e80*/  LOP3.LUT R4, R2, 0xf, RZ, 0xc0, !PT ;  /* 0x0000000f02047812 */ /* 0x000fc800078ec0ff */
[----:B------:R-:W-:-:S07]  /*0e90*/  ISETP.NE.AND P0, PT, R4, RZ, PT ;  /* 0x000000ff0400720c */ /* 0x000fce0003f05270 */
[----:B------:R-:W-:Y:S06]  /*0ea0*/  @P1 BRA `(.L_x_86) ;  /* 0x0000000400301947 */ /* 0x000fec0003800000 */
[----:B------:R-:W1:Y:S01]  /*0eb0*/  LDC.64 R6, c[0x0][0x390] ;  /* 0x0000e400ff067b82 */ /* 0x000e620000000a00 */
[----:B------:R-:W-:Y:S01]  /*0ec0*/  LOP3.LUT R28, R2, 0xfffffff0, RZ, 0xc0, !PT ;  /* 0xfffffff0021c7812 */ /* 0x000fe200078ec0ff */
[----:B------:R-:W-:-:S04]  /*0ed0*/  IMAD R5, R3, UR6, R0 ;  /* 0x0000000603057c24 */ /* 0x000fc8000f8e0200 */
[----:B------:R-:W-:Y:S02]  /*0ee0*/  IMAD.MOV R28, RZ, RZ, -R28 ;  /* 0x000000ffff1c7224 */ /* 0x000fe400078e0a1c */
[----:B------:R-:W2:Y:S01]  /*0ef0*/  LDC.64 R12, c[0x0][0x380] ;  /* 0x0000e000ff0c7b82 */ /* 0x000ea20000000a00 */
[----:B-1----:R-:W-:-:S03]  /*0f00*/  IMAD.WIDE.U32 R10, R0, 0x8, R6 ;  /* 0x00000008000a7825 */ /* 0x002fc600078e0006 */
[----:B------:R-:W-:Y:S02]  /*0f10*/  IADD3 R14, P1, PT, R10, 0x40, RZ ;  /* 0x000000400a0e7810 */ /* 0x000fe40007f3e0ff */
[----:B--2---:R-:W-:-:S03]  /*0f20*/  IADD3 R6, P2, PT, R12, 0x40, RZ ;  /* 0x000000400c067810 */ /* 0x004fc60007f5e0ff */
[----:B------:R-:W-:Y:S02]  /*0f30*/  IMAD.X R15, RZ, RZ, R11, P1 ;  /* 0x000000ffff0f7224 */ /* 0x000fe400008e060b */
[----:B------:R-:W-:-:S08]  /*0f40*/  IMAD.X R7, RZ, RZ, R13, P2 ;  /* 0x000000ffff077224 */ /* 0x000fd000010e060d */
.L_x_87:
[C---:B0-----:R-:W-:Y:S01]  /*0f50*/  R2UR UR8, R8.reuse ;  /* 0x00000000080872ca */ /* 0x041fe200000e0000 */
[----:B------:R-:W-:Y:S01]  /*0f60*/  IMAD.WIDE R26, R5, 0x8, R6 ;  /* 0x00000008051a7825 */ /* 0x000fe200078e0206 */
[C---:B------:R-:W-:Y:S02]  /*0f70*/  R2UR UR9, R9.reuse ;  /* 0x00000000090972ca */ /* 0x040fe400000e0000 */
[----:B------:R-:W-:Y:S01]  /*0f80*/  R2UR UR4, R8 ;  /* 0x00000000080472ca */ /* 0x000fe200000e0000 */
[----:B------:R-:W-:Y:S01]  /*0f90*/  IMAD.MOV.U32 R10, RZ, RZ, R14 ;  /* 0x000000ffff0a7224 */ /* 0x000fe200078e000e */
[----:B------:R-:W-:Y:S01]  /*0fa0*/  R2UR UR5, R9 ;  /* 0x00000000090572ca */ /* 0x000fe200000e0000 */
[----:B------:R-:W-:-:S08]  /*0fb0*/  IMAD.MOV.U32 R11, RZ, RZ, R15 ;  /* 0x000000ffff0b7224 */ /* 0x000fd000078e000f */
[----:B------:R-:W2:Y:S04]  /*0fc0*/  LDG.E.64 R14, desc[UR8][R10.64+-0x40] ;  /* 0xffffc0080a0e7981 */ /* 0x000ea8000c1e1b00 */
[----:B------:R-:W2:Y:S01]  /*0fd0*/  LDG.E.64 R18, desc[UR4][R26.64+-0x40] ;  /* 0xffffc0041a127981 */ /* 0x000ea2000c1e1b00 */
[C---:B------:R-:W-:Y:S02]  /*0fe0*/  R2UR UR12, R8.reuse ;  /* 0x00000000080c72ca */ /* 0x040fe400000e0000 */
[C---:B------:R-:W-:Y:S01]  /*0ff0*/  R2UR UR13, R9.reuse ;  /* 0x00000000090d72ca */ /* 0x040fe200000e0000 */
[----:B------:R-:W3:Y:S01]  /*1000*/  LDG.E.64 R16, desc[UR8][R10.64+-0x38] ;  /* 0xffffc8080a107981 */ /* 0x000ee2000c1e1b00 */
[----:B------:R-:W-:Y:S02]  /*1010*/  R2UR UR10, R8 ;  /* 0x00000000080a72ca */ /* 0x000fe400000e0000 */
[----:B------:R-:W-:Y:S01]  /*1020*/  R2UR UR11, R9 ;  /* 0x00000000090b72ca */ /* 0x000fe200000e0000 */
[----:B------:R-:W3:Y:S04]  /*1030*/  LDG.E.64 R12, desc[UR4][R26.64+-0x38] ;  /* 0xffffc8041a0c7981 */ /* 0x000ee8000c1e1b00 */
[----:B------:R-:W4:Y:S04]  /*1040*/  LDG.E.64 R24, desc[UR8][R10.64+0x38] ;  /* 0x000038080a187981 */ /* 0x000f28000c1e1b00 */
[----:B------:R-:W5:Y:S01]  /*1050*/  LDG.E.64 R20, desc[UR12][R10.64+-0x30] ;  /* 0xffffd00c0a147981 */ /* 0x000f62000c1e1b00 */
[----:B--2---:R-:W-:-:S03]  /*1060*/  DFMA R22, R18, R14, R22 ;  /* 0x0000000e1216722b */ /* 0x004fc60000000016 */
[----:B------:R-:W5:Y:S04]  /*1070*/  LDG.E.64 R14, desc[UR10][R26.64+-0x30] ;  /* 0xffffd00a1a0e7981 */ /* 0x000f68000c1e1b00 */
[----:B------:R-:W2:Y:S01]  /*1080*/  LDG.E.64 R18, desc[UR8][R10.64+-0x28] ;  /* 0xffffd8080a127981 */ /* 0x000ea2000c1e1b00 */
[----:B---3--:R-:W-:-:S03]  /*1090*/  DFMA R16, R12, R16, R22 ;  /* 0x000000100c10722b */ /* 0x008fc60000000016 */
[----:B------:R-:W2:Y:S04]  /*10a0*/  LDG.E.64 R12, desc[UR4][R26.64+-0x28] ;  /* 0xffffd8041a0c7981 */ /* 0x000ea8000c1e1b00 */
[----:B------:R-:W4:Y:S01]  /*10b0*/  LDG.E.64 R22, desc[UR4][R26.64+0x38] ;  /* 0x000038041a167981 */ /* 0x000f22000c1e1b00 */
[----:B-----5:R-:W-:-:S03]  /*10c0*/  DFMA R20, R14, R20, R16 ;  /* 0x000000140e14722b */ /* 0x020fc60000000010 */
        /* <DEDUP_REMOVED lines=29> */
[----:B------:R-:W-:Y:S01]  /*12a0*/  VIADD R28, R28, 0x10 ;  /* 0x000000101c1c7836 */ /* 0x000fe20000000000 */
[----:B---3--:R-:W-:Y:S02]  /*12b0*/  DFMA R16, R18, R16, R20 ;  /* 0x000000101210722b */ /* 0x008fe40000000014 */
[----:B------:R-:W3:Y:S04]  /*12c0*/  LDG.E.64 R18, desc[UR12][R10.64+0x30] ;  /* 0x0000300c0a127981 */ /* 0x000ee8000c1e1b00 */
[----:B------:R-:W3:Y:S02]  /*12d0*/  LDG.E.64 R20, desc[UR10][R26.64+0x30] ;  /* 0x0000300a1a147981 */ /* 0x000ee4000c1e1b00 */
[----:B--2---:R-:W-:Y:S01]  /*12e0*/  DFMA R12, R14, R12, R16 ;  /* 0x0000000c0e0c722b */ /* 0x004fe20000000010 */
[----:B------:R-:W-:-:S02]  /*12f0*/  ISETP.NE.AND P1, PT, R28, RZ, PT ;  /* 0x000000ff1c00720c */ /* 0x000fc40003f25270 */
[----:B------:R-:W-:Y:S01]  /*1300*/  IADD3 R14, P2, PT, R10, 0x80, RZ ;  /* 0x000000800a0e7810 */ /* 0x000fe20007f5e0ff */
[----:B------:R-:W-:Y:S02]  /*1310*/  VIADD R0, R0, 0x10 ;  /* 0x0000001000007836 */ /* 0x000fe40000000000 */
[----:B------:R-:W-:Y:S02]  /*1320*/  VIADD R5, R5, 0x10 ;  /* 0x0000001005057836 */ /* 0x000fe40000000000 */
[----:B------:R-:W-:Y:S01]  /*1330*/  IMAD.X R15, RZ, RZ, R11, P2 ;  /* 0x000000ffff0f7224 */ /* 0x000fe200010e060b */
[----:B---3--:R-:W-:-:S08]  /*1340*/  DFMA R12, R20, R18, R12 ;  /* 0x00000012140c722b */ /* 0x008fd0000000000c */
[----:B----4-:R-:W-:Y:S01]  /*1350*/  DFMA R22, R22, R24, R12 ;  /* 0x000000181616722b */ /* 0x010fe2000000000c */
[----:B------:R-:W-:Y:S10]  /*1360*/  @P1 BRA `(.L_x_87) ;  /* 0xfffffff800f81947 */ /* 0x000ff4000383ffff */
.L_x_86:
[----:B------:R-:W-:Y:S05]  /*1370*/  BSYNC.RECONVERGENT B2 ;  /* 0x0000000000027941 */ /* 0x000fea0003800200 */
.L_x_85:
[----:B------:R-:W-:Y:S05]  /*1380*/  @!P0 BRA `(.L_x_82) ;  /* 0x0000000400948947 */ /* 0x000fea0003800000 */
[----:B------:R-:W-:Y:S01]  /*1390*/  ISETP.GE.U32.AND P0, PT, R4, 0x8, PT ;  /* 0x000000080400780c */ /* 0x000fe20003f06070 */
[----:B------:R-:W-:Y:S01]  /*13a0*/  BSSY.RECONVERGENT B2, `(.L_x_88) ;  /* 0x000002a000027945 */ /* 0x000fe20003800200 */
[----:B------:R-:W-:-:S04]  /*13b0*/  LOP3.LUT R24, R2, 0x7, RZ, 0xc0, !PT ;  /* 0x0000000702187812 */ /* 0x000fc800078ec0ff */
[----:B------:R-:W-:-:S07]  /*13c0*/  ISETP.NE.AND P1, PT, R24, RZ, PT ;  /* 0x000000ff1800720c */ /* 0x000fce0003f25270 */
[----:B------:R-:W-:Y:S06]  /*13d0*/  @!P0 BRA `(.L_x_89) ;  /* 0x0000000000988947 */ /* 0x000fec0003800000 */
        /* <DEDUP_REMOVED lines=32> */
[----:B------:R-:W2:Y:S01]  /*15e0*/  LDG.E.64 R22, desc[UR8][R4.64+0x30] ;  /* 0x0000300804167981 */ /* 0x000ea2000c1e1b00 */
[----:B---3--:R-:W-:-:S08]  /*15f0*/  DFMA R10, R10, R12, R18 ;  /* 0x0000000c0a0a722b */ /* 0x008fd00000000012 */
[----:B----4-:R-:W-:Y:S01]  /*1600*/  DFMA R10, R14, R16, R10 ;  /* 0x000000100e0a722b */ /* 0x010fe2000000000a */
[----:B------:R-:W-:-:S07]  /*1610*/  VIADD R0, R0, 0x8 ;  /* 0x0000000800007836 */ /* 0x000fce0000000000 */
[----:B--2---:R-:W-:-:S08]  /*1620*/  DFMA R22, R20, R22, R10 ;  /* 0x000000161416722b */ /* 0x004fd0000000000a */
[----:B-----5:R-:W-:-:S11]  /*1630*/  DFMA R22, R26, R28, R22 ;  /* 0x0000001c1a16722b */ /* 0x020fd60000000016 */
.L_x_89:
[----:B------:R-:W-:Y:S05]  /*1640*/  BSYNC.RECONVERGENT B2 ;  /* 0x0000000000027941 */ /* 0x000fea0003800200 */
.L_x_88:
        /* <DEDUP_REMOVED lines=32> */
.L_x_91:
[----:B------:R-:W-:Y:S05]  /*1850*/  BSYNC.RECONVERGENT B2 ;  /* 0x0000000000027941 */ /* 0x000fea0003800200 */
.L_x_90:
[----:B------:R-:W-:Y:S05]  /*1860*/  @!P1 BRA `(.L_x_82) ;  /* 0x00000000005c9947 */ /* 0x000fea0003800000 */
[----:B------:R-:W1:Y:S01]  /*1870*/  LDC.64 R6, c[0x0][0x390] ;  /* 0x0000e400ff067b82 */ /* 0x000e620000000a00 */
[----:B------:R-:W-:Y:S02]  /*1880*/  IMAD.MOV R2, RZ, RZ, -R2 ;  /* 0x000000ffff027224 */ /* 0x000fe400078e0a02 */
[----:B------:R-:W-:-:S05]  /*1890*/  IMAD R13, R3, UR6, R0 ;  /* 0x00000006030d7c24 */ /* 0x000fca000f8e0200 */
[----:B------:R-:W2:Y:S01]  /*18a0*/  LDC.64 R4, c[0x0][0x380] ;  /* 0x0000e000ff047b82 */ /* 0x000ea20000000a00 */
[----:B-1----:R-:W-:-:S04]  /*18b0*/  IMAD.WIDE.U32 R6, R0, 0x8, R6 ;  /* 0x0000000800067825 */ /* 0x002fc800078e0006 */
[----:B------:R-:W-:Y:S02]  /*18c0*/  IMAD.MOV.U32 R12, RZ, RZ, R6 ;  /* 0x000000ffff0c7224 */ /* 0x000fe400078e0006 */
[----:B------:R-:W-:-:S07]  /*18d0*/  IMAD.MOV.U32 R15, RZ, RZ, R7 ;  /* 0x000000ffff0f7224 */ /* 0x000fce00078e0007 */
.L_x_92:
        /* <DEDUP_REMOVED lines=16> */
.L_x_82:
[----:B------:R-:W-:Y:S05]  /*19e0*/  BSYNC.RECONVERGENT B1 ;  /* 0x0000000000017941 */ /* 0x000fea0003800200 */
.L_x_81:
[----:B------:R-:W1:Y:S01]  /*19f0*/  LDC.64 R6, c[0x0][0x380] ;  /* 0x0000e000ff067b82 */ /* 0x000e620000000a00 */
[----:B0-----:R-:W-:Y:S01]  /*1a00*/  R2UR UR4, R8 ;  /* 0x00000000080472ca */ /* 0x001fe200000e0000 */
[----:B------:R-:W-:Y:S01]  /*1a10*/  IMAD R5, R3, UR6, R3 ;  /* 0x0000000603057c24 */ /* 0x000fe2000f8e0203 */
[----:B------:R-:W-:-:S03]  /*1a20*/  R2UR UR5, R9 ;  /* 0x00000000090572ca */ /* 0x000fc600000e0000 */
[----:B-1----:R-:W-:Y:S02]  /*1a30*/  IMAD.WIDE R6, R5, 0x8, R6 ;  /* 0x0000000805067825 */ /* 0x002fe400078e0206 */
[----:B------:R-:W0:Y:S08]  /*1a40*/  LDC.64 R4, c[0x0][0x388] ;  /* 0x0000e200ff047b82 */ /* 0x000e300000000a00 */
[----:B------:R-:W2:Y:S01]  /*1a50*/  LDG.E.64 R6, desc[UR4][R6.64] ;  /* 0x0000000406067981 */ /* 0x000ea2000c1e1b00 */
[----:B0-----:R-:W-:-:S06]  /*1a60*/  IMAD.WIDE R4, R3, 0x8, R4 ;  /* 0x0000000803047825 */ /* 0x001fcc00078e0204 */
[----:B------:R-:W3:Y:S01]  /*1a70*/  LDG.E.64 R4, desc[UR4][R4.64] ;  /* 0x0000000404047981 */ /* 0x000ee2000c1e1b00 */
[----:B------:R-:W-:Y:S01]  /*1a80*/  IMAD.MOV.U32 R10, RZ, RZ, 0x1 ;  /* 0x00000001ff0a7424 */ /* 0x000fe200078e00ff */
[----:B------:R-:W-:Y:S01]  /*1a90*/  UMOV UR4, 0x55555555 ;  /* 0x5555555500047882 */ /* 0x000fe20000000000 */
[----:B------:R-:W-:Y:S01]  /*1aa0*/  UMOV UR5, 0x3fe55555 ;  /* 0x3fe5555500057882 */ /* 0x000fe20000000000 */
[----:B------:R-:W-:Y:S01]  /*1ab0*/  BSSY.RECONVERGENT B1, `(.L_x_93) ;  /* 0x0000014000017945 */ /* 0x000fe20003800200 */
[----:B--2---:R-:W0:Y:S02]  /*1ac0*/  MUFU.RCP64H R11, R7 ;  /* 0x00000007000b7308 */ /* 0x004e240000001800 */
[----:B0-----:R-:W-:-:S08]  /*1ad0*/  DFMA R12, -R6, R10, 1 ;  /* 0x3ff00000060c742b */ /* 0x001fd0000000010a */
[----:B------:R-:W-:-:S08]  /*1ae0*/  DFMA R12, R12, R12, R12 ;  /* 0x0000000c0c0c722b */ /* 0x000fd0000000000c */
[----:B------:R-:W-:Y:S02]  /*1af0*/  DFMA R12, R10, R12, R10 ;  /* 0x0000000c0a0c722b */ /* 0x000fe4000000000a */
[----:B---3--:R-:W-:-:S06]  /*1b00*/  DADD R10, R4, -R22 ;  /* 0x00000000040a7229 */ /* 0x008fcc0000000816 */
[----:B------:R-:W-:Y:S02]  /*1b10*/  DFMA R14, -R6, R12, 1 ;  /* 0x3ff00000060e742b */ /* 0x000fe4000000010c */
[----:B------:R-:W-:-:S06]  /*1b20*/  DMUL R10, R10, UR4 ;  /* 0x000000040a0a7c28 */ /* 0x000fcc0008000000 */
[----:B------:R-:W-:-:S04]  /*1b30*/  DFMA R14, R12, R14, R12 ;  /* 0x0000000e0c0e722b */ /* 0x000fc8000000000c */
[----:B------:R-:W-:-:S04]  /*1b40*/  FSETP.GEU.AND P1, PT, |R11|, 6.5827683646048100446e-37, PT ;  /* 0x036000000b00780b */ /* 0x000fc80003f2e200 */
[----:B------:R-:W-:-:S08]  /*1b50*/  DMUL R4, R10, R14 ;  /* 0x0000000e0a047228 */ /* 0x000fd00000000000 */
[----:B------:R-:W-:-:S08]  /*1b60*/  DFMA R12, -R6, R4, R10 ;  /* 0x00000004060c722b */ /* 0x000fd0000000010a */
[----:B------:R-:W-:-:S10]  /*1b70*/  DFMA R4, R14, R12, R4 ;  /* 0x0000000c0e04722b */ /* 0x000fd40000000004 */
[----:B------:R-:W-:-:S05]  /*1b80*/  FFMA R0, RZ, R7, R5 ;  /* 0x00000007ff007223 */ /* 0x000fca0000000005 */
[----:B------:R-:W-:-:S13]  /*1b90*/  FSETP.GT.AND P0, PT, |R0|, 1.469367938527859385e-39, PT ;  /* 0x001000000000780b */ /* 0x000fda0003f04200 */
[----:B------:R-:W-:Y:S05]  /*1ba0*/  @P0 BRA P1, `(.L_x_94) ;  /* 0x0000000000100947 */ /* 0x000fea0000800000 */
[----:B------:R-:W-:-:S07]  /*1bb0*/  MOV R0, 0x1bd0 ;  /* 0x00001bd000007802 */ /* 0x000fce0000000f00 */
[----:B------:R-:W-:Y:S05]  /*1bc0*/  CALL.REL.NOINC `($__internal_2_$__cuda_sm20_div_rn_f64_full) ;  /* 0x00000000004c7944 */ /* 0x000fea0003c00000 */
[----:B------:R-:W-:Y:S02]  /*1bd0*/  IMAD.MOV.U32 R4, RZ, RZ, R14 ;  /* 0x000000ffff047224 */ /* 0x000fe400078e000e */
[----:B------:R-:W-:-:S07]  /*1be0*/  IMAD.MOV.U32 R5, RZ, RZ, R15 ;  /* 0x000000ffff057224 */ /* 0x000fce00078e000f */
.L_x_94:
[----:B------:R-:W-:Y:S05]  /*1bf0*/  BSYNC.RECONVERGENT B1 ;  /* 0x0000000000017941 */ /* 0x000fea0003800200 */
.L_x_93:
[----:B------:R-:W0:Y:S01]  /*1c00*/  LDC.64 R6, c[0x0][0x390] ;  /* 0x0000e400ff067b82 */ /* 0x000e220000000a00 */
[----:B------:R-:W-:Y:S02]  /*1c10*/  R2UR UR4, R8 ;  /* 0x00000000080472ca */ /* 0x000fe400000e0000 */
[----:B------:R-:W-:-:S05]  /*1c20*/  R2UR UR5, R9 ;  /* 0x00000000090572ca */ /* 0x000fca00000e0000 */
[----:B------:R-:W1:Y:S01]  /*1c30*/  LDC.64 R10, c[0x0][0x398] ;  /* 0x0000e600ff0a7b82 */ /* 0x000e620000000a00 */
[----:B0-----:R-:W-:-:S07]  /*1c40*/  IMAD.WIDE R6, R3, 0x8, R6 ;  /* 0x0000000803067825 */ /* 0x001fce00078e0206 */
[----:B------:R-:W2:Y:S01]  /*1c50*/  LDG.E.64 R6, desc[UR4][R6.64] ;  /* 0x0000000406067981 */ /* 0x000ea2000c1e1b00 */
[----:B------:R-:W-:Y:S01]  /*1c60*/  R2UR UR8, R8 ;  /* 0x00000000080872ca */ /* 0x000fe200000e0000 */
[----:B------:R-:W-:Y:S01]  /*1c70*/  UMOV UR4, 0x55555556 ;  /* 0x5555555600047882 */ /* 0x000fe20000000000 */
[----:B------:R-:W-:Y:S01]  /*1c80*/  R2UR UR9, R9 ;  /* 0x00000000090972ca */ /* 0x000fe200000e0000 */
[----:B------:R-:W-:Y:S01]  /*1c90*/  UMOV UR5, 0x3fd55555 ;  /* 0x3fd5555500057882 */ /* 0x000fe20000000000 */
[----:B-1----:R-:W-:Y:S01]  /*1ca0*/  IMAD.WIDE R2, R3, 0x8, R10 ;  /* 0x0000000803027825 */ /* 0x002fe200078e020a */
[----:B--2---:R-:W-:-:S10]  /*1cb0*/  DFMA R4, R6, UR4, R4 ;  /* 0x0000000406047c2b */ /* 0x004fd40008000004 */
[----:B------:R0:W-:Y:S02]  /*1cc0*/  STG.E.64 desc[UR8][R2.64], R4 ;  /* 0x0000000402007986 */ /* 0x0001e4000c101b08 */
.L_x_70:
[----:B------:R-:W-:Y:S05]  /*1cd0*/  BSYNC.RECONVERGENT B0 ;  /* 0x0000000000007941 */ /* 0x000fea0003800200 */
.L_x_69:
[----:B------:R-:W-:Y:S06]  /*1ce0*/  BAR.SYNC.DEFER_BLOCKING 0x0 ;  /* 0x0000000000007b1d */ /* 0x000fec0000010000 */
[----:B------:R-:W-:Y:S05]  /*1cf0*/  EXIT ;  /* 0x000000000000794d */ /* 0x000fea0003800000 */
        .weak           $__internal_2_$__cuda_sm20_div_rn_f64_full
        .type           $__internal_2_$__cuda_sm20_div_rn_f64_full,@function
        .size           $__internal_2_$__cuda_sm20_div_rn_f64_full,(.L_x_171 - $__internal_2_$__cuda_sm20_div_rn_f64_full)
$__internal_2_$__cuda_sm20_div_rn_f64_full:
[C---:B------:R-:W-:Y:S01]  /*1d00*/  FSETP.GEU.AND P0, PT, |R7|.reuse, 1.469367938527859385e-39, PT ;  /* 0x001000000700780b */ /* 0x040fe20003f0e200 */
[----:B------:R-:W-:Y:S01]  /*1d10*/  IMAD.MOV.U32 R12, RZ, RZ, 0x1 ;  /* 0x00000001ff0c7424 */ /* 0x000fe200078e00ff */
[----:B------:R-:W-:Y:S01]  /*1d20*/  LOP3.LUT R4, R7, 0x800fffff, RZ, 0xc0, !PT ;  /* 0x800fffff07047812 */ /* 0x000fe200078ec0ff */
[----:B------:R-:W-:Y:S01]  /*1d30*/  BSSY.RECONVERGENT B2, `(.L_x_95) ;  /* 0x0000055000027945 */ /* 0x000fe20003800200 */
[C---:B------:R-:W-:Y:S02]  /*1d40*/  FSETP.GEU.AND P2, PT, |R11|.reuse, 1.469367938527859385e-39, PT ;  /* 0x001000000b00780b */ /* 0x040fe40003f4e200 */
[----:B------:R-:W-:Y:S01]  /*1d50*/  LOP3.LUT R5, R4, 0x3ff00000, RZ, 0xfc, !PT ;  /* 0x3ff0000004057812 */ /* 0x000fe200078efcff */
[----:B------:R-:W-:Y:S01]  /*1d60*/  IMAD.MOV.U32 R4, RZ, RZ, R6 ;  /* 0x000000ffff047224 */ /* 0x000fe200078e0006 */
[----:B------:R-:W-:-:S05]  /*1d70*/  LOP3.LUT R2, R11, 0x7ff00000, RZ, 0xc0, !PT ;  /* 0x7ff000000b027812 */ /* 0x000fca00078ec0ff */
[----:B------:R-:W-:Y:S01]  /*1d80*/  @!P0 DMUL R4, R6, 8.98846567431157953865e+307 ;  /* 0x7fe0000006048828 */ /* 0x000fe20000000000 */
[----:B------:R-:W-:-:S03]  /*1d90*/  IMAD.MOV.U32 R23, RZ, RZ, R2 ;  /* 0x000000ffff177224 */ /* 0x000fc600078e0002 */
[----:B------:R-:W-:Y:S01]  /*1da0*/  @!P2 LOP3.LUT R19, R7, 0x7ff00000, RZ, 0xc0, !PT ;  /* 0x7ff000000713a812 */ /* 0x000fe200078ec0ff */
[----:B------:R-:W-:Y:S01]  /*1db0*/  @!P2 IMAD.MOV.U32 R18, RZ, RZ, RZ ;  /* 0x000000ffff12a224 */ /* 0x000fe200078e00ff */
[----:B------:R-:W0:Y:S02]  /*1dc0*/  MUFU.RCP64H R13, R5 ;  /* 0x00000005000d7308 */ /* 0x000e240000001800 */
[----:B------:R-:W-:Y:S01]  /*1dd0*/  @!P2 ISETP.GE.U32.AND P3, PT, R2, R19, PT ;  /* 0x000000130200a20c */ /* 0x000fe20003f66070 */
[----:B0-----:R-:W-:-:S08]  /*1de0*/  DFMA R14, R12, -R4, 1 ;  /* 0x3ff000000c0e742b */ /* 0x001fd00000000804 */
[----:B------:R-:W-:Y:S01]  /*1df0*/  DFMA R16, R14, R14, R14 ;  /* 0x0000000e0e10722b */ /* 0x000fe2000000000e */
[----:B------:R-:W-:Y:S01]  /*1e00*/  IMAD.MOV.U32 R14, RZ, RZ, 0x1ca00000 ;  /* 0x1ca00000ff0e7424 */ /* 0x000fe200078e00ff */
[----:B------:R-:W-:-:S04]  /*1e10*/  LOP3.LUT R15, R7, 0x7ff00000, RZ, 0xc0, !PT ;  /* 0x7ff00000070f7812 */ /* 0x000fc800078ec0ff */
[----:B------:R-:W-:Y:S02]  /*1e20*/  ISETP.GE.U32.AND P1, PT, R2, R15, PT ;  /* 0x0000000f0200720c */ /* 0x000fe40003f26070 */
[----:B------:R-:W-:Y:S01]  /*1e30*/  DFMA R16, R12, R16, R12 ;  /* 0x000000100c10722b */ /* 0x000fe2000000000c */
[C---:B------:R-:W-:Y:S01]  /*1e40*/  @!P2 SEL R19, R14.reuse, 0x63400000, !P3 ;  /* 0x634000000e13a807 */ /* 0x040fe20005800000 */
[----:B------:R-:W-:Y:S01]  /*1e50*/  IMAD.MOV.U32 R12, RZ, RZ, R10 ;  /* 0x000000ffff0c7224 */ /* 0x000fe200078e000a */
[----:B------:R-:W-:Y:S01]  /*1e60*/  SEL R13, R14, 0x63400000, !P1 ;  /* 0x634000000e0d7807 */ /* 0x000fe20004800000 */
[----:B------:R-:W-:Y:S01]  /*1e70*/  IMAD.MOV.U32 R22, RZ, RZ, R15 ;  /* 0x000000ffff167224 */ /* 0x000fe200078e000f */
[--C-:B------:R-:W-:Y:S02]  /*1e80*/  @!P2 LOP3.LUT R19, R19, 0x80000000, R11.reuse, 0xf8, !PT ;  /* 0x800000001313a812 */ /* 0x100fe400078ef80b */
[----:B------:R-:W-:Y:S01]  /*1e90*/  LOP3.LUT R13, R13, 0x800fffff, R11, 0xf8, !PT ;  /* 0x800fffff0d0d7812 */ /* 0x000fe200078ef80b */
[----:B------:R-:W-:Y:S01]  /*1ea0*/  DFMA R20, R16, -R4, 1 ;  /* 0x3ff000001014742b */ /* 0x000fe20000000804 */
[----:B------:R-:W-:-:S02]  /*1eb0*/  @!P2 LOP3.LUT R19, R19, 0x100000, RZ, 0xfc, !PT ;  /* 0x001000001313a812 */ /* 0x000fc400078efcff */
[----:B------:R-:W-:-:S04]  /*1ec0*/  @!P0 LOP3.LUT R22, R5, 0x7ff00000, RZ, 0xc0, !PT ;  /* 0x7ff0000005168812 */ /* 0x000fc800078ec0ff */
[----:B------:R-:W-:Y:S01]  /*1ed0*/  @!P2 DFMA R12, R12, 2, -R18 ;  /* 0x400000000c0ca82b */ /* 0x000fe20000000812 */
[----:B------:R-:W-:Y:S01]  /*1ee0*/  VIADD R24, R22, 0xffffffff ;  /* 0xffffffff16187836 */ /* 0x000fe20000000000 */
[----:B------:R-:W-:-:S08]  /*1ef0*/  DFMA R16, R16, R20, R16 ;  /* 0x000000141010722b */ /* 0x000fd00000000010 */
[----:B------:R-:W-:Y:S01]  /*1f00*/  @!P2 LOP3.LUT R23, R13, 0x7ff00000, RZ, 0xc0, !PT ;  /* 0x7ff000000d17a812 */ /* 0x000fe200078ec0ff */
[----:B------:R-:W-:-:S04]  /*1f10*/  DMUL R18, R16, R12 ;  /* 0x0000000c10127228 */ /* 0x000fc80000000000 */
[----:B------:R-:W-:-:S04]  /*1f20*/  VIADD R15, R23, 0xffffffff ;  /* 0xffffffff170f7836 */ /* 0x000fc80000000000 */
[----:B------:R-:W-:Y:S01]  /*1f30*/  DFMA R20, R18, -R4, R12 ;  /* 0x800000041214722b */ /* 0x000fe2000000000c */
[----:B------:R-:W-:-:S04]  /*1f40*/  ISETP.GT.U32.AND P0, PT, R15, 0x7feffffe, PT ;  /* 0x7feffffe0f00780c */ /* 0x000fc80003f04070 */
[----:B------:R-:W-:-:S03]  /*1f50*/  ISETP.GT.U32.OR P0, PT, R24, 0x7feffffe, P0 ;  /* 0x7feffffe1800780c */ /* 0x000fc60000704470 */
[----:B------:R-:W-:-:S10]  /*1f60*/  DFMA R16, R16, R20, R18 ;  /* 0x000000141010722b */ /* 0x000fd40000000012 */
[----:B------:R-:W-:Y:S05]  /*1f70*/  @P0 BRA `(.L_x_96) ;  /* 0x00000000006c0947 */ /* 0x000fea0003800000 */
[----:B------:R-:W-:-:S04]  /*1f80*/  LOP3.LUT R11, R7, 0x7ff00000, RZ, 0xc0, !PT ;  /* 0x7ff00000070b7812 */ /* 0x000fc800078ec0ff */
[CC--:B------:R-:W-:Y:S02]  /*1f90*/  VIADDMNMX R10, R2.reuse, -R11.reuse, 0xb9600000, !PT ;  /* 0xb9600000020a7446 */ /* 0x0c0fe4000780090b */
[----:B------:R-:W-:Y:S02]  /*1fa0*/  ISETP.GE.U32.AND P0, PT, R2, R11, PT ;  /* 0x0000000b0200720c */ /* 0x000fe40003f06070 */
[----:B------:R-:W-:Y:S02]  /*1fb0*/  VIMNMX R10, PT, PT, R10, 0x46a00000, PT ;  /* 0x46a000000a0a7848 */ /* 0x000fe40003fe0100 */
[----:B------:R-:W-:-:S05]  /*1fc0*/  SEL R11, R14, 0x63400000, !P0 ;  /* 0x634000000e0b7807 */ /* 0x000fca0004000000 */
[----:B------:R-:W-:Y:S02]  /*1fd0*/  IMAD.IADD R2, R10, 0x1, -R11 ;  /* 0x000000010a027824 */ /* 0x000fe400078e0a0b */
[----:B------:R-:W-:Y:S02]  /*1fe0*/  IMAD.MOV.U32 R10, RZ, RZ, RZ ;  /* 0x000000ffff0a7224 */ /* 0x000fe400078e00ff */
        /* <DEDUP_REMOVED lines=20> */
.L_x_96:
        /* <DEDUP_REMOVED lines=16> */
.L_x_99:
[----:B------:R-:W-:Y:S01]  /*2230*/  LOP3.LUT R15, R7, 0x80000, RZ, 0xfc, !PT ;  /* 0x00080000070f7812 */ /* 0x000fe200078efcff */
[----:B------:R-:W-:Y:S01]  /*2240*/  IMAD.MOV.U32 R14, RZ, RZ, R6 ;  /* 0x000000ffff0e7224 */ /* 0x000fe200078e0006 */
[----:B------:R-:W-:Y:S06]  /*2250*/  BRA `(.L_x_97) ;  /* 0x0000000000087947 */ /* 0x000fec0003800000 */
.L_x_98:
[----:B------:R-:W-:Y:S01]  /*2260*/  LOP3.LUT R15, R11, 0x80000, RZ, 0xfc, !PT ;  /* 0x000800000b0f7812 */ /* 0x000fe200078efcff */
[----:B------:R-:W-:-:S07]  /*2270*/  IMAD.MOV.U32 R14, RZ, RZ, R10 ;  /* 0x000000ffff0e7224 */ /* 0x000fce00078e000a */
.L_x_97:
[----:B------:R-:W-:Y:S05]  /*2280*/  BSYNC.RECONVERGENT B2 ;  /* 0x0000000000027941 */ /* 0x000fea0003800200 */
.L_x_95:
[----:B------:R-:W-:Y:S02]  /*2290*/  IMAD.MOV.U32 R4, RZ, RZ, R0 ;  /* 0x000000ffff047224 */ /* 0x000fe400078e0000 */
[----:B------:R-:W-:-:S04]  /*22a0*/  IMAD.MOV.U32 R5, RZ, RZ, 0x0 ;  /* 0x00000000ff057424 */ /* 0x000fc800078e00ff */
[----:B------:R-:W-:Y:S05]  /*22b0*/  RET.REL.NODEC R4 `(_Z19weightedJacobiFirstPdS_S_S_i) ;  /* 0xffffffdc04507950 */ /* 0x000fea0003c3ffff */
.L_x_100:
        /* <DEDUP_REMOVED lines=12> */
.L_x_171:


//--------------------- .text._Z18weightedJacobiLastPdS_S_S_i --------------------------
	.section	.text._Z18weightedJacobiLastPdS_S_S_i,"ax",@progbits
	.align	128
        .global         _Z18weightedJacobiLastPdS_S_S_i
        .type           _Z18weightedJacobiLastPdS_S_S_i,@function
        .size           _Z18weightedJacobiLastPdS_S_S_i,(.L_x_172 - _Z18weightedJacobiLastPdS_S_S_i)
        .other          _Z18weightedJacobiLastPdS_S_S_i,@"STO_CUDA_ENTRY STV_DEFAULT"
_Z18weightedJacobiLastPdS_S_S_i:
.text._Z18weightedJacobiLastPdS_S_S_i:
        /* <DEDUP_REMOVED lines=8> */
[----:B------:R-:W-:Y:S01]  /*0080*/  ISETP.GE.AND P0, PT, R0, 0x1, PT ;  /* 0x000000010000780c */ /* 0x000fe20003f06270 */
[----:B------:R-:W0:Y:S01]  /*0090*/  LDCU.64 UR6, c[0x0][0x358] ;  /* 0x00006b00ff0677ac */ /* 0x000e220008000a00 */
[----:B------:R-:W-:Y:S01]  /*00a0*/  BSSY.RECONVERGENT B0, `(.L_x_101) ;  /* 0x00000a5000007945 */ /* 0x000fe20003800200 */
[----:B------:R-:W-:Y:S01]  /*00b0*/  IMAD.MOV.U32 R27, RZ, RZ, RZ ;  /* 0x000000ffff1b7224 */ /* 0x000fe200078e00ff */
[----:B------:R-:W-:-:S09]  /*00c0*/  CS2R R22, SRZ ;  /* 0x0000000000167805 */ /* 0x000fd2000001ff00 */
        /* <DEDUP_REMOVED lines=23> */
.L_x_105:
[----:B------:R-:W-:Y:S01]  /*0240*/  IMAD.WIDE R10, R5, 0x8, R8 ;  /* 0x00000008050a7825 */ /* 0x000fe200078e0208 */
[----:B------:R-:W-:-:S03]  /*0250*/  MOV R6, R14 ;  /* 0x0000000e00067202 */ /* 0x000fc60000000f00 */
[----:B------:R-:W-:Y:S01]  /*0260*/  IMAD.MOV.U32 R7, RZ, RZ, R15 ;  /* 0x000000ffff077224 */ /* 0x000fe200078e000f */
[----:B0-----:R-:W2:Y:S04]  /*0270*/  LDG.E.64 R16, desc[UR6][R10.64+-0x40] ;  /* 0xffffc0060a107981 */ /* 0x001ea8000c1e1b00 */
[----:B------:R-:W2:Y:S04]  /*0280*/  LDG.E.64 R12, desc[UR6][R6.64+-0x40] ;  /* 0xffffc006060c7981 */ /* 0x000ea8000c1e1b00 */
[----:B------:R-:W3:Y:S04]  /*0290*/  LDG.E.64 R18, desc[UR6][R6.64+-0x38] ;  /* 0xffffc80606127981 */ /* 0x000ee8000c1e1b00 */
[----:B------:R-:W3:Y:S04]  /*02a0*/  LDG.E.64 R14, desc[UR6][R10.64+-0x38] ;  /* 0xffffc8060a0e7981 */ /* 0x000ee8000c1e1b00 */
[----:B------:R-:W4:Y:S04]  /*02b0*/  LDG.E.64 R20, desc[UR6][R6.64+-0x28] ;  /* 0xffffd80606147981 */ /* 0x000f28000c1e1b00 */
[----:B------:R-:W5:Y:S01]  /*02c0*/  LDG.E.64 R24, desc[UR6][R6.64+0x38] ;  /* 0x0000380606187981 */ /* 0x000f62000c1e1b00 */
[----:B--2---:R-:W-:-:S03]  /*02d0*/  DFMA R22, R16, R12, R22 ;  /* 0x0000000c1016722b */ /* 0x004fc60000000016 */
[----:B------:R-:W2:Y:S04]  /*02e0*/  LDG.E.64 R16, desc[UR6][R6.64+-0x30] ;  /* 0xffffd00606107981 */ /* 0x000ea8000c1e1b00 */
[----:B------:R-:W2:Y:S01]  /*02f0*/  LDG.E.64 R12, desc[UR6][R10.64+-0x30] ;  /* 0xffffd0060a0c7981 */ /* 0x000ea2000c1e1b00 */
[----:B---3--:R-:W-:-:S03]  /*0300*/  DFMA R18, R14, R18, R22 ;  /* 0x000000120e12722b */ /* 0x008fc60000000016 */
[----:B------:R-:W4:Y:S04]  /*0310*/  LDG.E.64 R14, desc[UR6][R10.64+-0x28] ;  /* 0xffffd8060a0e7981 */ /* 0x000f28000c1e1b00 */
[----:B------:R-:W5:Y:S01]  /*0320*/  LDG.E.64 R22, desc[UR6][R10.64+0x38] ;  /* 0x000038060a167981 */ /* 0x000f62000c1e1b00 */
[----:B--2---:R-:W-:-:S03]  /*0330*/  DFMA R16, R12, R16, R18 ;  /* 0x000000100c10722b */ /* 0x004fc60000000012 */
[----:B------:R-:W2:Y:S04]  /*0340*/  LDG.E.64 R18, desc[UR6][R6.64+-0x20] ;  /* 0xffffe00606127981 */ /* 0x000ea8000c1e1b00 */
[----:B------:R-:W2:Y:S01]  /*0350*/  LDG.E.64 R12, desc[UR6][R10.64+-0x20] ;  /* 0xffffe0060a0c7981 */ /* 0x000ea2000c1e1b00 */
[----:B----4-:R-:W-:-:S03]  /*0360*/  DFMA R20, R14, R20, R16 ;  /* 0x000000140e14722b */ /* 0x010fc60000000010 */
        /* <DEDUP_REMOVED lines=26> */
[----:B------:R-:W-:Y:S01]  /*0510*/  VIADD R26, R26, 0x10 ;  /* 0x000000101a1a7836 */ /* 0x000fe20000000000 */
[----:B--2---:R-:W-:Y:S02]  /*0520*/  DFMA R20, R12, R20, R14 ;  /* 0x000000140c14722b */ /* 0x004fe4000000000e */
[----:B------:R-:W2:Y:S04]  /*0530*/  LDG.E.64 R14, desc[UR6][R6.64+0x30] ;  /* 0x00003006060e7981 */ /* 0x000ea8000c1e1b00 */
[----:B------:R-:W2:Y:S02]  /*0540*/  LDG.E.64 R12, desc[UR6][R10.64+0x30] ;  /* 0x000030060a0c7981 */ /* 0x000ea4000c1e1b00 */
[----:B---3--:R-:W-:Y:S01]  /*0550*/  DFMA R16, R16, R18, R20 ;  /* 0x000000121010722b */ /* 0x008fe20000000014 */
[----:B------:R-:W-:Y:S01]  /*0560*/  ISETP.NE.AND P1, PT, R26, RZ, PT ;  /* 0x000000ff1a00720c */ /* 0x000fe20003f25270 */
[----:B------:R-:W-:-:S06]  /*0570*/  VIADD R5, R5, 0x10 ;  /* 0x0000001005057836 */ /* 0x000fcc0000000000 */
[----:B--2---:R-:W-:Y:S01]  /*0580*/  DFMA R12, R12, R14, R16 ;  /* 0x0000000e0c0c722b */ /* 0x004fe20000000010 */
[----:B------:R-:W-:-:S07]  /*0590*/  IADD3 R14, P2, PT, R6, 0x80, RZ ;  /* 0x00000080060e7810 */ /* 0x000fce0007f5e0ff */
[----:B-----5:R-:W-:Y:S01]  /*05a0*/  DFMA R22, R22, R24, R12 ;  /* 0x000000181616722b */ /* 0x020fe2000000000c */
[----:B------:R-:W-:Y:S01]  /*05b0*/  IMAD.X R15, RZ, RZ, R7, P2 ;  /* 0x000000ffff0f7224 */ /* 0x000fe200010e0607 */
[----:B------:R-:W-:Y:S09]  /*05c0*/  @P1 BRA `(.L_x_105) ;  /* 0xfffffffc001c1947 */ /* 0x000ff2000383ffff */
.L_x_104:
[----:B0-----:R-:W-:Y:S05]  /*05d0*/  BSYNC.RECONVERGENT B1 ;  /* 0x0000000000017941 */ /* 0x001fea0003800200 */
.L_x_103:
[----:B------:R-:W-:Y:S05]  /*05e0*/  @!P0 BRA `(.L_x_102) ;  /* 0x0000000400408947 */ /* 0x000fea0003800000 */
[----:B------:R-:W-:Y:S01]  /*05f0*/  ISETP.GE.U32.AND P0, PT, R2, 0x8, PT ;  /* 0x000000080200780c */ /* 0x000fe20003f06070 */
[----:B------:R-:W-:Y:S01]  /*0600*/  BSSY.RECONVERGENT B1, `(.L_x_106) ;  /* 0x0000022000017945 */ /* 0x000fe20003800200 */
[----:B------:R-:W-:-:S04]  /*0610*/  LOP3.LUT R5, R27, 0x7, RZ, 0xc0, !PT ;  /* 0x000000071b057812 */ /* 0x000fc800078ec0ff */
[----:B------:R-:W-:-:S07]  /*0620*/  ISETP.NE.AND P1, PT, R5, RZ, PT ;  /* 0x000000ff0500720c */ /* 0x000fce0003f25270 */
[----:B------:R-:W-:Y:S06]  /*0630*/  @!P0 BRA `(.L_x_107) ;  /* 0x0000000000788947 */ /* 0x000fec0003800000 */
[----:B------:R-:W0:Y:S01]  /*0640*/  LDC.64 R8, c[0x0][0x380] ;  /* 0x0000e000ff087b82 */ /* 0x000e220000000a00 */
[----:B------:R-:W-:-:S07]  /*0650*/  IMAD.IADD R11, R3, 0x1, R4 ;  /* 0x00000001030b7824 */ /* 0x000fce00078e0204 */
[----:B------:R-:W1:Y:S01]  /*0660*/  LDC.64 R6, c[0x0][0x390] ;  /* 0x0000e400ff067b82 */ /* 0x000e620000000a00 */
[----:B0-----:R-:W-:-:S05]  /*0670*/  IMAD.WIDE R8, R11, 0x8, R8 ;  /* 0x000000080b087825 */ /* 0x001fca00078e0208 */
[----:B------:R-:W2:Y:S01]  /*0680*/  LDG.E.64 R18, desc[UR6][R8.64] ;  /* 0x0000000608127981 */ /* 0x000ea2000c1e1b00 */
[----:B-1----:R-:W-:-:S03]  /*0690*/  IMAD.WIDE.U32 R6, R4, 0x8, R6 ;  /* 0x0000000804067825 */ /* 0x002fc600078e0006 */
[----:B------:R-:W3:Y:S04]  /*06a0*/  LDG.E.64 R10, desc[UR6][R8.64+0x8] ;  /* 0x00000806080a7981 */ /* 0x000ee8000c1e1b00 */
[----:B------:R-:W2:Y:S04]  /*06b0*/  LDG.E.64 R20, desc[UR6][R6.64] ;  /* 0x0000000606147981 */ /* 0x000ea8000c1e1b00 */
        /* <DEDUP_REMOVED lines=22> */
.L_x_107:
[----:B------:R-:W-:Y:S05]  /*0820*/  BSYNC.RECONVERGENT B1 ;  /* 0x0000000000017941 */ /* 0x000fea0003800200 */
.L_x_106:
[----:B------:R-:W-:Y:S05]  /*0830*/  @!P1 BRA `(.L_x_102) ;  /* 0x0000000000ac9947 */ /* 0x000fea0003800000 */
[----:B------:R-:W-:Y:S01]  /*0840*/  ISETP.GE.U32.AND P0, PT, R5, 0x4, PT ;  /* 0x000000040500780c */ /* 0x000fe20003f06070 */
[----:B------:R-:W-:Y:S01]  /*0850*/  BSSY.RECONVERGENT B1, `(.L_x_108) ;  /* 0x0000016000017945 */ /* 0x000fe20003800200 */
[----:B------:R-:W-:-:S04]  /*0860*/  LOP3.LUT R2, R27, 0x3, RZ, 0xc0, !PT ;  /* 0x000000031b027812 */ /* 0x000fc800078ec0ff */
[----:B------:R-:W-:-:S07]  /*0870*/  ISETP.NE.AND P1, PT, R2, RZ, PT ;  /* 0x000000ff0200720c */ /* 0x000fce0003f25270 */
[----:B------:R-:W-:Y:S06]  /*0880*/  @!P0 BRA `(.L_x_109) ;  /* 0x0000000000488947 */ /* 0x000fec0003800000 */
[----:B------:R-:W0:Y:S01]  /*0890*/  LDC.64 R24, c[0x0][0x380] ;  /* 0x0000e000ff187b82 */ /* 0x000e220000000a00 */
[----:B------:R-:W-:-:S07]  /*08a0*/  IADD3 R5, PT, PT, R3, R4, RZ ;  /* 0x0000000403057210 */ /* 0x000fce0007ffe0ff */
        /* <DEDUP_REMOVED lines=16> */
.L_x_109:
[----:B------:R-:W-:Y:S05]  /*09b0*/  BSYNC.RECONVERGENT B1 ;  /* 0x0000000000017941 */ /* 0x000fea0003800200 */
.L_x_108:
[----:B------:R-:W-:Y:S05]  /*09c0*/  @!P1 BRA `(.L_x_102) ;  /* 0x0000000000489947 */ /* 0x000fea0003800000 */
[----:B------:R-:W0:Y:S01]  /*09d0*/  LDC.64 R8, c[0x0][0x390] ;  /* 0x0000e400ff087b82 */ /* 0x000e220000000a00 */
[----:B------:R-:W-:-:S07]  /*09e0*/  IMAD.IADD R11, R3, 0x1, R4 ;  /* 0x00000001030b7824 */ /* 0x000fce00078e0204 */
[----:B------:R-:W1:Y:S01]  /*09f0*/  LDC.64 R6, c[0x0][0x380] ;  /* 0x0000e000ff067b82 */ /* 0x000e620000000a00 */
[----:B0-----:R-:W-:-:S04]  /*0a00*/  IMAD.WIDE.U32 R8, R4, 0x8, R8 ;  /* 0x0000000804087825 */ /* 0x001fc800078e0008 */
[----:B------:R-:W-:Y:S02]  /*0a10*/  IMAD.MOV.U32 R10, RZ, RZ, R8 ;  /* 0x000000ffff0a7224 */ /* 0x000fe400078e0008 */
[----:B------:R-:W-:-:S07]  /*0a20*/  IMAD.MOV R8, RZ, RZ, -R2 ;  /* 0x000000ffff087224 */ /* 0x000fce00078e0a02 */
.L_x_110:
[----:B-1----:R-:W-:-:S04]  /*0a30*/  IMAD.WIDE R2, R11, 0x8, R6 ;  /* 0x000000080b027825 */ /* 0x002fc800078e0206 */
[----:B------:R-:W-:Y:S02]  /*0a40*/  IMAD.MOV.U32 R4, RZ, RZ, R10 ;  /* 0x000000ffff047224 */ /* 0x000fe400078e000a */
[----:B------:R-:W-:Y:S01]  /*0a50*/  IMAD.MOV.U32 R5, RZ, RZ, R9 ;  /* 0x000000ffff057224 */ /* 0x000fe200078e0009 */
[----:B------:R-:W2:Y:S05]  /*0a60*/  LDG.E.64 R2, desc[UR6][R2.64] ;  /* 0x0000000602027981 */ /* 0x000eaa000c1e1b00 */
[----:B------:R-:W2:Y:S01]  /*0a70*/  LDG.E.64 R4, desc[UR6][R4.64] ;  /* 0x0000000604047981 */ /* 0x000ea2000c1e1b00 */
[----:B------:R-:W-:Y:S01]  /*0a80*/  IADD3 R8, PT, PT, R8, 0x1, RZ ;  /* 0x0000000108087810 */ /* 0x000fe20007ffe0ff */
[----:B------:R-:W-:Y:S01]  /*0a90*/  VIADD R11, R11, 0x1 ;  /* 0x000000010b0b7836 */ /* 0x000fe20000000000 */
[----:B------:R-:W-:-:S02]  /*0aa0*/  IADD3 R10, P1, PT, R10, 0x8, RZ ;  /* 0x000000080a0a7810 */ /* 0x000fc40007f3e0ff */
[----:B------:R-:W-:-:S03]  /*0ab0*/  ISETP.NE.AND P0, PT, R8, RZ, PT ;  /* 0x000000ff0800720c */ /* 0x000fc60003f05270 */
[----:B------:R-:W-:Y:S01]  /*0ac0*/  IMAD.X R9, RZ, RZ, R9, P1 ;  /* 0x000000ffff097224 */ /* 0x000fe200008e0609 */
[----:B--2---:R-:W-:-:S09]  /*0ad0*/  DFMA R22, R2, R4, R22 ;  /* 0x000000040216722b */ /* 0x004fd20000000016 */
[----:B------:R-:W-:Y:S05]  /*0ae0*/  @P0 BRA `(.L_x_110) ;  /* 0xfffffffc00d00947 */ /* 0x000fea000383ffff */
.L_x_102:
[----:B0-----:R-:W-:Y:S05]  /*0af0*/  BSYNC.RECONVERGENT B0 ;  /* 0x0000000000007941 */ /* 0x001fea0003800200 */
.L_x_101:
[----:B------:R-:W-:Y:S01]  /*0b00*/  ISETP.GE.AND P0, PT, R27, UR8, PT ;  /* 0x000000081b007c0c */ /* 0x000fe2000bf06270 */
[----:B------:R-:W-:-:S12]  /*0b10*/  BSSY.RECONVERGENT B0, `(.L_x_111) ;  /* 0x00000af000007945 */ /* 0x000fd80003800200 */
[----:B------:R-:W-:Y:S05]  /*0b20*/  @P0 BRA `(.L_x_112) ;  /* 0x0000000800b40947 */ /* 0x000fea0003800000 */
[----:B------:R-:W-:Y:S01]  /*0b30*/  ISETP.NE.AND P0, PT, R0, R27, PT ;  /* 0x0000001b0000720c */ /* 0x000fe20003f05270 */
[----:B------:R-:W-:-:S12]  /*0b40*/  BSSY.RECONVERGENT B1, `(.L_x_113) ;  /* 0x000000a000017945 */ /* 0x000fd80003800200 */
[----:B------:R-:W-:Y:S05]  /*0b50*/  @!P0 BRA `(.L_x_114) ;  /* 0x0000000000208947 */ /* 0x000fea0003800000 */
[----:B------:R-:W0:Y:S01]  /*0b60*/  LDC.64 R2, c[0x0][0x380] ;  /* 0x0000e000ff027b82 */ /* 0x000e220000000a00 */
[----:B------:R-:W-:-:S07]  /*0b70*/  IMAD R7, R0, UR8, R27 ;  /* 0x0000000800077c24 */ /* 0x000fce000f8e021b */
[----:B------:R-:W1:Y:S01]  /*0b80*/  LDC.64 R4, c[0x0][0x390] ;  /* 0x0000e400ff047b82 */ /* 0x000e620000000a00 */
[----:B0-----:R-:W-:-:S06]  /*0b90*/  IMAD.WIDE R2, R7, 0x8, R2 ;  /* 0x0000000807027825 */ /* 0x001fcc00078e0202 */
[----:B------:R-:W2:Y:S01]  /*0ba0*/  LDG.E.64 R2, desc[UR6][R2.64] ;  /* 0x0000000602027981 */ /* 0x000ea2000c1e1b00 */
[----:B-1----:R-:W-:-:S06]  /*0bb0*/  IMAD.WIDE.U32 R4, R27, 0x8, R4 ;  /* 0x000000081b047825 */ /* 0x002fcc00078e0004 */
[----:B------:R-:W2:Y:S02]  /*0bc0*/  LDG.E.64 R4, desc[UR6][R4.64] ;  /* 0x0000000604047981 */ /* 0x000ea4000c1e1b00 */
[----:B--2---:R-:W-:-:S11]  /*0bd0*/  DFMA R22, R2, R4, R22 ;  /* 0x000000040216722b */ /* 0x004fd60000000016 */
.L_x_114:
[----:B------:R-:W-:Y:S05]  /*0be0*/  BSYNC.RECONVERGENT B1 ;  /* 0x0000000000017941 */ /* 0x000fea0003800200 */
.L_x_113:
        /* <DEDUP_REMOVED lines=10> */
[----:B------:R-:W0:Y:S01]  /*0c90*/  LDC.64 R6, c[0x0][0x390] ;  /* 0x0000e400ff067b82 */ /* 0x000e220000000a00 */
[----:B------:R-:W-:Y:S01]  /*0ca0*/  LOP3.LUT R5, R3, 0xfffffff0, RZ, 0xc0, !PT ;  /* 0xfffffff003057812 */ /* 0x000fe200078ec0ff */
[----:B------:R-:W-:-:S03]  /*0cb0*/  IMAD R2, R0, UR8, R27 ;  /* 0x0000000800027c24 */ /* 0x000fc6000f8e021b */
[----:B------:R-:W-:-:S03]  /*0cc0*/  IADD3 R5, PT, PT, -R5, RZ, RZ ;  /* 0x000000ff05057210 */ /* 0x000fc60007ffe1ff */
[----:B------:R-:W1:Y:S01]  /*0cd0*/  LDC.64 R10, c[0x0][0x380] ;  /* 0x0000e000ff0a7b82 */ /* 0x000e620000000a00 */
[----:B0-----:R-:W-:-:S03]  /*0ce0*/  IMAD.WIDE.U32 R8, R27, 0x8, R6 ;  /* 0x000000081b087825 */ /* 0x001fc600078e0006 */
[----:B------:R-:W-:Y:S02]  /*0cf0*/  IADD3 R14, P1, PT, R8, 0x40, RZ ;  /* 0x00000040080e7810 */ /* 0x000fe40007f3e0ff */
[----:B-1----:R-:W-:-:S03]  /*0d00*/  IADD3 R6, P2, PT, R10, 0x40, RZ ;  /* 0x000000400a067810 */ /* 0x002fc60007f5e0ff */
[----:B------:R-:W-:Y:S02]  /*0d10*/  IMAD.X R15, RZ, RZ, R9, P1 ;  /* 0x000000ffff0f7224 */ /* 0x000fe400008e0609 */
[----:B------:R-:W-:-:S08]  /*0d20*/  IMAD.X R7, RZ, RZ, R11, P2 ;  /* 0x000000ffff077224 */ /* 0x000fd000010e060b */
.L_x_117:
[----:B------:R-:W-:-:S04]  /*0d30*/  IMAD.WIDE R8, R2, 0x8, R6 ;  /* 0x0000000802087825 */ /* 0x000fc800078e0206 */
[----:B------:R-:W-:Y:S01]  /*0d40*/  IMAD.MOV.U32 R10, RZ, RZ, R14 ;  /* 0x000000ffff0a7224 */ /* 0x000fe200078e000e */
[----:B------:R-:W2:Y:S01]  /*0d50*/  LDG.E.64 R12, desc[UR6][R8.64+-0x40] ;  /* 0xffffc006080c7981 */ /* 0x000ea2000c1e1b00 */
[----:B------:R-:W-:-:S03]  /*0d60*/  IMAD.MOV.U32 R11, RZ, RZ, R15 ;  /* 0x000000ffff0b7224 */ /* 0x000fc600078e000f */
[----:B------:R-:W3:Y:S04]  /*0d70*/  LDG.E.64 R16, desc[UR6][R8.64+-0x38] ;  /* 0xffffc80608107981 */ /* 0x000ee8000c1e1b00 */
[----:B------:R-:W2:Y:S04]  /*0d80*/  LDG.E.64 R20, desc[UR6][R10.64+-0x40] ;  /* 0xffffc0060a147981 */ /* 0x000ea8000c1e1b00 */
[----:B------:R-:W3:Y:S04]  /*0d90*/  LDG.E.64 R18, desc[UR6][R10.64+-0x38] ;  /* 0xffffc8060a127981 */ /* 0x000ee8000c1e1b00 */
[----:B------:R-:W4:Y:S04]  /*0da0*/  LDG.E.64 R24, desc[UR6][R10.64+-0x30] ;  /* 0xffffd0060a187981 */ /* 0x000f28000c1e1b00 */
[----:B------:R-:W4:Y:S01]  /*0db0*/  LDG.E.64 R14, desc[UR6][R8.64+-0x30] ;  /* 0xffffd006080e7981 */ /* 0x000f22000c1e1b00 */
        /* <DEDUP_REMOVED lines=36> */
[----:B------:R-:W-:Y:S01]  /*1000*/  VIADD R5, R5, 0x10 ;  /* 0x0000001005057836 */ /* 0x000fe20000000000 */
[----:B--2---:R-:W-:Y:S02]  /*1010*/  DFMA R14, R14, R12, R20 ;  /* 0x0000000c0e0e722b */ /* 0x004fe40000000014 */
[----:B------:R-:W2:Y:S04]  /*1020*/  LDG.E.64 R12, desc[UR6][R10.64+0x38] ;  /* 0x000038060a0c7981 */ /* 0x000ea8000c1e1b00 */
[----:B------:R-:W2:Y:S02]  /*1030*/  LDG.E.64 R20, desc[UR6][R8.64+0x38] ;  /* 0x0000380608147981 */ /* 0x000ea4000c1e1b00 */
[----:B---3--:R-:W-:Y:S01]  /*1040*/  DFMA R14, R18, R16, R14 ;  /* 0x00000010120e722b */ /* 0x008fe2000000000e */
[----:B------:R-:W-:-:S07]  /*1050*/  ISETP.NE.AND P1, PT, R5, RZ, PT ;  /* 0x000000ff0500720c */ /* 0x000fce0003f25270 */
[----:B----4-:R-:W-:Y:S01]  /*1060*/  DFMA R22, R24, R22, R14 ;  /* 0x000000161816722b */ /* 0x010fe2000000000e */
[----:B------:R-:W-:Y:S01]  /*1070*/  IADD3 R14, P2, PT, R10, 0x80, RZ ;  /* 0x000000800a0e7810 */ /* 0x000fe20007f5e0ff */
[----:B------:R-:W-:Y:S02]  /*1080*/  VIADD R27, R27, 0x10 ;  /* 0x000000101b1b7836 */ /* 0x000fe40000000000 */
[----:B------:R-:W-:Y:S02]  /*1090*/  VIADD R2, R2, 0x10 ;  /* 0x0000001002027836 */ /* 0x000fe40000000000 */
[----:B------:R-:W-:Y:S02]  /*10a0*/  IMAD.X R15, RZ, RZ, R11, P2 ;  /* 0x000000ffff0f7224 */ /* 0x000fe400010e060b */
[----:B--2---:R-:W-:Y:S01]  /*10b0*/  DFMA R22, R20, R12, R22 ;  /* 0x0000000c1416722b */ /* 0x004fe20000000016 */
[----:B------:R-:W-:Y:S10]  /*10c0*/  @P1 BRA `(.L_x_117) ;  /* 0xfffffffc00181947 */ /* 0x000ff4000383ffff */
.L_x_116:
[----:B------:R-:W-:Y:S05]  /*10d0*/  BSYNC.RECONVERGENT B1 ;  /* 0x0000000000017941 */ /* 0x000fea0003800200 */
.L_x_115:
[----:B------:R-:W-:Y:S05]  /*10e0*/  @!P0 BRA `(.L_x_112) ;  /* 0x0000000400448947 */ /* 0x000fea0003800000 */
[----:B------:R-:W-:Y:S01]  /*10f0*/  ISETP.GE.U32.AND P0, PT, R4, 0x8, PT ;  /* 0x000000080400780c */ /* 0x000fe20003f06070 */
[----:B------:R-:W-:Y:S01]  /*1100*/  BSSY.RECONVERGENT B1, `(.L_x_118) ;  /* 0x0000022000017945 */ /* 0x000fe20003800200 */
[----:B------:R-:W-:-:S04]  /*1110*/  LOP3.LUT R2, R3, 0x7, RZ, 0xc0, !PT ;  /* 0x0000000703027812 */ /* 0x000fc800078ec0ff */
[----:B------:R-:W-:-:S07]  /*1120*/  ISETP.NE.AND P1, PT, R2, RZ, PT ;  /* 0x000000ff0200720c */ /* 0x000fce0003f25270 */
[----:B------:R-:W-:Y:S06]  /*1130*/  @!P0 BRA `(.L_x_119) ;  /* 0x0000000000788947 */ /* 0x000fec0003800000 */
[----:B------:R-:W0:Y:S01]  /*1140*/  LDC.64 R10, c[0x0][0x380] ;  /* 0x0000e000ff0a7b82 */ /* 0x000e220000000a00 */
[----:B------:R-:W-:-:S07]  /*1150*/  IMAD R7, R0, UR8, R27 ;  /* 0x0000000800077c24 */ /* 0x000fce000f8e021b */
        /* <DEDUP_REMOVED lines=20> */
[----:B------:R-:W4:Y:S04]  /*12a0*/  LDG.E.64 R24, desc[UR6][R4.64+0x30] ;  /* 0x0000300604187981 */ /* 0x000f28000c1e1b00 */
[----:B------:R-:W4:Y:S01]  /*12b0*/  LDG.E.64 R4, desc[UR6][R4.64+0x38] ;  /* 0x0000380604047981 */ /* 0x000f22000c1e1b00 */
[----:B-----5:R-:W-:Y:S01]  /*12c0*/  DFMA R6, R6, R8, R20 ;  /* 0x000000080606722b */ /* 0x020fe20000000014 */
[----:B------:R-:W-:-:S07]  /*12d0*/  IADD3 R27, PT, PT, R27, 0x8, RZ ;  /* 0x000000081b1b7810 */ /* 0x000fce0007ffe0ff */
[----:B--2---:R-:W-:-:S08]  /*12e0*/  DFMA R6, R12, R14, R6 ;  /* 0x0000000e0c06722b */ /* 0x004fd00000000006 */
[----:B---3--:R-:W-:-:S08]  /*12f0*/  DFMA R6, R16, R18, R6 ;  /* 0x000000121006722b */ /* 0x008fd00000000006 */
[----:B----4-:R-:W-:-:S08]  /*1300*/  DFMA R22, R22, R24, R6 ;  /* 0x000000181616722b */ /* 0x010fd00000000006 */
[----:B------:R-:W-:-:S11]  /*1310*/  DFMA R22, R28, R4, R22 ;  /* 0x000000041c16722b */ /* 0x000fd60000000016 */
.L_x_119:
[----:B------:R-:W-:Y:S05]  /*1320*/  BSYNC.RECONVERGENT B1 ;  /* 0x0000000000017941 */ /* 0x000fea0003800200 */
.L_x_118:
        /* <DEDUP_REMOVED lines=24> */
.L_x_121:
[----:B------:R-:W-:Y:S05]  /*14b0*/  BSYNC.RECONVERGENT B1 ;  /* 0x0000000000017941 */ /* 0x000fea0003800200 */
.L_x_120:
[----:B------:R-:W-:Y:S05]  /*14c0*/  @!P1 BRA `(.L_x_112) ;  /* 0x00000000004c9947 */ /* 0x000fea0003800000 */
[----:B------:R-:W0:Y:S01]  /*14d0*/  LDC.64 R6, c[0x0][0x390] ;  /* 0x0000e400ff067b82 */ /* 0x000e220000000a00 */
[----:B------:R-:W-:-:S07]  /*14e0*/  IMAD.MOV R8, RZ, RZ, -R3 ;  /* 0x000000ffff087224 */ /* 0x000fce00078e0a03 */
[----:B------:R-:W1:Y:S01]  /*14f0*/  LDC.64 R4, c[0x0][0x380] ;  /* 0x0000e000ff047b82 */ /* 0x000e620000000a00 */
[----:B0-----:R-:W-:-:S04]  /*1500*/  IMAD.WIDE.U32 R6, R27, 0x8, R6 ;  /* 0x000000081b067825 */ /* 0x001fc800078e0006 */
[----:B------:R-:W-:Y:S02]  /*1510*/  IMAD.MOV.U32 R9, RZ, RZ, R6 ;  /* 0x000000ffff097224 */ /* 0x000fe400078e0006 */
[----:B------:R-:W-:Y:S02]  /*1520*/  IMAD.MOV.U32 R10, RZ, RZ, R7 ;  /* 0x000000ffff0a7224 */ /* 0x000fe400078e0007 */
[----:B-1----:R-:W-:-:S07]  /*1530*/  IMAD R27, R0, UR8, R27 ;  /* 0x00000008001b7c24 */ /* 0x002fce000f8e021b */
.L_x_122:
[----:B------:R-:W-:-:S04]  /*1540*/  IMAD.WIDE R2, R27, 0x8, R4 ;  /* 0x000000081b027825 */ /* 0x000fc800078e0204 */
        /* <DEDUP_REMOVED lines=11> */
.L_x_112:
[----:B------:R-:W-:Y:S05]  /*1600*/  BSYNC.RECONVERGENT B0 ;  /* 0x0000000000007941 */ /* 0x000fea0003800200 */
.L_x_111:
[----:B------:R-:W0:Y:S01]  /*1610*/  LDC.64 R4, c[0x0][0x380] ;  /* 0x0000e000ff047b82 */ /* 0x000e220000000a00 */
[----:B------:R-:W-:-:S04]  /*1620*/  IMAD R3, R0, UR8, R0 ;  /* 0x0000000800037c24 */ /* 0x000fc8000f8e0200 */
[----:B0-----:R-:W-:-:S03]  /*1630*/  IMAD.WIDE R4, R3, 0x8, R4 ;  /* 0x0000000803047825 */ /* 0x001fc600078e0204 */
[----:B------:R-:W0:Y:S03]  /*1640*/  LDC.64 R2, c[0x0][0x388] ;  /* 0x0000e200ff027b82 */ /* 0x000e260000000a00 */
        /* <DEDUP_REMOVED lines=23> */
[----:B------:R-:W-:Y:S05]  /*17c0*/  CALL.REL.NOINC `($__internal_3_$__cuda_sm20_div_rn_f64_full) ;  /* 0x00000000002c7944 */ /* 0x000fea0003c00000 */
.L_x_124:
[----:B------:R-:W-:Y:S05]  /*17d0*/  BSYNC.RECONVERGENT B0 ;  /* 0x0000000000007941 */ /* 0x000fea0003800200 */
.L_x_123:
[----:B------:R-:W0:Y:S08]  /*17e0*/  LDC.64 R4, c[0x0][0x390] ;  /* 0x0000e400ff047b82 */ /* 0x000e300000000a00 */
[----:B------:R-:W1:Y:S01]  /*17f0*/  LDC.64 R6, c[0x0][0x398] ;  /* 0x0000e600ff067b82 */ /* 0x000e620000000a00 */
[----:B0-----:R-:W-:-:S06]  /*1800*/  IMAD.WIDE R4, R0, 0x8, R4 ;  /* 0x0000000800047825 */ /* 0x001fcc00078e0204 */
[----:B------:R-:W2:Y:S01]  /*1810*/  LDG.E.64 R4, desc[UR6][R4.64] ;  /* 0x0000000604047981 */ /* 0x000ea2000c1e1b00 */
[----:B------:R-:W-:Y:S01]  /*1820*/  UMOV UR4, 0x55555556 ;  /* 0x5555555600047882 */ /* 0x000fe20000000000 */
[----:B------:R-:W-:Y:S01]  /*1830*/  UMOV UR5, 0x3fd55555 ;  /* 0x3fd5555500057882 */ /* 0x000fe20000000000 */
[----:B-1----:R-:W-:Y:S01]  /*1840*/  IMAD.WIDE R6, R0, 0x8, R6 ;  /* 0x0000000800067825 */ /* 0x002fe200078e0206 */
[----:B--2---:R-:W-:-:S07]  /*1850*/  DFMA R2, R4, UR4, R2 ;  /* 0x0000000404027c2b */ /* 0x004fce0008000002 */
[----:B------:R-:W-:Y:S01]  /*1860*/  STG.E.64 desc[UR6][R6.64], R2 ;  /* 0x0000000206007986 */ /* 0x000fe2000c101b06 */
[----:B------:R-:W-:Y:S05]  /*1870*/  EXIT ;  /* 0x000000000000794d */ /* 0x000fea0003800000 */
        .weak           $__internal_3_$__cuda_sm20_div_rn_f64_full
        .type           $__internal_3_$__cuda_sm20_div_rn_f64_full,@function
        .size           $__internal_3_$__cuda_sm20_div_rn_f64_full,(.L_x_172 - $__internal_3_$__cuda_sm20_div_rn_f64_full)
$__internal_3_$__cuda_sm20_div_rn_f64_full:
[C---:B------:R-:W-:Y:S01]  /*1880*/  FSETP.GEU.AND P0, PT, |R5|.reuse, 1.469367938527859385e-39, PT ;  /* 0x001000000500780b */ /* 0x040fe20003f0e200 */
[----:B------:R-:W-:Y:S01]  /*1890*/  IMAD.MOV.U32 R16, RZ, RZ, 0x1 ;  /* 0x00000001ff107424 */ /* 0x000fe200078e00ff */
[----:B------:R-:W-:Y:S01]  /*18a0*/  LOP3.LUT R2, R5, 0x800fffff, RZ, 0xc0, !PT ;  /* 0x800fffff05027812 */ /* 0x000fe200078ec0ff */
[----:B------:R-:W-:Y:S01]  /*18b0*/  BSSY.RECONVERGENT B1, `(.L_x_125) ;  /* 0x0000055000017945 */ /* 0x000fe20003800200 */
[C---:B------:R-:W-:Y:S02]  /*18c0*/  FSETP.GEU.AND P2, PT, |R7|.reuse, 1.469367938527859385e-39, PT ;  /* 0x001000000700780b */ /* 0x040fe40003f4e200 */
[----:B------:R-:W-:Y:S01]  /*18d0*/  LOP3.LUT R3, R2, 0x3ff00000, RZ, 0xfc, !PT ;  /* 0x3ff0000002037812 */ /* 0x000fe200078efcff */
[----:B------:R-:W-:Y:S01]  /*18e0*/  IMAD.MOV.U32 R2, RZ, RZ, R4 ;  /* 0x000000ffff027224 */ /* 0x000fe200078e0004 */
[----:B------:R-:W-:Y:S02]  /*18f0*/  LOP3.LUT R11, R7, 0x7ff00000, RZ, 0xc0, !PT ;  /* 0x7ff00000070b7812 */ /* 0x000fe400078ec0ff */
[----:B------:R-:W-:-:S03]  /*1900*/  LOP3.LUT R14, R5, 0x7ff00000, RZ, 0xc0, !PT ;  /* 0x7ff00000050e7812 */ /* 0x000fc600078ec0ff */
[----:B------:R-:W-:Y:S01]  /*1910*/  @!P0 DMUL R2, R4, 8.98846567431157953865e+307 ;  /* 0x7fe0000004028828 */ /* 0x000fe20000000000 */
[----:B------:R-:W-:-:S03]  /*1920*/  ISETP.GE.U32.AND P1, PT, R11, R14, PT ;  /* 0x0000000e0b00720c */ /* 0x000fc60003f26070 */
[----:B------:R-:W-:Y:S01]  /*1930*/  @!P2 LOP3.LUT R12, R5, 0x7ff00000, RZ, 0xc0, !PT ;  /* 0x7ff00000050ca812 */ /* 0x000fe200078ec0ff */
[----:B------:R-:W-:Y:S01]  /*1940*/  @!P2 IMAD.MOV.U32 R18, RZ, RZ, RZ ;  /* 0x000000ffff12a224 */ /* 0x000fe200078e00ff */
[----:B------:R-:W0:Y:S02]  /*1950*/  MUFU.RCP64H R17, R3 ;  /* 0x0000000300117308 */ /* 0x000e240000001800 */
[----:B------:R-:W-:Y:S02]  /*1960*/  @!P2 ISETP.GE.U32.AND P3, PT, R11, R12, PT ;  /* 0x0000000c0b00a20c */ /* 0x000fe40003f66070 */
[----:B------:R-:W-:-:S04]  /*1970*/  MOV R12, 0x1ca00000 ;  /* 0x1ca00000000c7802 */ /* 0x000fc80000000f00 */
[----:B------:R-:W-:-:S04]  /*1980*/  @!P2 SEL R13, R12, 0x63400000, !P3 ;  /* 0x634000000c0da807 */ /* 0x000fc80005800000 */
[----:B------:R-:W-:-:S04]  /*1990*/  @!P2 LOP3.LUT R13, R13, 0x80000000, R7, 0xf8, !PT ;  /* 0x800000000d0da812 */ /* 0x000fc800078ef807 */
[----:B------:R-:W-:Y:S01]  /*19a0*/  @!P2 LOP3.LUT R19, R13, 0x100000, RZ, 0xfc, !PT ;  /* 0x001000000d13a812 */ /* 0x000fe200078efcff */
[----:B0-----:R-:W-:-:S08]  /*19b0*/  DFMA R8, R16, -R2, 1 ;  /* 0x3ff000001008742b */ /* 0x001fd00000000802 */
[----:B------:R-:W-:-:S08]  /*19c0*/  DFMA R8, R8, R8, R8 ;  /* 0x000000080808722b */ /* 0x000fd00000000008 */
[----:B------:R-:W-:Y:S01]  /*19d0*/  DFMA R16, R16, R8, R16 ;  /* 0x000000081010722b */ /* 0x000fe20000000010 */
[----:B------:R-:W-:Y:S01]  /*19e0*/  SEL R9, R12, 0x63400000, !P1 ;  /* 0x634000000c097807 */ /* 0x000fe20004800000 */
[----:B------:R-:W-:-:S03]  /*19f0*/  IMAD.MOV.U32 R8, RZ, RZ, R6 ;  /* 0x000000ffff087224 */ /* 0x000fc600078e0006 */
[----:B------:R-:W-:-:S03]  /*1a00*/  LOP3.LUT R9, R9, 0x800fffff, R7, 0xf8, !PT ;  /* 0x800fffff09097812 */ /* 0x000fc600078ef807 */
[----:B------:R-:W-:-:S03]  /*1a10*/  DFMA R20, R16, -R2, 1 ;  /* 0x3ff000001014742b */ /* 0x000fc60000000802 */
[----:B------:R-:W-:-:S05]  /*1a20*/  @!P2 DFMA R8, R8, 2, -R18 ;  /* 0x400000000808a82b */ /* 0x000fca0000000812 */
[----:B------:R-:W-:Y:S01]  /*1a30*/  DFMA R16, R16, R20, R16 ;  /* 0x000000141010722b */ /* 0x000fe20000000010 */
[----:B------:R-:W-:Y:S02]  /*1a40*/  IMAD.MOV.U32 R21, RZ, RZ, R11 ;  /* 0x000000ffff157224 */ /* 0x000fe400078e000b */
[----:B------:R-:W-:Y:S01]  /*1a50*/  IMAD.MOV.U32 R20, RZ, RZ, R14 ;  /* 0x000000ffff147224 */ /* 0x000fe200078e000e */
[----:B------:R-:W-:Y:S02]  /*1a60*/  @!P0 LOP3.LUT R20, R3, 0x7ff00000, RZ, 0xc0, !PT ;  /* 0x7ff0000003148812 */ /* 0x000fe400078ec0ff */
[----:B------:R-:W-:Y:S02]  /*1a70*/  @!P2 LOP3.LUT R21, R9, 0x7ff00000, RZ, 0xc0, !PT ;  /* 0x7ff000000915a812 */ /* 0x000fe400078ec0ff */
[----:B------:R-:W-:Y:S01]  /*1a80*/  DMUL R18, R16, R8 ;  /* 0x0000000810127228 */ /* 0x000fe20000000000 */
[----:B------:R-:W-:Y:S02]  /*1a90*/  IADD3 R22, PT, PT, R20, -0x1, RZ ;  /* 0xffffffff14167810 */ /* 0x000fe40007ffe0ff */
[----:B------:R-:W-:-:S05]  /*1aa0*/  VIADD R13, R21, 0xffffffff ;  /* 0xffffffff150d7836 */ /* 0x000fca0000000000 */
        /* <DEDUP_REMOVED lines=23> */
[----:B------:R-:W-:Y:S01]  /*1c20*/  MOV R2, RZ ;  /* 0x000000ff00027202 */ /* 0x000fe20000000f00 */
[----:B------:R-:W-:-:S05]  /*1c30*/  DMUL.RP R6, R14, R6 ;  /* 0x000000060e067228 */ /* 0x000fca0000008000 */
[----:B------:R-:W-:-:S05]  /*1c40*/  DFMA R2, R12, -R2, R14 ;  /* 0x800000020c02722b */ /* 0x000fca000000000e */
[----:B------:R-:W-:Y:S02]  /*1c50*/  LOP3.LUT R5, R7, R5, RZ, 0x3c, !PT ;  /* 0x0000000507057212 */ /* 0x000fe400078e3cff */
[----:B------:R-:W-:-:S04]  /*1c60*/  IADD3 R2, PT, PT, -R11, -0x43300000, RZ ;  /* 0xbcd000000b027810 */ /* 0x000fc80007ffe1ff */
[----:B------:R-:W-:-:S04]  /*1c70*/  FSETP.NEU.AND P0, PT, |R3|, R2, PT ;  /* 0x000000020300720b */ /* 0x000fc80003f0d200 */
[----:B------:R-:W-:Y:S02]  /*1c80*/  FSEL R12, R6, R12, !P0 ;  /* 0x0000000c060c7208 */ /* 0x000fe40004000000 */
[----:B------:R-:W-:Y:S01]  /*1c90*/  FSEL R13, R5, R13, !P0 ;  /* 0x0000000d050d7208 */ /* 0x000fe20004000000 */
[----:B------:R-:W-:Y:S06]  /*1ca0*/  BRA `(.L_x_127) ;  /* 0x0000000000547947 */ /* 0x000fec0003800000 */
.L_x_126:
        /* <DEDUP_REMOVED lines=16> */
.L_x_129:
[----:B------:R-:W-:Y:S02]  /*1db0*/  LOP3.LUT R13, R5, 0x80000, RZ, 0xfc, !PT ;  /* 0x00080000050d7812 */ /* 0x000fe400078efcff */
[----:B------:R-:W-:Y:S01]  /*1dc0*/  MOV R12, R4 ;  /* 0x00000004000c7202 */ /* 0x000fe20000000f00 */
[----:B------:R-:W-:Y:S06]  /*1dd0*/  BRA `(.L_x_127) ;  /* 0x0000000000087947 */ /* 0x000fec0003800000 */
.L_x_128:
[----:B------:R-:W-:Y:S01]  /*1de0*/  LOP3.LUT R13, R7, 0x80000, RZ, 0xfc, !PT ;  /* 0x00080000070d7812 */ /* 0x000fe200078efcff */
[----:B------:R-:W-:-:S07]  /*1df0*/  IMAD.MOV.U32 R12, RZ, RZ, R6 ;  /* 0x000000ffff0c7224 */ /* 0x000fce00078e0006 */
.L_x_127:
[----:B------:R-:W-:Y:S05]  /*1e00*/  BSYNC.RECONVERGENT B1 ;  /* 0x0000000000017941 */ /* 0x000fea0003800200 */
.L_x_125:
[----:B------:R-:W-:Y:S02]  /*1e10*/  IMAD.MOV.U32 R11, RZ, RZ, 0x0 ;  /* 0x00000000ff0b7424 */ /* 0x000fe400078e00ff */
[----:B------:R-:W-:Y:S02]  /*1e20*/  IMAD.MOV.U32 R2, RZ, RZ, R12 ;  /* 0x000000ffff027224 */ /* 0x000fe400078e000c */
[----:B------:R-:W-:Y:S01]  /*1e30*/  IMAD.MOV.U32 R3, RZ, RZ, R13 ;  /* 0x000000ffff037224 */ /* 0x000fe200078e000d */
[----:B------:R-:W-:Y:S06]  /*1e40*/  RET.REL.NODEC R10 `(_Z18weightedJacobiLastPdS_S_S_i) ;  /* 0xffffffe00a6c7950 */ /* 0x000fec0003c3ffff */
.L_x_130:
        /* <DEDUP_REMOVED lines=11> */
.L_x_172:


//--------------------- .text._Z14weightedJacobiPdS_S_S_i --------------------------
	.section	.text._Z14weightedJacobiPdS_S_S_i,"ax",@progbits
	.align	128
        .global         _Z14weightedJacobiPdS_S_S_i
        .type           _Z14weightedJacobiPdS_S_S_i,@function
        .size           _Z14weightedJacobiPdS_S_S_i,(.L_x_173 - _Z14weightedJacobiPdS_S_S_i)
        .other          _Z14weightedJacobiPdS_S_S_i,@"STO_CUDA_ENTRY STV_DEFAULT"
_Z14weightedJacobiPdS_S_S_i:
.text._Z14weightedJacobiPdS_S_S_i:
        /* <DEDUP_REMOVED lines=36> */
.L_x_135:
        /* <DEDUP_REMOVED lines=57> */
.L_x_134:
[----:B0-----:R-:W-:Y:S05]  /*05d0*/  BSYNC.RECONVERGENT B1 ;  /* 0x0000000000017941 */ /* 0x001fea0003800200 */
.L_x_133:
        /* <DEDUP_REMOVED lines=36> */
.L_x_137:
[----:B------:R-:W-:Y:S05]  /*0820*/  BSYNC.RECONVERGENT B1 ;  /* 0x0000000000017941 */ /* 0x000fea0003800200 */
.L_x_136:
        /* <DEDUP_REMOVED lines=24> */
.L_x_139:
[----:B------:R-:W-:Y:S05]  /*09b0*/  BSYNC.RECONVERGENT B1 ;  /* 0x0000000000017941 */ /* 0x000fea0003800200 */
.L_x_138:
[----:B------:R-:W-:Y:S05]  /*09c0*/  @!P1 BRA `(.L_x_132) ;  /* 0x0000000000489947 */ /* 0x000fea0003800000 */
[----:B------:R-:W0:Y:S01]  /*09d0*/  LDC.64 R8, c[0x0][0x390] ;  /* 0x0000e400ff087b82 */ /* 0x000e220000000a00 */
[----:B------:R-:W-:-:S07]  /*09e0*/  IMAD.IADD R11, R3, 0x1, R4 ;  /* 0x00000001030b7824 */ /* 0x000fce00078e0204 */
[----:B------:R-:W1:Y:S01]  /*09f0*/  LDC.64 R6, c[0x0][0x380] ;  /* 0x0000e000ff067b82 */ /* 0x000e620000000a00 */
[----:B0-----:R-:W-:-:S04]  /*0a00*/  IMAD.WIDE.U32 R8, R4, 0x8, R8 ;  /* 0x0000000804087825 */ /* 0x001fc800078e0008 */
[----:B------:R-:W-:Y:S02]  /*0a10*/  IMAD.MOV.U32 R10, RZ, RZ, R8 ;  /* 0x000000ffff0a7224 */ /* 0x000fe400078e0008 */
[----:B------:R-:W-:-:S07]  /*0a20*/  IMAD.MOV R8, RZ, RZ, -R2 ;  /* 0x000000ffff087224 */ /* 0x000fce00078e0a02 */
.L_x_140:
        /* <DEDUP_REMOVED lines=12> */
.L_x_132:
[----:B0-----:R-:W-:Y:S05]  /*0af0*/  BSYNC.RECONVERGENT B0 ;  /* 0x0000000000007941 */ /* 0x001fea0003800200 */
.L_x_131:
        /* <DEDUP_REMOVED lines=14> */
.L_x_144:
[----:B------:R-:W-:Y:S05]  /*0be0*/  BSYNC.RECONVERGENT B1 ;  /* 0x0000000000017941 */ /* 0x000fea0003800200 */
.L_x_143:
        /* <DEDUP_REMOVED lines=20> */
.L_x_147:
        /* <DEDUP_REMOVED lines=58> */
.L_x_146:
[----:B------:R-:W-:Y:S05]  /*10d0*/  BSYNC.RECONVERGENT B1 ;  /* 0x0000000000017941 */ /* 0x000fea0003800200 */
.L_x_145:
        /* <DEDUP_REMOVED lines=36> */
.L_x_149:
[----:B------:R-:W-:Y:S05]  /*1320*/  BSYNC.RECONVERGENT B1 ;  /* 0x0000000000017941 */ /* 0x000fea0003800200 */
.L_x_148:
        /* <DEDUP_REMOVED lines=24> */
.L_x_151:
[----:B------:R-:W-:Y:S05]  /*14b0*/  BSYNC.RECONVERGENT B1 ;  /* 0x0000000000017941 */ /* 0x000fea0003800200 */
.L_x_150:
        /* <DEDUP_REMOVED lines=8> */
.L_x_152:
        /* <DEDUP_REMOVED lines=12> */
.L_x_142:
[----:B------:R-:W-:Y:S05]  /*1600*/  BSYNC.RECONVERGENT B0 ;  /* 0x0000000000007941 */ /* 0x000fea0003800200 */
.L_x_141:
        /* <DEDUP_REMOVED lines=27> */
[----:B------:R-:W-:Y:S05]  /*17c0*/  CALL.REL.NOINC `($__internal_4_$__cuda_sm20_div_rn_f64_full) ;  /* 0x00000000002c7944 */ /* 0x000fea0003c00000 */
.L_x_154:
[----:B------:R-:W-:Y:S05]  /*17d0*/  BSYNC.RECONVERGENT B0 ;  /* 0x0000000000007941 */ /* 0x000fea0003800200 */
.L_x_153:
        /* <DEDUP_REMOVED lines=10> */
        .weak           $__internal_4_$__cuda_sm20_div_rn_f64_full
        .type           $__internal_4_$__cuda_sm20_div_rn_f64_full,@function
        .size           $__internal_4_$__cuda_sm20_div_rn_f64_full,(.L_x_173 - $__internal_4_$__cuda_sm20_div_rn_f64_full)
$__internal_4_$__cuda_sm20_div_rn_f64_full:
        /* <DEDUP_REMOVED lines=67> */
.L_x_156:
        /* <DEDUP_REMOVED lines=16> */
.L_x_159:
[----:B------:R-:W-:Y:S02]  /*1db0*/  LOP3.LUT R13, R5, 0x80000, RZ, 0xfc, !PT ;  /* 0x00080000050d7812 */ /* 0x000fe400078efcff */
[----:B------:R-:W-:Y:S01]  /*1dc0*/  MOV R12, R4 ;  /* 0x00000004000c7202 */ /* 0x000fe20000000f00 */
[----:B------:R-:W-:Y:S06]  /*1dd0*/  BRA `(.L_x_157) ;  /* 0x0000000000087947 */ /* 0x000fec0003800000 */
.L_x_158:
[----:B------:R-:W-:Y:S01]  /*1de0*/  LOP3.LUT R13, R7, 0x80000, RZ, 0xfc, !PT ;  /* 0x00080000070d7812 */ /* 0x000fe200078efcff */
[----:B------:R-:W-:-:S07]  /*1df0*/  IMAD.MOV.U32 R12, RZ, RZ, R6 ;  /* 0x000000ffff0c7224 */ /* 0x000fce00078e0006 */
.L_x_157:
[----:B------:R-:W-:Y:S05]  /*1e00*/  BSYNC.RECONVERGENT B1 ;  /* 0x0000000000017941 */ /* 0x000fea0003800200 */
.L_x_155:
[----:B------:R-:W-:Y:S02]  /*1e10*/  IMAD.MOV.U32 R11, RZ, RZ, 0x0 ;  /* 0x00000000ff0b7424 */ /* 0x000fe400078e00ff */
[----:B------:R-:W-:Y:S02]  /*1e20*/  IMAD.MOV.U32 R2, RZ, RZ, R12 ;  /* 0x000000ffff027224 */ /* 0x000fe400078e000c */
[----:B------:R-:W-:Y:S01]  /*1e30*/  IMAD.MOV.U32 R3, RZ, RZ, R13 ;  /* 0x000000ffff037224 */ /* 0x000fe200078e000d */
[----:B------:R-:W-:Y:S06]  /*1e40*/  RET.REL.NODEC R10 `(_Z14weightedJacobiPdS_S_S_i) ;  /* 0xffffffe00a6c7950 */ /* 0x000fec0003c3ffff */
.L_x_160:
        /* <DEDUP_REMOVED lines=11> */
.L_x_173:


//--------------------- .text._Z11initMatrixAPdi  --------------------------
	.section	.text._Z11initMatrixAPdi,"ax",@progbits
	.align	128
        .global         _Z11initMatrixAPdi
        .type           _Z11initMatrixAPdi,@function
        .size           _Z11initMatrixAPdi,(.L_x_186 - _Z11initMatrixAPdi)
        .other          _Z11initMatrixAPdi,@"STO_CUDA_ENTRY STV_DEFAULT"
_Z11initMatrixAPdi:
.text._Z11initMatrixAPdi:
[----:B------:R-:W-:Y:S01]  /*0000*/  LDC R1, c[0x0][0x37c] ;  /* 0x0000df00ff017b82 */ /* 0x000fe20000000800 */
[----:B------:R-:W0:Y:S07]  /*0010*/  S2R R0, SR_TID.X ;  /* 0x0000000000007919 */ /* 0x000e2e0000002100 */
[----:B------:R-:W0:Y:S08]  /*0020*/  S2UR UR4, SR_CTAID.X ;  /* 0x00000000000479c3 */ /* 0x000e300000002500 */
[----:B------:R-:W0:Y:S08]  /*0030*/  LDC R3, c[0x0][0x360] ;  /* 0x0000d800ff037b82 */ /* 0x000e300000000800 */
[----:B------:R-:W1:Y:S01]  /*0040*/  LDC R7, c[0x0][0x388] ;  /* 0x0000e200ff077b82 */ /* 0x000e620000000800 */
[----:B0-----:R-:W-:-:S02]  /*0050*/  IMAD R0, R3, UR4, R0 ;  /* 0x0000000403007c24 */ /* 0x001fc4000f8e0200 */
[----:B-1----:R-:W-:-:S05]  /*0060*/  IMAD R3, R7, R7, RZ ;  /* 0x0000000707037224 */ /* 0x002fca00078e02ff */
[----:B------:R-:W-:-:S13]  /*0070*/  ISETP.GE.AND P0, PT, R0, R3, PT ;  /* 0x000000030000720c */ /* 0x000fda0003f06270 */
[----:B------:R-:W-:Y:S05]  /*0080*/  @P0 EXIT ;  /* 0x000000000000094d */ /* 0x000fea0003800000 */
[----:B------:R-:W-:Y:S01]  /*0090*/  IABS R5, R7 ;  /* 0x0000000700057213 */ /* 0x000fe20000000000 */
[----:B------:R-:W0:Y:S03]  /*00a0*/  LDCU.64 UR4, c[0x0][0x358] ;  /* 0x00006b00ff0477ac */ /* 0x000e260008000a00 */
[----:B------:R-:W1:Y:S08]  /*00b0*/  I2F.RP R4, R5 ;  /* 0x0000000500047306 */ /* 0x000e700000209400 */
[----:B-1----:R-:W1:Y:S02]  /*00c0*/  MUFU.RCP R4, R4 ;  /* 0x0000000400047308 */ /* 0x002e640000001000 */
[----:B-1----:R-:W-:-:S06]  /*00d0*/  VIADD R2, R4, 0xffffffe ;  /* 0x0ffffffe04027836 */ /* 0x002fcc0000000000 */
[----:B------:R1:W2:Y:S02]  /*00e0*/  F2I.FTZ.U32.TRUNC.NTZ R3, R2 ;  /* 0x0000000200037305 */ /* 0x0002a4000021f000 */
[----:B-1----:R-:W-:Y:S02]  /*00f0*/  IMAD.MOV.U32 R2, RZ, RZ, RZ ;  /* 0x000000ffff027224 */ /* 0x002fe400078e00ff */
[----:B--2---:R-:W-:-:S04]  /*0100*/  IMAD.MOV R6, RZ, RZ, -R3 ;  /* 0x000000ffff067224 */ /* 0x004fc800078e0a03 */
[----:B------:R-:W-:Y:S01]  /*0110*/  IMAD R9, R6, R5, RZ ;  /* 0x0000000506097224 */ /* 0x000fe200078e02ff */
[----:B------:R-:W-:-:S03]  /*0120*/  IABS R6, R0 ;  /* 0x0000000000067213 */ /* 0x000fc60000000000 */
[----:B------:R-:W-:Y:S01]  /*0130*/  IMAD.HI.U32 R3, R3, R9, R2 ;  /* 0x0000000903037227 */ /* 0x000fe200078e0002 */
[----:B------:R-:W-:-:S04]  /*0140*/  LOP3.LUT R2, R0, R7, RZ, 0x3c, !PT ;  /* 0x0000000700027212 */ /* 0x000fc800078e3cff */
[----:B------:R-:W-:Y:S01]  /*0150*/  ISETP.GE.AND P1, PT, R2, RZ, PT ;  /* 0x000000ff0200720c */ /* 0x000fe20003f26270 */
[----:B------:R-:W-:-:S05]  /*0160*/  IMAD.HI.U32 R3, R3, R6, RZ ;  /* 0x0000000603037227 */ /* 0x000fca00078e00ff */
[----:B------:R-:W-:-:S05]  /*0170*/  IADD3 R4, PT, PT, -R3, RZ, RZ ;  /* 0x000000ff03047210 */ /* 0x000fca0007ffe1ff */
[----:B------:R-:W-:-:S05]  /*0180*/  IMAD R4, R5, R4, R6 ;  /* 0x0000000405047224 */ /* 0x000fca00078e0206 */
[----:B------:R-:W-:-:S13]  /*0190*/  ISETP.GT.U32.AND P2, PT, R5, R4, PT ;  /* 0x000000040500720c */ /* 0x000fda0003f44070 */
[----:B------:R-:W-:Y:S02]  /*01a0*/  @!P2 IMAD.IADD R4, R4, 0x1, -R5 ;  /* 0x000000010404a824 */ /* 0x000fe400078e0a05 */
[----:B------:R-:W-:Y:S01]  /*01b0*/  @!P2 VIADD R3, R3, 0x1 ;  /* 0x000000010303a836 */ /* 0x000fe20000000000 */
[----:B------:R-:W-:Y:S02]  /*01c0*/  ISETP.NE.AND P2, PT, R7, RZ, PT ;  /* 0x000000ff0700720c */ /* 0x000fe40003f45270 */
[----:B------:R-:W-:-:S13]  /*01d0*/  ISETP.GE.U32.AND P0, PT, R4, R5, PT ;  /* 0x000000050400720c */ /* 0x000fda0003f06070 */
[----:B------:R-:W-:-:S05]  /*01e0*/  @P0 IADD3 R3, PT, PT, R3, 0x1, RZ ;  /* 0x0000000103030810 */ /* 0x000fca0007ffe0ff */
[----:B------:R-:W-:Y:S02]  /*01f0*/  IMAD.MOV.U32 R4, RZ, RZ, R3 ;  /* 0x000000ffff047224 */ /* 0x000fe400078e0003 */
[----:B------:R-:W1:Y:S02]  /*0200*/  LDC.64 R2, c[0x0][0x380] ;  /* 0x0000e000ff027b82 */ /* 0x000e640000000a00 */
[----:B------:R-:W-:Y:S01]  /*0210*/  @!P1 IMAD.MOV R4, RZ, RZ, -R4 ;  /* 0x000000ffff049224 */ /* 0x000fe200078e0a04 */
[----:B------:R-:W-:-:S04]  /*0220*/  @!P2 LOP3.LUT R4, RZ, R7, RZ, 0x33, !PT ;  /* 0x00000007ff04a212 */ /* 0x000fc800078e33ff */
[C---:B------:R-:W-:Y:S01]  /*0230*/  IADD3 R5, PT, PT, -R4.reuse, RZ, RZ ;  /* 0x000000ff04057210 */ /* 0x040fe20007ffe1ff */
[C---:B------:R-:W-:Y:S02]  /*0240*/  VIADD R8, R4.reuse, 0x1 ;  /* 0x0000000104087836 */ /* 0x040fe40000000000 */
[----:B------:R-:W-:Y:S02]  /*0250*/  VIADD R6, R4, 0xffffffff ;  /* 0xffffffff04067836 */ /* 0x000fe40000000000 */
[C---:B------:R-:W-:Y:S01]  /*0260*/  IMAD R5, R7.reuse, R5, R0 ;  /* 0x0000000507057224 */ /* 0x040fe200078e0200 */
[----:B------:R-:W-:-:S04]  /*0270*/  IADD3 R7, PT, PT, R7, -0x1, RZ ;  /* 0xffffffff07077810 */ /* 0x000fc80007ffe0ff */
[C---:B------:R-:W-:Y:S02]  /*0280*/  ISETP.NE.AND P0, PT, R5.reuse, R8, PT ;  /* 0x000000080500720c */ /* 0x040fe40003f05270 */
[----:B------:R-:W-:Y:S02]  /*0290*/  ISETP.NE.AND P1, PT, R5, R6, PT ;  /* 0x000000060500720c */ /* 0x000fe40003f25270 */
[C---:B------:R-:W-:Y:S02]  /*02a0*/  ISETP.LT.AND P0, PT, R4.reuse, R7, !P0 ;  /* 0x000000070400720c */ /* 0x040fe40004701270 */
[----:B------:R-:W-:Y:S01]  /*02b0*/  ISETP.GT.AND P1, PT, R4, RZ, !P1 ;  /* 0x000000ff0400720c */ /* 0x000fe20004f24270 */
[----:B-1----:R-:W-:Y:S01]  /*02c0*/  IMAD.WIDE R2, R0, 0x8, R2 ;  /* 0x0000000800027825 */ /* 0x002fe200078e0202 */
[----:B------:R-:W-:Y:S02]  /*02d0*/  ISETP.NE.AND P2, PT, R4, R5, PT ;  /* 0x000000050400720c */ /* 0x000fe40003f45270 */
[----:B------:R-:W-:Y:S01]  /*02e0*/  PLOP3.LUT P0, PT, P1, P0, PT, 0xf8, 0x8f ;  /* 0x00000000008f781c */ /* 0x000fe20000f01f70 */
[----:B------:R-:W-:Y:S01]  /*02f0*/  IMAD.MOV.U32 R4, RZ, RZ, RZ ;  /* 0x000000ffff047224 */ /* 0x000fe200078e00ff */
[----:B------:R-:W-:-:S05]  /*0300*/  FSEL R5, RZ, 2, P2 ;  /* 0x40000000ff057808 */ /* 0x000fca0001000000 */
[----:B0-----:R0:W-:Y:S06]  /*0310*/  STG.E.64 desc[UR4][R2.64], R4 ;  /* 0x0000000402007986 */ /* 0x0011ec000c101b04 */
[----:B------:R-:W-:Y:S05]  /*0320*/  @!P0 EXIT ;  /* 0x000000000000894d */ /* 0x000fea0003800000 */
[----:B0-----:R-:W-:Y:S02]  /*0330*/  HFMA2 R5, -RZ, RZ, -1.984375, 0 ;  /* 0xbff00000ff057431 */ /* 0x001fe400000001ff */
[----:B------:R-:W-:-:S05]  /*0340*/  IMAD.MOV.U32 R4, RZ, RZ, 0x0 ;  /* 0x00000000ff047424 */ /* 0x000fca00078e00ff */
[----:B------:R-:W-:Y:S01]  /*0350*/  STG.E.64 desc[UR4][R2.64], R4 ;  /* 0x0000000402007986 */ /* 0x000fe2000c101b04 */
[----:B------:R-:W-:Y:S05]  /*0360*/  EXIT ;  /* 0x000000000000794d */ /* 0x000fea0003800000 */
.L_x_161:
        /* <DEDUP_REMOVED lines=9> */
.L_x_186:


//--------------------- .text._Z19matrixVectorProductPdS_S_ii --------------------------
	.section	.text._Z19matrixVectorProductPdS_S_ii,"ax",@progbits
	.align	128
        .global         _Z19matrixVectorProductPdS_S_ii
        .type           _Z19matrixVectorProductPdS_S_ii,@function
        .size           _Z19matrixVectorProductPdS_S_ii,(.L_x_187 - _Z19matrixVectorProductPdS_S_ii)
        .other          _Z19matrixVectorProductPdS_S_ii,@"STO_CUDA_ENTRY STV_DEFAULT"
_Z19matrixVectorProductPdS_S_ii:
.text._Z19matrixVectorProductPdS_S_ii:
        /* <DEDUP_REMOVED lines=8> */
[----:B------:R-:W0:Y:S01]  /*0080*/  LDCU UR8, c[0x0][0x39c] ;  /* 0x00007380ff0877ac */ /* 0x000e220008000800 */
[----:B------:R-:W-:Y:S01]  /*0090*/  CS2R R24, SRZ ;  /* 0x0000000000187805 */ /* 0x000fe2000001ff00 */
[----:B------:R-:W1:Y:S01]  /*00a0*/  LDCU.64 UR16, c[0x0][0x358] ;  /* 0x00006b00ff1077ac */ /* 0x000e620008000a00 */
[----:B0-----:R-:W-:-:S09]  /*00b0*/  UISETP.GE.AND UP0, UPT, UR8, 0x1, UPT ;  /* 0x000000010800788c */ /* 0x001fd2000bf06270 */
[----:B-1----:R-:W-:Y:S05]  /*00c0*/  BRA.U !UP0, `(.L_x_162) ;  /* 0x0000000908707547 */ /* 0x002fea000b800000 */
[----:B------:R-:W-:Y:S01]  /*00d0*/  UISETP.GE.U32.AND UP1, UPT, UR8, 0x10, UPT ;  /* 0x000000100800788c */ /* 0x000fe2000bf26070 */
[----:B------:R-:W-:Y:S01]  /*00e0*/  HFMA2 R3, -RZ, RZ, 0, 0 ;  /* 0x00000000ff037431 */ /* 0x000fe200000001ff */
[----:B------:R-:W-:Y:S02]  /*00f0*/  ULOP3.LUT UR9, UR8, 0xf, URZ, 0xc0, !UPT ;  /* 0x0000000f08097892 */ /* 0x000fe4000f8ec0ff */
[----:B------:R-:W-:Y:S01]  /*0100*/  IMAD R2, R0, UR8, RZ ;  /* 0x0000000800027c24 */ /* 0x000fe2000f8e02ff */
[----:B------:R-:W-:Y:S01]  /*0110*/  CS2R R24, SRZ ;  /* 0x0000000000187805 */ /* 0x000fe2000001ff00 */
[----:B------:R-:W-:-:S03]  /*0120*/  UISETP.NE.AND UP0, UPT, UR9, URZ, UPT ;  /* 0x000000ff0900728c */ /* 0x000fc6000bf05270 */
[----:B------:R-:W-:Y:S08]  /*0130*/  BRA.U !UP1, `(.L_x_163) ;  /* 0x00000005091c7547 */ /* 0x000ff0000b800000 */
[----:B------:R-:W0:Y:S01]  /*0140*/  LDCU.128 UR12, c[0x0][0x380] ;  /* 0x00007000ff0c77ac */ /* 0x000e220008000c00 */
[----:B------:R-:W-:Y:S01]  /*0150*/  IMAD.MOV.U32 R26, RZ, RZ, R2 ;  /* 0x000000ffff1a7224 */ /* 0x000fe200078e0002 */
[----:B------:R-:W-:Y:S01]  /*0160*/  CS2R R24, SRZ ;  /* 0x0000000000187805 */ /* 0x000fe2000001ff00 */
[----:B------:R-:W-:-:S04]  /*0170*/  ULOP3.LUT UR10, UR8, 0x7ffffff0, URZ, 0xc0, !UPT ;  /* 0x7ffffff0080a7892 */ /* 0x000fc8000f8ec0ff */
[----:B------:R-:W-:Y:S02]  /*0180*/  UIADD3 UR11, UPT, UPT, -UR10, URZ, URZ ;  /* 0x000000ff0a0b7290 */ /* 0x000fe4000fffe1ff */
[----:B------:R-:W-:Y:S01]  /*0190*/  MOV R3, UR10 ;  /* 0x0000000a00037c02 */ /* 0x000fe20008000f00 */
[----:B0-----:R-:W-:Y:S02]  /*01a0*/  UIADD3 UR4, UP2, UPT, UR14, 0x40, URZ ;  /* 0x000000400e047890 */ /* 0x001fe4000ff5e0ff */
[----:B------:R-:W-:Y:S02]  /*01b0*/  UIADD3 UR6, UP1, UPT, UR12, 0x40, URZ ;  /* 0x000000400c067890 */ /* 0x000fe4000ff3e0ff */
[----:B------:R-:W-:Y:S02]  /*01c0*/  UIADD3.X UR5, UPT, UPT, URZ, UR15, URZ, UP2, !UPT ;  /* 0x0000000fff057290 */ /* 0x000fe400097fe4ff */
[----:B------:R-:W-:Y:S01]  /*01d0*/  IMAD.U32 R10, RZ, RZ, UR4 ;  /* 0x00000004ff0a7e24 */ /* 0x000fe2000f8e00ff */
[----:B------:R-:W-:-:S03]  /*01e0*/  UIADD3.X UR7, UPT, UPT, URZ, UR13, URZ, UP1, !UPT ;  /* 0x0000000dff077290 */ /* 0x000fc60008ffe4ff */
[----:B------:R-:W-:-:S09]  /*01f0*/  MOV R11, UR5 ;  /* 0x00000005000b7c02 */ /* 0x000fd20008000f00 */
.L_x_164:
[----:B------:R-:W-:Y:S01]  /*0200*/  MOV R5, UR7 ;  /* 0x0000000700057c02 */ /* 0x000fe20008000f00 */
[----:B------:R-:W-:Y:S01]  /*0210*/  IMAD.U32 R4, RZ, RZ, UR6 ;  /* 0x00000006ff047e24 */ /* 0x000fe2000f8e00ff */
[----:B------:R-:W-:Y:S01]  /*0220*/  MOV R7, R11 ;  /* 0x0000000b00077202 */ /* 0x000fe20000000f00 */
[----:B------:R-:W-:Y:S02]  /*0230*/  IMAD.MOV.U32 R6, RZ, RZ, R10 ;  /* 0x000000ffff067224 */ /* 0x000fe400078e000a */
[----:B------:R-:W-:-:S03]  /*0240*/  IMAD.WIDE R4, R26, 0x8, R4 ;  /* 0x000000081a047825 */ /* 0x000fc600078e0204 */
[----:B------:R-:W2:Y:S04]  /*0250*/  LDG.E.64 R22, desc[UR16][R6.64+-0x40] ;  /* 0xffffc01006167981 */ /* 0x000ea8000c1e1b00 */
        /* <DEDUP_REMOVED lines=44> */
[----:B------:R-:W-:-:S03]  /*0520*/  IADD3 R26, PT, PT, R26, 0x10, RZ ;  /* 0x000000101a1a7810 */ /* 0x000fc60007ffe0ff */
[----:B------:R-:W-:Y:S01]  /*0530*/  UISETP.NE.AND UP1, UPT, UR11, URZ, UPT ;  /* 0x000000ff0b00728c */ /* 0x000fe2000bf25270 */
[----:B--2---:R-:W-:-:S08]  /*0540*/  DFMA R10, R14, R12, R10 ;  /* 0x0000000c0e0a722b */ /* 0x004fd0000000000a */
[----:B---3--:R-:W-:-:S08]  /*0550*/  DFMA R10, R18, R16, R10 ;  /* 0x00000010120a722b */ /* 0x008fd0000000000a */
[----:B----4-:R-:W-:Y:S01]  /*0560*/  DFMA R24, R24, R22, R10 ;  /* 0x000000161818722b */ /* 0x010fe2000000000a */
[----:B------:R-:W-:-:S05]  /*0570*/  IADD3 R10, P0, PT, R6, 0x80, RZ ;  /* 0x00000080060a7810 */ /* 0x000fca0007f1e0ff */
[----:B------:R-:W-:Y:S02]  /*0580*/  IMAD.X R11, RZ, RZ, R7, P0 ;  /* 0x000000ffff0b7224 */ /* 0x000fe400000e0607 */
[----:B-----5:R-:W-:Y:S01]  /*0590*/  DFMA R24, R20, R8, R24 ;  /* 0x000000081418722b */ /* 0x020fe20000000018 */
[----:B------:R-:W-:Y:S10]  /*05a0*/  BRA.U UP1, `(.L_x_164) ;  /* 0xfffffffd01147547 */ /* 0x000ff4000b83ffff */
.L_x_163:
[----:B------:R-:W-:Y:S05]  /*05b0*/  BRA.U !UP0, `(.L_x_162) ;  /* 0x0000000508347547 */ /* 0x000fea000b800000 */
[----:B------:R-:W-:Y:S02]  /*05c0*/  UISETP.GE.U32.AND UP0, UPT, UR9, 0x8, UPT ;  /* 0x000000080900788c */ /* 0x000fe4000bf06070 */
[----:B------:R-:W-:-:S04]  /*05d0*/  ULOP3.LUT UR5, UR8, 0x7, URZ, 0xc0, !UPT ;  /* 0x0000000708057892 */ /* 0x000fc8000f8ec0ff */
[----:B------:R-:W-:-:S03]  /*05e0*/  UISETP.NE.AND UP1, UPT, UR5, URZ, UPT ;  /* 0x000000ff0500728c */ /* 0x000fc6000bf25270 */
[----:B------:R-:W-:Y:S08]  /*05f0*/  BRA.U !UP0, `(.L_x_165) ;  /* 0x0000000108787547 */ /* 0x000ff0000b800000 */
        /* <DEDUP_REMOVED lines=30> */
.L_x_165:
        /* <DEDUP_REMOVED lines=18> */
[----:B------:R-:W-:Y:S01]  /*0900*/  IADD3 R3, PT, PT, R3, 0x4, RZ ;  /* 0x0000000403037810 */ /* 0x000fe20007ffe0ff */
[----:B--2---:R-:W-:-:S08]  /*0910*/  DFMA R18, R18, R22, R24 ;  /* 0x000000161212722b */ /* 0x004fd00000000018 */
[----:B---3--:R-:W-:-:S08]  /*0920*/  DFMA R8, R8, R10, R18 ;  /* 0x0000000a0808722b */ /* 0x008fd00000000012 */
[----:B----4-:R-:W-:-:S08]  /*0930*/  DFMA R4, R4, R6, R8 ;  /* 0x000000060404722b */ /* 0x010fd00000000008 */
[----:B-----5:R-:W-:-:S11]  /*0940*/  DFMA R24, R12, R14, R4 ;  /* 0x0000000e0c18722b */ /* 0x020fd60000000004 */
.L_x_166:
[----:B------:R-:W-:Y:S05]  /*0950*/  BRA.U !UP1, `(.L_x_162) ;  /* 0x00000001094c7547 */ /* 0x000fea000b800000 */
[----:B------:R-:W0:Y:S01]  /*0960*/  LDC.64 R4, c[0x0][0x388] ;  /* 0x0000e200ff047b82 */ /* 0x000e220000000a00 */
[----:B------:R-:W-:Y:S01]  /*0970*/  IADD3 R9, PT, PT, R2, R3, RZ ;  /* 0x0000000302097210 */ /* 0x000fe20007ffe0ff */
[----:B------:R-:W-:-:S06]  /*0980*/  UIADD3 UR4, UPT, UPT, -UR4, URZ, URZ ;  /* 0x000000ff04047290 */ /* 0x000fcc000fffe1ff */
[----:B------:R-:W1:Y:S01]  /*0990*/  LDC.64 R6, c[0x0][0x380] ;  /* 0x0000e000ff067b82 */ /* 0x000e620000000a00 */
[----:B0-----:R-:W-:-:S04]  /*09a0*/  IMAD.WIDE.U32 R4, R3, 0x8, R4 ;  /* 0x0000000803047825 */ /* 0x001fc800078e0004 */
[----:B------:R-:W-:Y:S01]  /*09b0*/  IMAD.MOV.U32 R8, RZ, RZ, R4 ;  /* 0x000000ffff087224 */ /* 0x000fe200078e0004 */
[----:B------:R-:W-:-:S07]  /*09c0*/  MOV R11, R5 ;  /* 0x00000005000b7202 */ /* 0x000fce0000000f00 */
.L_x_167:
[----:B-1----:R-:W-:Y:S01]  /*09d0*/  IMAD.WIDE R2, R9, 0x8, R6 ;  /* 0x0000000809027825 */ /* 0x002fe200078e0206 */
[----:B------:R-:W-:-:S03]  /*09e0*/  MOV R4, R8 ;  /* 0x0000000800047202 */ /* 0x000fc60000000f00 */
[----:B------:R-:W-:Y:S02]  /*09f0*/  IMAD.MOV.U32 R5, RZ, RZ, R11 ;  /* 0x000000ffff057224 */ /* 0x000fe400078e000b */
[----:B------:R-:W2:Y:S04]  /*0a00*/  LDG.E.64 R2, desc[UR16][R2.64] ;  /* 0x0000001002027981 */ /* 0x000ea8000c1e1b00 */
        /* <DEDUP_REMOVED lines=8> */
.L_x_162:
[----:B------:R-:W0:Y:S02]  /*0a90*/  LDC.64 R2, c[0x0][0x390] ;  /* 0x0000e400ff027b82 */ /* 0x000e240000000a00 */
[----:B0-----:R-:W-:-:S05]  /*0aa0*/  IMAD.WIDE R2, R0, 0x8, R2 ;  /* 0x0000000800027825 */ /* 0x001fca00078e0202 */
[----:B------:R-:W-:Y:S01]  /*0ab0*/  STG.E.64 desc[UR16][R2.64], R24 ;  /* 0x0000001802007986 */ /* 0x000fe2000c101b10 */
[----:B------:R-:W-:Y:S05]  /*0ac0*/  EXIT ;  /* 0x000000000000794d */ /* 0x000fea0003800000 */
.L_x_168:
        /* <DEDUP_REMOVED lines=11> */
.L_x_187:


//--------------------- .nv.global.init           --------------------------
	.section	.nv.global.init,"aw",@progbits
.nv.global.init:
	.type		$str,@object
	.size		$str,(.L_0 - $str)
$str:
        /*0000*/ 	.byte	0x41, 0x72, 0x72, 0x61, 0x79, 0x5b, 0x25, 0x64, 0x5d, 0x20, 0x3d, 0x20, 0x25, 0x66, 0x0a, 0x00
.L_0:


//--------------------- .nv.shared.reserved.0     --------------------------
	.section	.nv.shared.reserved.0,"aw",@nobits
	.weak		__nv_reservedSMEM_offset_0_alias
	.size		__nv_reservedSMEM_offset_0_alias, 0, 64
	.other		__nv_reservedSMEM_offset_0_alias,@"STO_CUDA_RESERVED_SHARED STV_DEFAULT"
__nv_reservedSMEM_offset_0_alias:
	.zero		0
	.zero		64


//--------------------- .nv.constant0._Z11initVectorsPdS_id --------------------------
	.section	.nv.constant0._Z11initVectorsPdS_id,"a",@progbits
	.sectionflags	@""
	.align	4
.nv.constant0._Z11initVectorsPdS_id:
	.zero		928


//--------------------- .nv.constant0._Z9editArrayPdi --------------------------
	.section	.nv.constant0._Z9editArrayPdi,"a",@progbits
	.sectionflags	@""
	.align	4
.nv.constant0._Z9editArrayPdi:
	.zero		908


//--------------------- .nv.constant0._Z14discretizeGridPdidd --------------------------
	.section	.nv.constant0._Z14discretizeGridPdidd,"a",@progbits
	.sectionflags	@""
	.align	4
.nv.constant0._Z14discretizeGridPdidd:
	.zero		928


//--------------------- .nv.constant0._Z19checkInitializationPdi --------------------------
	.section	.nv.constant0._Z19checkInitializationPdi,"a",@progbits
	.sectionflags	@""
	.align	4
.nv.constant0._Z19checkInitializationPdi:
	.zero		908


//--------------------- .nv.constant0._Z17errorProlongationPdS_i --------------------------
	.section	.nv.constant0._Z17errorProlongationPdS_i,"a",@progbits
	.sectionflags	@""
	.align	4
.nv.constant0._Z17errorProlongationPdS_i:
	.zero		916


//--------------------- .nv.constant0._Z18residualCorrectionPdS_S_i --------------------------
	.section	.nv.constant0._Z18residualCorrectionPdS_S_i,"a",@progbits
	.sectionflags	@""
	.align	4
.nv.constant0._Z18residualCorrectionPdS_S_i:
	.zero		924


//--------------------- .nv.constant0._Z15errorCorrectionPdS_i --------------------------
	.section	.nv.constant0._Z15errorCorrectionPdS_i,"a",@progbits
	.sectionflags	@""
	.align	4
.nv.constant0._Z15errorCorrectionPdS_i:
	.zero		916


//--------------------- .nv.constant0._Z21fullWeightRestrictionPdS_i --------------------------
	.section	.nv.constant0._Z21fullWeightRestrictionPdS_i,"a",@progbits
	.sectionflags	@""
	.align	4
.nv.constant0._Z21fullWeightRestrictionPdS_i:
	.zero		916


//--------------------- .nv.constant0._Z17calculateResidualPdS_S_S_i --------------------------
	.section	.nv.constant0._Z17calculateResidualPdS_S_S_i,"a",@progbits
	.sectionflags	@""
	.align	4
.nv.constant0._Z17calculateResidualPdS_S_S_i:
	.zero		932


//--------------------- .nv.constant0._Z19weightedJacobiFirstPdS_S_S_i --------------------------
	.section	.nv.constant0._Z19weightedJacobiFirstPdS_S_S_i,"a",@progbits
	.sectionflags	@""
	.align	4
.nv.constant0._Z19weightedJacobiFirstPdS_S_S_i:
	.zero		932


//--------------------- .nv.constant0._Z18weightedJacobiLastPdS_S_S_i --------------------------
	.section	.nv.constant0._Z18weightedJacobiLastPdS_S_S_i,"a",@progbits
	.sectionflags	@""
	.align	4
.nv.constant0._Z18weightedJacobiLastPdS_S_S_i:
	.zero		932


//--------------------- .nv.constant0._Z14weightedJacobiPdS_S_S_i --------------------------
	.section	.nv.constant0._Z14weightedJacobiPdS_S_S_i,"a",@progbits
	.sectionflags	@""
	.align	4
.nv.constant0._Z14weightedJacobiPdS_S_S_i:
	.zero		932


//--------------------- .nv.constant0._Z11initMatrixAPdi --------------------------
	.section	.nv.constant0._Z11initMatrixAPdi,"a",@progbits
	.sectionflags	@""
	.align	4
.nv.constant0._Z11initMatrixAPdi:
	.zero		908


//--------------------- .nv.constant0._Z19matrixVectorProductPdS_S_ii --------------------------
	.section	.nv.constant0._Z19matrixVectorProductPdS_S_ii,"a",@progbits
	.sectionflags	@""
	.align	4
.nv.constant0._Z19matrixVectorProductPdS_S_ii:
	.zero		928


//--------------------- SYMBOLS --------------------------

	.type		.nv.reservedSmem.offset0,@object
	.size		.nv.reservedSmem.offset0,0x4
	.type		vprintf,@function
